//
// Generated by NVIDIA NVVM Compiler
//
// Compiler Build ID: CL-36424714
// Cuda compilation tools, release 13.0, V13.0.88
// Based on NVVM 20.0.0
//

.version 9.0
.target sm_100
.address_size 64

	// .globl	_Z11interpolatePdS_j
// _ZZN3cub18CUB_300001_SM_10006detail6reduce28DeviceReduceSingleTileKernelINS2_10policy_hubIdjN4cuda3__47maximumIvEEE10Policy1000EPdSB_jS8_ddNS5_3std3__410__identityEEEvT0_T1_T2_T3_T4_T6_E12temp_storage has been demoted
// _ZZN3cub18CUB_300001_SM_10006detail6reduce18DeviceReduceKernelINS2_10policy_hubIdjN4cuda3__47maximumIvEEE10Policy1000EPdjS8_dNS5_3std3__410__identityEEEvT0_PT3_T1_NS0_13GridEvenShareISI_EET2_T4_E12temp_storage has been demoted
// _ZZN3cub18CUB_300001_SM_10006detail6reduce28DeviceReduceSingleTileKernelINS2_10policy_hubIdjN4cuda3__47maximumIvEEE10Policy1000EPdSB_iS8_ddNS5_3std3__410__identityEEEvT0_T1_T2_T3_T4_T6_E12temp_storage has been demoted
.global .align 1 .b8 _ZN34_INTERNAL_247e14a4_4_k_cu_8efec9924cuda3std3__45__cpo5beginE[1];
.global .align 1 .b8 _ZN34_INTERNAL_247e14a4_4_k_cu_8efec9924cuda3std3__45__cpo3endE[1];
.global .align 1 .b8 _ZN34_INTERNAL_247e14a4_4_k_cu_8efec9924cuda3std3__45__cpo6cbeginE[1];
.global .align 1 .b8 _ZN34_INTERNAL_247e14a4_4_k_cu_8efec9924cuda3std3__45__cpo4cendE[1];
.global .align 1 .b8 _ZN34_INTERNAL_247e14a4_4_k_cu_8efec9924cuda3std3__45__cpo6rbeginE[1];
.global .align 1 .b8 _ZN34_INTERNAL_247e14a4_4_k_cu_8efec9924cuda3std3__45__cpo4rendE[1];
.global .align 1 .b8 _ZN34_INTERNAL_247e14a4_4_k_cu_8efec9924cuda3std3__45__cpo7crbeginE[1];
.global .align 1 .b8 _ZN34_INTERNAL_247e14a4_4_k_cu_8efec9924cuda3std3__45__cpo5crendE[1];
.global .align 1 .b8 _ZN34_INTERNAL_247e14a4_4_k_cu_8efec9924cuda3std3__436_GLOBAL__N__247e14a4_4_k_cu_8efec9926ignoreE[1];
.global .align 1 .b8 _ZN34_INTERNAL_247e14a4_4_k_cu_8efec9924cuda3std3__419piecewise_constructE[1];
.global .align 1 .b8 _ZN34_INTERNAL_247e14a4_4_k_cu_8efec9924cuda3std3__48in_placeE[1];
.global .align 1 .b8 _ZN34_INTERNAL_247e14a4_4_k_cu_8efec9924cuda3std3__420unreachable_sentinelE[1];
.global .align 1 .b8 _ZN34_INTERNAL_247e14a4_4_k_cu_8efec9924cuda3std3__47nulloptE[1];
.global .align 1 .b8 _ZN34_INTERNAL_247e14a4_4_k_cu_8efec9924cuda3std3__48unexpectE[1];
.global .align 1 .b8 _ZN34_INTERNAL_247e14a4_4_k_cu_8efec9924cuda3std6ranges3__45__cpo4swapE[1];
.global .align 1 .b8 _ZN34_INTERNAL_247e14a4_4_k_cu_8efec9924cuda3std6ranges3__45__cpo9iter_moveE[1];
.global .align 1 .b8 _ZN34_INTERNAL_247e14a4_4_k_cu_8efec9924cuda3std6ranges3__45__cpo5beginE[1];
.global .align 1 .b8 _ZN34_INTERNAL_247e14a4_4_k_cu_8efec9924cuda3std6ranges3__45__cpo3endE[1];
.global .align 1 .b8 _ZN34_INTERNAL_247e14a4_4_k_cu_8efec9924cuda3std6ranges3__45__cpo6cbeginE[1];
.global .align 1 .b8 _ZN34_INTERNAL_247e14a4_4_k_cu_8efec9924cuda3std6ranges3__45__cpo4cendE[1];
.global .align 1 .b8 _ZN34_INTERNAL_247e14a4_4_k_cu_8efec9924cuda3std6ranges3__45__cpo7advanceE[1];
.global .align 1 .b8 _ZN34_INTERNAL_247e14a4_4_k_cu_8efec9924cuda3std6ranges3__45__cpo9iter_swapE[1];
.global .align 1 .b8 _ZN34_INTERNAL_247e14a4_4_k_cu_8efec9924cuda3std6ranges3__45__cpo4nextE[1];
.global .align 1 .b8 _ZN34_INTERNAL_247e14a4_4_k_cu_8efec9924cuda3std6ranges3__45__cpo4prevE[1];
.global .align 1 .b8 _ZN34_INTERNAL_247e14a4_4_k_cu_8efec9924cuda3std6ranges3__45__cpo4dataE[1];
.global .align 1 .b8 _ZN34_INTERNAL_247e14a4_4_k_cu_8efec9924cuda3std6ranges3__45__cpo5cdataE[1];
.global .align 1 .b8 _ZN34_INTERNAL_247e14a4_4_k_cu_8efec9924cuda3std6ranges3__45__cpo4sizeE[1];
.global .align 1 .b8 _ZN34_INTERNAL_247e14a4_4_k_cu_8efec9924cuda3std6ranges3__45__cpo5ssizeE[1];
.global .align 1 .b8 _ZN34_INTERNAL_247e14a4_4_k_cu_8efec9924cuda3std6ranges3__45__cpo8distanceE[1];
.global .align 1 .b8 _ZN34_INTERNAL_247e14a4_4_k_cu_8efec9926thrust24THRUST_300001_SM_1000_NS6system6detail10sequential3seqE[1];
.global .align 1 .b8 _ZN34_INTERNAL_247e14a4_4_k_cu_8efec9926thrust24THRUST_300001_SM_1000_NS12placeholders2_1E[1];
.global .align 1 .b8 _ZN34_INTERNAL_247e14a4_4_k_cu_8efec9926thrust24THRUST_300001_SM_1000_NS12placeholders2_2E[1];
.global .align 1 .b8 _ZN34_INTERNAL_247e14a4_4_k_cu_8efec9926thrust24THRUST_300001_SM_1000_NS12placeholders2_3E[1];
.global .align 1 .b8 _ZN34_INTERNAL_247e14a4_4_k_cu_8efec9926thrust24THRUST_300001_SM_1000_NS12placeholders2_4E[1];
.global .align 1 .b8 _ZN34_INTERNAL_247e14a4_4_k_cu_8efec9926thrust24THRUST_300001_SM_1000_NS12placeholders2_5E[1];
.global .align 1 .b8 _ZN34_INTERNAL_247e14a4_4_k_cu_8efec9926thrust24THRUST_300001_SM_1000_NS12placeholders2_6E[1];
.global .align 1 .b8 _ZN34_INTERNAL_247e14a4_4_k_cu_8efec9926thrust24THRUST_300001_SM_1000_NS12placeholders2_7E[1];
.global .align 1 .b8 _ZN34_INTERNAL_247e14a4_4_k_cu_8efec9926thrust24THRUST_300001_SM_1000_NS12placeholders2_8E[1];
.global .align 1 .b8 _ZN34_INTERNAL_247e14a4_4_k_cu_8efec9926thrust24THRUST_300001_SM_1000_NS12placeholders2_9E[1];
.global .align 1 .b8 _ZN34_INTERNAL_247e14a4_4_k_cu_8efec9926thrust24THRUST_300001_SM_1000_NS12placeholders3_10E[1];

.visible .entry _Z11interpolatePdS_j(
	.param .u64 .ptr .align 1 _Z11interpolatePdS_j_param_0,
	.param .u64 .ptr .align 1 _Z11interpolatePdS_j_param_1,
	.param .u32 _Z11interpolatePdS_j_param_2
)
{
	.reg .pred 	%p<8>;
	.reg .b32 	%r<18>;
	.reg .b64 	%rd<15>;
	.reg .b64 	%fd<9>;

	ld.param.u64 	%rd1, [_Z11interpolatePdS_j_param_0];
	ld.param.u64 	%rd2, [_Z11interpolatePdS_j_param_1];
	ld.param.u32 	%r3, [_Z11interpolatePdS_j_param_2];
	mov.u32 	%r4, %ctaid.x;
	mov.u32 	%r5, %ntid.x;
	mov.u32 	%r6, %tid.x;
	mad.lo.s32 	%r1, %r4, %r5, %r6;
	mov.u32 	%r7, %ctaid.y;
	mov.u32 	%r8, %ntid.y;
	mov.u32 	%r9, %tid.y;
	mad.lo.s32 	%r2, %r7, %r8, %r9;
	setp.eq.s32 	%p1, %r1, 0;
	setp.eq.s32 	%p2, %r2, 0;
	or.pred  	%p3, %p1, %p2;
	add.s32 	%r10, %r3, -1;
	setp.eq.s32 	%p4, %r1, %r10;
	or.pred  	%p5, %p3, %p4;
	setp.eq.s32 	%p6, %r2, %r10;
	or.pred  	%p7, %p6, %p5;
	@%p7 bra 	$L__BB0_2;
	cvta.to.global.u64 	%rd3, %rd1;
	cvta.to.global.u64 	%rd4, %rd2;
	mul.lo.s32 	%r11, %r3, %r2;
	add.s32 	%r12, %r11, %r1;
	add.s32 	%r13, %r12, -1;
	mul.wide.u32 	%rd5, %r13, 8;
	add.s64 	%rd6, %rd3, %rd5;
	ld.global.f64 	%fd1, [%rd6];
	add.s32 	%r14, %r12, 1;
	mul.wide.u32 	%rd7, %r14, 8;
	add.s64 	%rd8, %rd3, %rd7;
	ld.global.f64 	%fd2, [%rd8];
	add.f64 	%fd3, %fd1, %fd2;
	sub.s32 	%r15, %r11, %r3;
	add.s32 	%r16, %r15, %r1;
	mul.wide.u32 	%rd9, %r16, 8;
	add.s64 	%rd10, %rd3, %rd9;
	ld.global.f64 	%fd4, [%rd10];
	add.f64 	%fd5, %fd3, %fd4;
	add.s32 	%r17, %r12, %r3;
	mul.wide.u32 	%rd11, %r17, 8;
	add.s64 	%rd12, %rd3, %rd11;
	ld.global.f64 	%fd6, [%rd12];
	add.f64 	%fd7, %fd5, %fd6;
	mul.f64 	%fd8, %fd7, 0d3FD0000000000000;
	mul.wide.u32 	%rd13, %r12, 8;
	add.s64 	%rd14, %rd4, %rd13;
	st.global.f64 	[%rd14], %fd8;
$L__BB0_2:
	ret;

}
	// .globl	_Z10set_borderPdjdddd
.visible .entry _Z10set_borderPdjdddd(
	.param .u64 .ptr .align 1 _Z10set_borderPdjdddd_param_0,
	.param .u32 _Z10set_borderPdjdddd_param_1,
	.param .f64 _Z10set_borderPdjdddd_param_2,
	.param .f64 _Z10set_borderPdjdddd_param_3,
	.param .f64 _Z10set_borderPdjdddd_param_4,
	.param .f64 _Z10set_borderPdjdddd_param_5
)
{
	.reg .b32 	%r<10>;
	.reg .b64 	%rd<11>;
	.reg .b64 	%fd<19>;

	ld.param.u64 	%rd1, [_Z10set_borderPdjdddd_param_0];
	ld.param.u32 	%r1, [_Z10set_borderPdjdddd_param_1];
	ld.param.f64 	%fd1, [_Z10set_borderPdjdddd_param_2];
	ld.param.f64 	%fd2, [_Z10set_borderPdjdddd_param_3];
	ld.param.f64 	%fd3, [_Z10set_borderPdjdddd_param_4];
	ld.param.f64 	%fd4, [_Z10set_borderPdjdddd_param_5];
	cvta.to.global.u64 	%rd2, %rd1;
	mov.u32 	%r2, %ctaid.x;
	mov.u32 	%r3, %ntid.x;
	mov.u32 	%r4, %tid.x;
	mad.lo.s32 	%r5, %r2, %r3, %r4;
	sub.f64 	%fd5, %fd3, %fd1;
	add.s32 	%r6, %r1, -1;
	cvt.rn.f64.u32 	%fd6, %r6;
	div.rn.f64 	%fd7, %fd5, %fd6;
	cvt.rn.f64.u32 	%fd8, %r5;
	fma.rn.f64 	%fd9, %fd7, %fd8, %fd1;
	mul.wide.u32 	%rd3, %r5, 8;
	add.s64 	%rd4, %rd2, %rd3;
	st.global.f64 	[%rd4], %fd9;
	sub.f64 	%fd10, %fd2, %fd1;
	div.rn.f64 	%fd11, %fd10, %fd6;
	fma.rn.f64 	%fd12, %fd11, %fd8, %fd1;
	mul.lo.s32 	%r7, %r1, %r5;
	mul.wide.u32 	%rd5, %r7, 8;
	add.s64 	%rd6, %rd2, %rd5;
	st.global.f64 	[%rd6], %fd12;
	sub.f64 	%fd13, %fd4, %fd2;
	div.rn.f64 	%fd14, %fd13, %fd6;
	fma.rn.f64 	%fd15, %fd14, %fd8, %fd2;
	mad.lo.s32 	%r8, %r6, %r1, %r5;
	mul.wide.u32 	%rd7, %r8, 8;
	add.s64 	%rd8, %rd2, %rd7;
	st.global.f64 	[%rd8], %fd15;
	sub.f64 	%fd16, %fd4, %fd3;
	div.rn.f64 	%fd17, %fd16, %fd6;
	fma.rn.f64 	%fd18, %fd17, %fd8, %fd3;
	add.s32 	%r9, %r6, %r7;
	mul.wide.u32 	%rd9, %r9, 8;
	add.s64 	%rd10, %rd2, %rd9;
	st.global.f64 	[%rd10], %fd18;
	ret;

}
	// .globl	_Z10differencePdS_
.visible .entry _Z10differencePdS_(
	.param .u64 .ptr .align 1 _Z10differencePdS__param_0,
	.param .u64 .ptr .align 1 _Z10differencePdS__param_1
)
{
	.reg .b32 	%r<5>;
	.reg .b64 	%rd<8>;
	.reg .b64 	%fd<4>;

	ld.param.u64 	%rd1, [_Z10differencePdS__param_0];
	ld.param.u64 	%rd2, [_Z10differencePdS__param_1];
	cvta.to.global.u64 	%rd3, %rd1;
	cvta.to.global.u64 	%rd4, %rd2;
	mov.u32 	%r1, %ctaid.x;
	mov.u32 	%r2, %ntid.x;
	mov.u32 	%r3, %tid.x;
	mad.lo.s32 	%r4, %r1, %r2, %r3;
	mul.wide.u32 	%rd5, %r4, 8;
	add.s64 	%rd6, %rd4, %rd5;
	ld.global.f64 	%fd1, [%rd6];
	add.s64 	%rd7, %rd3, %rd5;
	ld.global.f64 	%fd2, [%rd7];
	sub.f64 	%fd3, %fd2, %fd1;
	st.global.f64 	[%rd7], %fd3;
	ret;

}
	// .globl	_ZN3cub18CUB_300001_SM_10006detail11EmptyKernelIvEEvv
.visible .entry _ZN3cub18CUB_300001_SM_10006detail11EmptyKernelIvEEvv()
{


	ret;

}
	// .globl	_ZN3cub18CUB_300001_SM_10006detail6reduce28DeviceReduceSingleTileKernelINS2_10policy_hubIdjN4cuda3__47maximumIvEEE10Policy1000EPdSB_jS8_ddNS5_3std3__410__identityEEEvT0_T1_T2_T3_T4_T6_
.visible .entry _ZN3cub18CUB_300001_SM_10006detail6reduce28DeviceReduceSingleTileKernelINS2_10policy_hubIdjN4cuda3__47maximumIvEEE10Policy1000EPdSB_jS8_ddNS5_3std3__410__identityEEEvT0_T1_T2_T3_T4_T6_(
	.param .u64 .ptr .align 1 _ZN3cub18CUB_300001_SM_10006detail6reduce28DeviceReduceSingleTileKernelINS2_10policy_hubIdjN4cuda3__47maximumIvEEE10Policy1000EPdSB_jS8_ddNS5_3std3__410__identityEEEvT0_T1_T2_T3_T4_T6__param_0,
	.param .u64 .ptr .align 1 _ZN3cub18CUB_300001_SM_10006detail6reduce28DeviceReduceSingleTileKernelINS2_10policy_hubIdjN4cuda3__47maximumIvEEE10Policy1000EPdSB_jS8_ddNS5_3std3__410__identityEEEvT0_T1_T2_T3_T4_T6__param_1,
	.param .u32 _ZN3cub18CUB_300001_SM_10006detail6reduce28DeviceReduceSingleTileKernelINS2_10policy_hubIdjN4cuda3__47maximumIvEEE10Policy1000EPdSB_jS8_ddNS5_3std3__410__identityEEEvT0_T1_T2_T3_T4_T6__param_2,
	.param .align 1 .b8 _ZN3cub18CUB_300001_SM_10006detail6reduce28DeviceReduceSingleTileKernelINS2_10policy_hubIdjN4cuda3__47maximumIvEEE10Policy1000EPdSB_jS8_ddNS5_3std3__410__identityEEEvT0_T1_T2_T3_T4_T6__param_3[1],
	.param .f64 _ZN3cub18CUB_300001_SM_10006detail6reduce28DeviceReduceSingleTileKernelINS2_10policy_hubIdjN4cuda3__47maximumIvEEE10Policy1000EPdSB_jS8_ddNS5_3std3__410__identityEEEvT0_T1_T2_T3_T4_T6__param_4,
	.param .align 1 .b8 _ZN3cub18CUB_300001_SM_10006detail6reduce28DeviceReduceSingleTileKernelINS2_10policy_hubIdjN4cuda3__47maximumIvEEE10Policy1000EPdSB_jS8_ddNS5_3std3__410__identityEEEvT0_T1_T2_T3_T4_T6__param_5[1]
)
.maxntid 256
.minnctapersm 1
{
	.reg .pred 	%p<220>;
	.reg .b32 	%r<482>;
	.reg .b64 	%rd<205>;
	.reg .b64 	%fd<381>;
	// demoted variable
	.shared .align 8 .b8 _ZZN3cub18CUB_300001_SM_10006detail6reduce28DeviceReduceSingleTileKernelINS2_10policy_hubIdjN4cuda3__47maximumIvEEE10Policy1000EPdSB_jS8_ddNS5_3std3__410__identityEEEvT0_T1_T2_T3_T4_T6_E12temp_storage[80];
	ld.param.u64 	%rd16, [_ZN3cub18CUB_300001_SM_10006detail6reduce28DeviceReduceSingleTileKernelINS2_10policy_hubIdjN4cuda3__47maximumIvEEE10Policy1000EPdSB_jS8_ddNS5_3std3__410__identityEEEvT0_T1_T2_T3_T4_T6__param_0];
	ld.param.u64 	%rd17, [_ZN3cub18CUB_300001_SM_10006detail6reduce28DeviceReduceSingleTileKernelINS2_10policy_hubIdjN4cuda3__47maximumIvEEE10Policy1000EPdSB_jS8_ddNS5_3std3__410__identityEEEvT0_T1_T2_T3_T4_T6__param_1];
	ld.param.u32 	%r69, [_ZN3cub18CUB_300001_SM_10006detail6reduce28DeviceReduceSingleTileKernelINS2_10policy_hubIdjN4cuda3__47maximumIvEEE10Policy1000EPdSB_jS8_ddNS5_3std3__410__identityEEEvT0_T1_T2_T3_T4_T6__param_2];
	ld.param.f64 	%fd58, [_ZN3cub18CUB_300001_SM_10006detail6reduce28DeviceReduceSingleTileKernelINS2_10policy_hubIdjN4cuda3__47maximumIvEEE10Policy1000EPdSB_jS8_ddNS5_3std3__410__identityEEEvT0_T1_T2_T3_T4_T6__param_4];
	cvta.to.global.u64 	%rd1, %rd17;
	setp.ne.s32 	%p1, %r69, 0;
	@%p1 bra 	$L__BB4_3;
	mov.u32 	%r455, %tid.x;
	setp.ne.s32 	%p219, %r455, 0;
	@%p219 bra 	$L__BB4_76;
	st.global.f64 	[%rd1], %fd58;
	bra.uni 	$L__BB4_76;
$L__BB4_3:
	and.b64  	%rd18, %rd16, 31;
	setp.ne.s64 	%p2, %rd18, 0;
	@%p2 bra 	$L__BB4_39;
	setp.gt.u32 	%p110, %r69, 2047;
	@%p110 bra 	$L__BB4_23;
	mov.u32 	%r1, %tid.x;
	setp.ge.u32 	%p159, %r1, %r69;
	mov.f64 	%fd359, 0d0000000000000000;
	mov.u32 	%r459, %r1;
	@%p159 bra 	$L__BB4_7;
	mul.wide.u32 	%rd168, %r1, 8;
	add.s64 	%rd167, %rd16, %rd168;
	// begin inline asm
	ld.global.nc.u64 %rd166, [%rd167];
	// end inline asm
	mov.b64 	%fd359, %rd166;
	add.s32 	%r459, %r1, 256;
$L__BB4_7:
	setp.ge.u32 	%p160, %r459, %r69;
	@%p160 bra 	$L__BB4_14;
	not.b32 	%r331, %r459;
	add.s32 	%r4, %r69, %r331;
	and.b32  	%r332, %r4, 768;
	setp.eq.s32 	%p161, %r332, 768;
	@%p161 bra 	$L__BB4_11;
	mul.wide.u32 	%rd169, %r459, 8;
	add.s64 	%rd201, %rd16, %rd169;
	shr.u32 	%r333, %r4, 8;
	add.s32 	%r334, %r333, 1;
	and.b32  	%r335, %r334, 3;
	neg.s32 	%r457, %r335;
$L__BB4_10:
	.pragma "nounroll";
	// begin inline asm
	ld.global.nc.u64 %rd170, [%rd201];
	// end inline asm
	mov.b64 	%fd272, %rd170;
	setp.lt.f64 	%p162, %fd359, %fd272;
	selp.f64 	%fd359, %fd272, %fd359, %p162;
	add.s32 	%r459, %r459, 256;
	add.s64 	%rd201, %rd201, 2048;
	add.s32 	%r457, %r457, 1;
	setp.ne.s32 	%p163, %r457, 0;
	@%p163 bra 	$L__BB4_10;
$L__BB4_11:
	setp.lt.u32 	%p164, %r4, 768;
	@%p164 bra 	$L__BB4_14;
	mul.wide.u32 	%rd172, %r459, 8;
	add.s64 	%rd202, %rd16, %rd172;
$L__BB4_13:
	// begin inline asm
	ld.global.nc.u64 %rd173, [%rd202];
	// end inline asm
	mov.b64 	%fd273, %rd173;
	setp.lt.f64 	%p165, %fd359, %fd273;
	selp.f64 	%fd274, %fd273, %fd359, %p165;
	add.s64 	%rd176, %rd202, 2048;
	// begin inline asm
	ld.global.nc.u64 %rd175, [%rd176];
	// end inline asm
	mov.b64 	%fd275, %rd175;
	setp.lt.f64 	%p166, %fd274, %fd275;
	selp.f64 	%fd276, %fd275, %fd274, %p166;
	add.s64 	%rd178, %rd202, 4096;
	// begin inline asm
	ld.global.nc.u64 %rd177, [%rd178];
	// end inline asm
	mov.b64 	%fd277, %rd177;
	setp.lt.f64 	%p167, %fd276, %fd277;
	selp.f64 	%fd278, %fd277, %fd276, %p167;
	add.s64 	%rd180, %rd202, 6144;
	// begin inline asm
	ld.global.nc.u64 %rd179, [%rd180];
	// end inline asm
	mov.b64 	%fd279, %rd179;
	setp.lt.f64 	%p168, %fd278, %fd279;
	selp.f64 	%fd359, %fd279, %fd278, %p168;
	add.s32 	%r459, %r459, 1024;
	add.s64 	%rd202, %rd202, 8192;
	setp.lt.s32 	%p169, %r459, %r69;
	@%p169 bra 	$L__BB4_13;
$L__BB4_14:
	setp.lt.u32 	%p170, %r69, 256;
	@%p170 bra 	$L__BB4_19;
	// begin inline asm
	mov.u32 %r399, %laneid;
	// end inline asm
	mov.b64 	%rd191, %fd359;
	mov.b64 	{%r401, %r406}, %rd191;
	mov.b32 	%r407, 1;
	mov.b32 	%r448, 31;
	mov.b32 	%r449, -1;
	// begin inline asm
	shfl.sync.down.b32 %r400, %r401, %r407, %r448, %r449;
	// end inline asm
	// begin inline asm
	shfl.sync.down.b32 %r405, %r406, %r407, %r448, %r449;
	// end inline asm
	mov.b64 	%rd192, {%r400, %r405};
	mov.b64 	%fd327, %rd192;
	setp.gt.s32 	%p198, %r399, 30;
	setp.lt.f64 	%p199, %fd359, %fd327;
	selp.f64 	%fd328, %fd327, %fd359, %p199;
	selp.f64 	%fd329, %fd359, %fd328, %p198;
	mov.b64 	%rd193, %fd329;
	mov.b64 	{%r411, %r416}, %rd193;
	mov.b32 	%r417, 2;
	// begin inline asm
	shfl.sync.down.b32 %r410, %r411, %r417, %r448, %r449;
	// end inline asm
	// begin inline asm
	shfl.sync.down.b32 %r415, %r416, %r417, %r448, %r449;
	// end inline asm
	mov.b64 	%rd194, {%r410, %r415};
	mov.b64 	%fd330, %rd194;
	setp.gt.s32 	%p200, %r399, 29;
	setp.lt.f64 	%p201, %fd329, %fd330;
	selp.f64 	%fd331, %fd330, %fd329, %p201;
	selp.f64 	%fd332, %fd329, %fd331, %p200;
	mov.b64 	%rd195, %fd332;
	mov.b64 	{%r421, %r426}, %rd195;
	mov.b32 	%r427, 4;
	// begin inline asm
	shfl.sync.down.b32 %r420, %r421, %r427, %r448, %r449;
	// end inline asm
	// begin inline asm
	shfl.sync.down.b32 %r425, %r426, %r427, %r448, %r449;
	// end inline asm
	mov.b64 	%rd196, {%r420, %r425};
	mov.b64 	%fd333, %rd196;
	setp.gt.s32 	%p202, %r399, 27;
	setp.lt.f64 	%p203, %fd332, %fd333;
	selp.f64 	%fd334, %fd333, %fd332, %p203;
	selp.f64 	%fd335, %fd332, %fd334, %p202;
	mov.b64 	%rd197, %fd335;
	mov.b64 	{%r431, %r436}, %rd197;
	mov.b32 	%r437, 8;
	// begin inline asm
	shfl.sync.down.b32 %r430, %r431, %r437, %r448, %r449;
	// end inline asm
	// begin inline asm
	shfl.sync.down.b32 %r435, %r436, %r437, %r448, %r449;
	// end inline asm
	mov.b64 	%rd198, {%r430, %r435};
	mov.b64 	%fd336, %rd198;
	setp.gt.s32 	%p204, %r399, 23;
	setp.lt.f64 	%p205, %fd335, %fd336;
	selp.f64 	%fd337, %fd336, %fd335, %p205;
	selp.f64 	%fd338, %fd335, %fd337, %p204;
	mov.b64 	%rd199, %fd338;
	mov.b64 	{%r441, %r446}, %rd199;
	mov.b32 	%r447, 16;
	// begin inline asm
	shfl.sync.down.b32 %r440, %r441, %r447, %r448, %r449;
	// end inline asm
	// begin inline asm
	shfl.sync.down.b32 %r445, %r446, %r447, %r448, %r449;
	// end inline asm
	mov.b64 	%rd200, {%r440, %r445};
	mov.b64 	%fd339, %rd200;
	setp.gt.s32 	%p206, %r399, 15;
	setp.lt.f64 	%p207, %fd338, %fd339;
	selp.f64 	%fd10, %fd339, %fd338, %p207;
	selp.f64 	%fd380, %fd338, %fd10, %p206;
	setp.ne.s32 	%p208, %r399, 0;
	@%p208 bra 	$L__BB4_17;
	shr.u32 	%r450, %r1, 2;
	and.b32  	%r451, %r450, 248;
	mov.u32 	%r452, _ZZN3cub18CUB_300001_SM_10006detail6reduce28DeviceReduceSingleTileKernelINS2_10policy_hubIdjN4cuda3__47maximumIvEEE10Policy1000EPdSB_jS8_ddNS5_3std3__410__identityEEEvT0_T1_T2_T3_T4_T6_E12temp_storage;
	add.s32 	%r453, %r452, %r451;
	st.shared.f64 	[%r453+8], %fd10;
$L__BB4_17:
	bar.sync 	0;
	setp.ne.s32 	%p209, %r1, 0;
	@%p209 bra 	$L__BB4_74;
	ld.shared.f64 	%fd340, [_ZZN3cub18CUB_300001_SM_10006detail6reduce28DeviceReduceSingleTileKernelINS2_10policy_hubIdjN4cuda3__47maximumIvEEE10Policy1000EPdSB_jS8_ddNS5_3std3__410__identityEEEvT0_T1_T2_T3_T4_T6_E12temp_storage+16];
	setp.lt.f64 	%p210, %fd380, %fd340;
	selp.f64 	%fd341, %fd340, %fd380, %p210;
	ld.shared.f64 	%fd342, [_ZZN3cub18CUB_300001_SM_10006detail6reduce28DeviceReduceSingleTileKernelINS2_10policy_hubIdjN4cuda3__47maximumIvEEE10Policy1000EPdSB_jS8_ddNS5_3std3__410__identityEEEvT0_T1_T2_T3_T4_T6_E12temp_storage+24];
	setp.lt.f64 	%p211, %fd341, %fd342;
	selp.f64 	%fd343, %fd342, %fd341, %p211;
	ld.shared.f64 	%fd344, [_ZZN3cub18CUB_300001_SM_10006detail6reduce28DeviceReduceSingleTileKernelINS2_10policy_hubIdjN4cuda3__47maximumIvEEE10Policy1000EPdSB_jS8_ddNS5_3std3__410__identityEEEvT0_T1_T2_T3_T4_T6_E12temp_storage+32];
	setp.lt.f64 	%p212, %fd343, %fd344;
	selp.f64 	%fd345, %fd344, %fd343, %p212;
	ld.shared.f64 	%fd346, [_ZZN3cub18CUB_300001_SM_10006detail6reduce28DeviceReduceSingleTileKernelINS2_10policy_hubIdjN4cuda3__47maximumIvEEE10Policy1000EPdSB_jS8_ddNS5_3std3__410__identityEEEvT0_T1_T2_T3_T4_T6_E12temp_storage+40];
	setp.lt.f64 	%p213, %fd345, %fd346;
	selp.f64 	%fd347, %fd346, %fd345, %p213;
	ld.shared.f64 	%fd348, [_ZZN3cub18CUB_300001_SM_10006detail6reduce28DeviceReduceSingleTileKernelINS2_10policy_hubIdjN4cuda3__47maximumIvEEE10Policy1000EPdSB_jS8_ddNS5_3std3__410__identityEEEvT0_T1_T2_T3_T4_T6_E12temp_storage+48];
	setp.lt.f64 	%p214, %fd347, %fd348;
	selp.f64 	%fd349, %fd348, %fd347, %p214;
	ld.shared.f64 	%fd350, [_ZZN3cub18CUB_300001_SM_10006detail6reduce28DeviceReduceSingleTileKernelINS2_10policy_hubIdjN4cuda3__47maximumIvEEE10Policy1000EPdSB_jS8_ddNS5_3std3__410__identityEEEvT0_T1_T2_T3_T4_T6_E12temp_storage+56];
	setp.lt.f64 	%p215, %fd349, %fd350;
	selp.f64 	%fd351, %fd350, %fd349, %p215;
	ld.shared.f64 	%fd352, [_ZZN3cub18CUB_300001_SM_10006detail6reduce28DeviceReduceSingleTileKernelINS2_10policy_hubIdjN4cuda3__47maximumIvEEE10Policy1000EPdSB_jS8_ddNS5_3std3__410__identityEEEvT0_T1_T2_T3_T4_T6_E12temp_storage+64];
	setp.lt.f64 	%p216, %fd351, %fd352;
	selp.f64 	%fd380, %fd352, %fd351, %p216;
	bra.uni 	$L__BB4_74;
$L__BB4_19:
	// begin inline asm
	mov.u32 %r336, %laneid;
	// end inline asm
	and.b32  	%r387, %r1, 992;
	add.s32 	%r388, %r387, 32;
	setp.gt.u32 	%p171, %r388, %r69;
	not.b32 	%r389, %r387;
	add.s32 	%r390, %r69, %r389;
	selp.b32 	%r385, %r390, 31, %p171;
	mov.b64 	%rd181, %fd359;
	mov.b64 	{%r338, %r343}, %rd181;
	mov.b32 	%r344, 1;
	mov.b32 	%r386, -1;
	// begin inline asm
	shfl.sync.down.b32 %r337, %r338, %r344, %r385, %r386;
	// end inline asm
	// begin inline asm
	shfl.sync.down.b32 %r342, %r343, %r344, %r385, %r386;
	// end inline asm
	mov.b64 	%rd182, {%r337, %r342};
	mov.b64 	%fd280, %rd182;
	setp.lt.s32 	%p172, %r336, %r385;
	setp.lt.f64 	%p173, %fd359, %fd280;
	selp.f64 	%fd281, %fd280, %fd359, %p173;
	selp.f64 	%fd282, %fd281, %fd359, %p172;
	mov.b64 	%rd183, %fd282;
	mov.b64 	{%r348, %r353}, %rd183;
	mov.b32 	%r354, 2;
	// begin inline asm
	shfl.sync.down.b32 %r347, %r348, %r354, %r385, %r386;
	// end inline asm
	// begin inline asm
	shfl.sync.down.b32 %r352, %r353, %r354, %r385, %r386;
	// end inline asm
	mov.b64 	%rd184, {%r347, %r352};
	mov.b64 	%fd283, %rd184;
	add.s32 	%r391, %r336, 2;
	setp.gt.s32 	%p174, %r391, %r385;
	setp.lt.f64 	%p175, %fd282, %fd283;
	selp.f64 	%fd284, %fd283, %fd282, %p175;
	selp.f64 	%fd285, %fd282, %fd284, %p174;
	mov.b64 	%rd185, %fd285;
	mov.b64 	{%r358, %r363}, %rd185;
	mov.b32 	%r364, 4;
	// begin inline asm
	shfl.sync.down.b32 %r357, %r358, %r364, %r385, %r386;
	// end inline asm
	// begin inline asm
	shfl.sync.down.b32 %r362, %r363, %r364, %r385, %r386;
	// end inline asm
	mov.b64 	%rd186, {%r357, %r362};
	mov.b64 	%fd286, %rd186;
	add.s32 	%r392, %r336, 4;
	setp.gt.s32 	%p176, %r392, %r385;
	setp.lt.f64 	%p177, %fd285, %fd286;
	selp.f64 	%fd287, %fd286, %fd285, %p177;
	selp.f64 	%fd288, %fd285, %fd287, %p176;
	mov.b64 	%rd187, %fd288;
	mov.b64 	{%r368, %r373}, %rd187;
	mov.b32 	%r374, 8;
	// begin inline asm
	shfl.sync.down.b32 %r367, %r368, %r374, %r385, %r386;
	// end inline asm
	// begin inline asm
	shfl.sync.down.b32 %r372, %r373, %r374, %r385, %r386;
	// end inline asm
	mov.b64 	%rd188, {%r367, %r372};
	mov.b64 	%fd289, %rd188;
	add.s32 	%r393, %r336, 8;
	setp.gt.s32 	%p178, %r393, %r385;
	setp.lt.f64 	%p179, %fd288, %fd289;
	selp.f64 	%fd290, %fd289, %fd288, %p179;
	selp.f64 	%fd291, %fd288, %fd290, %p178;
	mov.b64 	%rd189, %fd291;
	mov.b64 	{%r378, %r383}, %rd189;
	mov.b32 	%r384, 16;
	// begin inline asm
	shfl.sync.down.b32 %r377, %r378, %r384, %r385, %r386;
	// end inline asm
	// begin inline asm
	shfl.sync.down.b32 %r382, %r383, %r384, %r385, %r386;
	// end inline asm
	mov.b64 	%rd190, {%r377, %r382};
	mov.b64 	%fd292, %rd190;
	add.s32 	%r394, %r336, 16;
	setp.gt.s32 	%p180, %r394, %r385;
	setp.lt.f64 	%p181, %fd291, %fd292;
	selp.f64 	%fd293, %fd292, %fd291, %p181;
	selp.f64 	%fd380, %fd291, %fd293, %p180;
	setp.ne.s32 	%p182, %r336, 0;
	@%p182 bra 	$L__BB4_21;
	shr.u32 	%r395, %r1, 2;
	and.b32  	%r396, %r395, 248;
	mov.u32 	%r397, _ZZN3cub18CUB_300001_SM_10006detail6reduce28DeviceReduceSingleTileKernelINS2_10policy_hubIdjN4cuda3__47maximumIvEEE10Policy1000EPdSB_jS8_ddNS5_3std3__410__identityEEEvT0_T1_T2_T3_T4_T6_E12temp_storage;
	add.s32 	%r398, %r397, %r396;
	st.shared.f64 	[%r398+8], %fd380;
$L__BB4_21:
	bar.sync 	0;
	setp.ne.s32 	%p183, %r1, 0;
	@%p183 bra 	$L__BB4_74;
	setp.gt.u32 	%p184, %r69, 32;
	ld.shared.f64 	%fd294, [_ZZN3cub18CUB_300001_SM_10006detail6reduce28DeviceReduceSingleTileKernelINS2_10policy_hubIdjN4cuda3__47maximumIvEEE10Policy1000EPdSB_jS8_ddNS5_3std3__410__identityEEEvT0_T1_T2_T3_T4_T6_E12temp_storage+16];
	setp.lt.f64 	%p185, %fd380, %fd294;
	selp.f64 	%fd296, %fd294, %fd380, %p185;
	selp.f64 	%fd297, %fd296, %fd380, %p184;
	setp.gt.u32 	%p186, %r69, 64;
	ld.shared.f64 	%fd299, [_ZZN3cub18CUB_300001_SM_10006detail6reduce28DeviceReduceSingleTileKernelINS2_10policy_hubIdjN4cuda3__47maximumIvEEE10Policy1000EPdSB_jS8_ddNS5_3std3__410__identityEEEvT0_T1_T2_T3_T4_T6_E12temp_storage+24];
	setp.lt.f64 	%p187, %fd297, %fd299;
	selp.f64 	%fd301, %fd299, %fd297, %p187;
	selp.f64 	%fd302, %fd301, %fd297, %p186;
	setp.gt.u32 	%p188, %r69, 96;
	ld.shared.f64 	%fd304, [_ZZN3cub18CUB_300001_SM_10006detail6reduce28DeviceReduceSingleTileKernelINS2_10policy_hubIdjN4cuda3__47maximumIvEEE10Policy1000EPdSB_jS8_ddNS5_3std3__410__identityEEEvT0_T1_T2_T3_T4_T6_E12temp_storage+32];
	setp.lt.f64 	%p189, %fd302, %fd304;
	selp.f64 	%fd306, %fd304, %fd302, %p189;
	selp.f64 	%fd307, %fd306, %fd302, %p188;
	setp.gt.u32 	%p190, %r69, 128;
	ld.shared.f64 	%fd309, [_ZZN3cub18CUB_300001_SM_10006detail6reduce28DeviceReduceSingleTileKernelINS2_10policy_hubIdjN4cuda3__47maximumIvEEE10Policy1000EPdSB_jS8_ddNS5_3std3__410__identityEEEvT0_T1_T2_T3_T4_T6_E12temp_storage+40];
	setp.lt.f64 	%p191, %fd307, %fd309;
	selp.f64 	%fd311, %fd309, %fd307, %p191;
	selp.f64 	%fd312, %fd311, %fd307, %p190;
	setp.gt.u32 	%p192, %r69, 160;
	ld.shared.f64 	%fd314, [_ZZN3cub18CUB_300001_SM_10006detail6reduce28DeviceReduceSingleTileKernelINS2_10policy_hubIdjN4cuda3__47maximumIvEEE10Policy1000EPdSB_jS8_ddNS5_3std3__410__identityEEEvT0_T1_T2_T3_T4_T6_E12temp_storage+48];
	setp.lt.f64 	%p193, %fd312, %fd314;
	selp.f64 	%fd316, %fd314, %fd312, %p193;
	selp.f64 	%fd317, %fd316, %fd312, %p192;
	setp.gt.u32 	%p194, %r69, 192;
	ld.shared.f64 	%fd319, [_ZZN3cub18CUB_300001_SM_10006detail6reduce28DeviceReduceSingleTileKernelINS2_10policy_hubIdjN4cuda3__47maximumIvEEE10Policy1000EPdSB_jS8_ddNS5_3std3__410__identityEEEvT0_T1_T2_T3_T4_T6_E12temp_storage+56];
	setp.lt.f64 	%p195, %fd317, %fd319;
	selp.f64 	%fd321, %fd319, %fd317, %p195;
	selp.f64 	%fd322, %fd321, %fd317, %p194;
	setp.gt.u32 	%p196, %r69, 224;
	ld.shared.f64 	%fd324, [_ZZN3cub18CUB_300001_SM_10006detail6reduce28DeviceReduceSingleTileKernelINS2_10policy_hubIdjN4cuda3__47maximumIvEEE10Policy1000EPdSB_jS8_ddNS5_3std3__410__identityEEEvT0_T1_T2_T3_T4_T6_E12temp_storage+64];
	setp.lt.f64 	%p197, %fd322, %fd324;
	selp.f64 	%fd326, %fd324, %fd322, %p197;
	selp.f64 	%fd380, %fd326, %fd322, %p196;
	bra.uni 	$L__BB4_74;
$L__BB4_23:
	mov.u32 	%r13, %tid.x;
	shl.b32 	%r263, %r13, 2;
	mul.wide.u32 	%rd127, %r263, 8;
	add.s64 	%rd117, %rd16, %rd127;
	// begin inline asm
	ld.global.nc.v2.u64 {%rd115, %rd116}, [%rd117];
	// end inline asm
	add.s64 	%rd120, %rd117, 16;
	// begin inline asm
	ld.global.nc.v2.u64 {%rd118, %rd119}, [%rd120];
	// end inline asm
	mov.b64 	%fd206, %rd115;
	mov.b64 	%fd207, %rd116;
	mov.b64 	%fd208, %rd118;
	mov.b64 	%fd209, %rd119;
	add.s64 	%rd123, %rd117, 8192;
	// begin inline asm
	ld.global.nc.v2.u64 {%rd121, %rd122}, [%rd123];
	// end inline asm
	add.s64 	%rd126, %rd117, 8208;
	// begin inline asm
	ld.global.nc.v2.u64 {%rd124, %rd125}, [%rd126];
	// end inline asm
	mov.b64 	%fd210, %rd121;
	mov.b64 	%fd211, %rd122;
	mov.b64 	%fd212, %rd124;
	mov.b64 	%fd213, %rd125;
	setp.lt.f64 	%p111, %fd206, %fd207;
	selp.f64 	%fd214, %fd207, %fd206, %p111;
	setp.lt.f64 	%p112, %fd214, %fd208;
	selp.f64 	%fd215, %fd208, %fd214, %p112;
	setp.lt.f64 	%p113, %fd215, %fd209;
	selp.f64 	%fd216, %fd209, %fd215, %p113;
	setp.lt.f64 	%p114, %fd216, %fd210;
	selp.f64 	%fd217, %fd210, %fd216, %p114;
	setp.lt.f64 	%p115, %fd217, %fd211;
	selp.f64 	%fd218, %fd211, %fd217, %p115;
	setp.lt.f64 	%p116, %fd218, %fd212;
	selp.f64 	%fd219, %fd212, %fd218, %p116;
	setp.lt.f64 	%p117, %fd219, %fd213;
	selp.f64 	%fd366, %fd213, %fd219, %p117;
	add.s32 	%r14, %r69, -2048;
	setp.lt.u32 	%p118, %r14, 2048;
	mov.b32 	%r462, 2048;
	@%p118 bra 	$L__BB4_27;
	mov.b32 	%r462, 2048;
$L__BB4_25:
	mul.wide.u32 	%rd140, %r462, 8;
	add.s64 	%rd130, %rd117, %rd140;
	// begin inline asm
	ld.global.nc.v2.u64 {%rd128, %rd129}, [%rd130];
	// end inline asm
	add.s64 	%rd133, %rd130, 16;
	// begin inline asm
	ld.global.nc.v2.u64 {%rd131, %rd132}, [%rd133];
	// end inline asm
	mov.b64 	%fd220, %rd128;
	mov.b64 	%fd221, %rd129;
	mov.b64 	%fd222, %rd131;
	mov.b64 	%fd223, %rd132;
	add.s64 	%rd136, %rd130, 8192;
	// begin inline asm
	ld.global.nc.v2.u64 {%rd134, %rd135}, [%rd136];
	// end inline asm
	add.s64 	%rd139, %rd130, 8208;
	// begin inline asm
	ld.global.nc.v2.u64 {%rd137, %rd138}, [%rd139];
	// end inline asm
	mov.b64 	%fd224, %rd134;
	mov.b64 	%fd225, %rd135;
	mov.b64 	%fd226, %rd137;
	mov.b64 	%fd227, %rd138;
	setp.lt.f64 	%p119, %fd366, %fd220;
	selp.f64 	%fd228, %fd220, %fd366, %p119;
	setp.lt.f64 	%p120, %fd228, %fd221;
	selp.f64 	%fd229, %fd221, %fd228, %p120;
	setp.lt.f64 	%p121, %fd229, %fd222;
	selp.f64 	%fd230, %fd222, %fd229, %p121;
	setp.lt.f64 	%p122, %fd230, %fd223;
	selp.f64 	%fd231, %fd223, %fd230, %p122;
	setp.lt.f64 	%p123, %fd231, %fd224;
	selp.f64 	%fd232, %fd224, %fd231, %p123;
	setp.lt.f64 	%p124, %fd232, %fd225;
	selp.f64 	%fd233, %fd225, %fd232, %p124;
	setp.lt.f64 	%p125, %fd233, %fd226;
	selp.f64 	%fd234, %fd226, %fd233, %p125;
	setp.lt.f64 	%p126, %fd234, %fd227;
	selp.f64 	%fd366, %fd227, %fd234, %p126;
	sub.s32 	%r265, %r69, %r462;
	setp.lt.u32 	%p127, %r265, 2048;
	@%p127 bra 	$L__BB4_35;
	add.s32 	%r462, %r462, 2048;
	setp.le.u32 	%p128, %r462, %r14;
	@%p128 bra 	$L__BB4_25;
$L__BB4_27:
	setp.le.u32 	%p129, %r69, %r462;
	@%p129 bra 	$L__BB4_35;
	sub.s32 	%r18, %r69, %r462;
	setp.ge.s32 	%p130, %r13, %r18;
	@%p130 bra 	$L__BB4_35;
	not.b32 	%r266, %r13;
	add.s32 	%r267, %r69, %r266;
	sub.s32 	%r19, %r267, %r462;
	and.b32  	%r268, %r19, 768;
	setp.eq.s32 	%p131, %r268, 768;
	mov.u32 	%r466, %r13;
	@%p131 bra 	$L__BB4_32;
	add.s32 	%r464, %r13, %r462;
	shr.u32 	%r269, %r19, 8;
	add.s32 	%r270, %r269, 1;
	and.b32  	%r271, %r270, 3;
	neg.s32 	%r463, %r271;
	mov.u32 	%r466, %r13;
$L__BB4_31:
	.pragma "nounroll";
	mul.wide.u32 	%rd143, %r464, 8;
	add.s64 	%rd142, %rd16, %rd143;
	// begin inline asm
	ld.global.nc.u64 %rd141, [%rd142];
	// end inline asm
	mov.b64 	%fd236, %rd141;
	setp.lt.f64 	%p132, %fd366, %fd236;
	selp.f64 	%fd366, %fd236, %fd366, %p132;
	add.s32 	%r466, %r466, 256;
	add.s32 	%r464, %r464, 256;
	add.s32 	%r463, %r463, 1;
	setp.ne.s32 	%p133, %r463, 0;
	@%p133 bra 	$L__BB4_31;
$L__BB4_32:
	setp.lt.u32 	%p134, %r19, 768;
	@%p134 bra 	$L__BB4_35;
	add.s32 	%r468, %r466, 512;
	add.s32 	%r467, %r466, %r462;
$L__BB4_34:
	mul.wide.u32 	%rd152, %r467, 8;
	add.s64 	%rd145, %rd16, %rd152;
	// begin inline asm
	ld.global.nc.u64 %rd144, [%rd145];
	// end inline asm
	mov.b64 	%fd237, %rd144;
	setp.lt.f64 	%p135, %fd366, %fd237;
	selp.f64 	%fd238, %fd237, %fd366, %p135;
	add.s32 	%r272, %r467, 256;
	mul.wide.u32 	%rd153, %r272, 8;
	add.s64 	%rd147, %rd16, %rd153;
	// begin inline asm
	ld.global.nc.u64 %rd146, [%rd147];
	// end inline asm
	mov.b64 	%fd239, %rd146;
	setp.lt.f64 	%p136, %fd238, %fd239;
	selp.f64 	%fd240, %fd239, %fd238, %p136;
	add.s32 	%r273, %r467, 512;
	mul.wide.u32 	%rd154, %r273, 8;
	add.s64 	%rd149, %rd16, %rd154;
	// begin inline asm
	ld.global.nc.u64 %rd148, [%rd149];
	// end inline asm
	mov.b64 	%fd241, %rd148;
	setp.lt.f64 	%p137, %fd240, %fd241;
	selp.f64 	%fd242, %fd241, %fd240, %p137;
	add.s32 	%r274, %r467, 768;
	mul.wide.u32 	%rd155, %r274, 8;
	add.s64 	%rd151, %rd16, %rd155;
	// begin inline asm
	ld.global.nc.u64 %rd150, [%rd151];
	// end inline asm
	mov.b64 	%fd243, %rd150;
	setp.lt.f64 	%p138, %fd242, %fd243;
	selp.f64 	%fd366, %fd243, %fd242, %p138;
	add.s32 	%r33, %r468, 1024;
	add.s32 	%r275, %r468, 512;
	add.s32 	%r467, %r467, 1024;
	setp.lt.s32 	%p139, %r275, %r18;
	mov.u32 	%r468, %r33;
	@%p139 bra 	$L__BB4_34;
$L__BB4_35:
	// begin inline asm
	mov.u32 %r276, %laneid;
	// end inline asm
	mov.b64 	%rd156, %fd366;
	mov.b64 	{%r278, %r283}, %rd156;
	mov.b32 	%r284, 1;
	mov.b32 	%r325, 31;
	mov.b32 	%r326, -1;
	// begin inline asm
	shfl.sync.down.b32 %r277, %r278, %r284, %r325, %r326;
	// end inline asm
	// begin inline asm
	shfl.sync.down.b32 %r282, %r283, %r284, %r325, %r326;
	// end inline asm
	mov.b64 	%rd157, {%r277, %r282};
	mov.b64 	%fd244, %rd157;
	setp.gt.s32 	%p140, %r276, 30;
	setp.lt.f64 	%p141, %fd366, %fd244;
	selp.f64 	%fd245, %fd244, %fd366, %p141;
	selp.f64 	%fd246, %fd366, %fd245, %p140;
	mov.b64 	%rd158, %fd246;
	mov.b64 	{%r288, %r293}, %rd158;
	mov.b32 	%r294, 2;
	// begin inline asm
	shfl.sync.down.b32 %r287, %r288, %r294, %r325, %r326;
	// end inline asm
	// begin inline asm
	shfl.sync.down.b32 %r292, %r293, %r294, %r325, %r326;
	// end inline asm
	mov.b64 	%rd159, {%r287, %r292};
	mov.b64 	%fd247, %rd159;
	setp.gt.s32 	%p142, %r276, 29;
	setp.lt.f64 	%p143, %fd246, %fd247;
	selp.f64 	%fd248, %fd247, %fd246, %p143;
	selp.f64 	%fd249, %fd246, %fd248, %p142;
	mov.b64 	%rd160, %fd249;
	mov.b64 	{%r298, %r303}, %rd160;
	mov.b32 	%r304, 4;
	// begin inline asm
	shfl.sync.down.b32 %r297, %r298, %r304, %r325, %r326;
	// end inline asm
	// begin inline asm
	shfl.sync.down.b32 %r302, %r303, %r304, %r325, %r326;
	// end inline asm
	mov.b64 	%rd161, {%r297, %r302};
	mov.b64 	%fd250, %rd161;
	setp.gt.s32 	%p144, %r276, 27;
	setp.lt.f64 	%p145, %fd249, %fd250;
	selp.f64 	%fd251, %fd250, %fd249, %p145;
	selp.f64 	%fd252, %fd249, %fd251, %p144;
	mov.b64 	%rd162, %fd252;
	mov.b64 	{%r308, %r313}, %rd162;
	mov.b32 	%r314, 8;
	// begin inline asm
	shfl.sync.down.b32 %r307, %r308, %r314, %r325, %r326;
	// end inline asm
	// begin inline asm
	shfl.sync.down.b32 %r312, %r313, %r314, %r325, %r326;
	// end inline asm
	mov.b64 	%rd163, {%r307, %r312};
	mov.b64 	%fd253, %rd163;
	setp.gt.s32 	%p146, %r276, 23;
	setp.lt.f64 	%p147, %fd252, %fd253;
	selp.f64 	%fd254, %fd253, %fd252, %p147;
	selp.f64 	%fd255, %fd252, %fd254, %p146;
	mov.b64 	%rd164, %fd255;
	mov.b64 	{%r318, %r323}, %rd164;
	mov.b32 	%r324, 16;
	// begin inline asm
	shfl.sync.down.b32 %r317, %r318, %r324, %r325, %r326;
	// end inline asm
	// begin inline asm
	shfl.sync.down.b32 %r322, %r323, %r324, %r325, %r326;
	// end inline asm
	mov.b64 	%rd165, {%r317, %r322};
	mov.b64 	%fd256, %rd165;
	setp.gt.s32 	%p148, %r276, 15;
	setp.lt.f64 	%p149, %fd255, %fd256;
	selp.f64 	%fd26, %fd256, %fd255, %p149;
	selp.f64 	%fd380, %fd255, %fd26, %p148;
	setp.ne.s32 	%p150, %r276, 0;
	@%p150 bra 	$L__BB4_37;
	shr.u32 	%r327, %r13, 2;
	and.b32  	%r328, %r327, 248;
	mov.u32 	%r329, _ZZN3cub18CUB_300001_SM_10006detail6reduce28DeviceReduceSingleTileKernelINS2_10policy_hubIdjN4cuda3__47maximumIvEEE10Policy1000EPdSB_jS8_ddNS5_3std3__410__identityEEEvT0_T1_T2_T3_T4_T6_E12temp_storage;
	add.s32 	%r330, %r329, %r328;
	st.shared.f64 	[%r330+8], %fd26;
$L__BB4_37:
	bar.sync 	0;
	setp.ne.s32 	%p151, %r13, 0;
	@%p151 bra 	$L__BB4_74;
	ld.shared.f64 	%fd257, [_ZZN3cub18CUB_300001_SM_10006detail6reduce28DeviceReduceSingleTileKernelINS2_10policy_hubIdjN4cuda3__47maximumIvEEE10Policy1000EPdSB_jS8_ddNS5_3std3__410__identityEEEvT0_T1_T2_T3_T4_T6_E12temp_storage+16];
	setp.lt.f64 	%p152, %fd380, %fd257;
	selp.f64 	%fd258, %fd257, %fd380, %p152;
	ld.shared.f64 	%fd259, [_ZZN3cub18CUB_300001_SM_10006detail6reduce28DeviceReduceSingleTileKernelINS2_10policy_hubIdjN4cuda3__47maximumIvEEE10Policy1000EPdSB_jS8_ddNS5_3std3__410__identityEEEvT0_T1_T2_T3_T4_T6_E12temp_storage+24];
	setp.lt.f64 	%p153, %fd258, %fd259;
	selp.f64 	%fd260, %fd259, %fd258, %p153;
	ld.shared.f64 	%fd261, [_ZZN3cub18CUB_300001_SM_10006detail6reduce28DeviceReduceSingleTileKernelINS2_10policy_hubIdjN4cuda3__47maximumIvEEE10Policy1000EPdSB_jS8_ddNS5_3std3__410__identityEEEvT0_T1_T2_T3_T4_T6_E12temp_storage+32];
	setp.lt.f64 	%p154, %fd260, %fd261;
	selp.f64 	%fd262, %fd261, %fd260, %p154;
	ld.shared.f64 	%fd263, [_ZZN3cub18CUB_300001_SM_10006detail6reduce28DeviceReduceSingleTileKernelINS2_10policy_hubIdjN4cuda3__47maximumIvEEE10Policy1000EPdSB_jS8_ddNS5_3std3__410__identityEEEvT0_T1_T2_T3_T4_T6_E12temp_storage+40];
	setp.lt.f64 	%p155, %fd262, %fd263;
	selp.f64 	%fd264, %fd263, %fd262, %p155;
	ld.shared.f64 	%fd265, [_ZZN3cub18CUB_300001_SM_10006detail6reduce28DeviceReduceSingleTileKernelINS2_10policy_hubIdjN4cuda3__47maximumIvEEE10Policy1000EPdSB_jS8_ddNS5_3std3__410__identityEEEvT0_T1_T2_T3_T4_T6_E12temp_storage+48];
	setp.lt.f64 	%p156, %fd264, %fd265;
	selp.f64 	%fd266, %fd265, %fd264, %p156;
	ld.shared.f64 	%fd267, [_ZZN3cub18CUB_300001_SM_10006detail6reduce28DeviceReduceSingleTileKernelINS2_10policy_hubIdjN4cuda3__47maximumIvEEE10Policy1000EPdSB_jS8_ddNS5_3std3__410__identityEEEvT0_T1_T2_T3_T4_T6_E12temp_storage+56];
	setp.lt.f64 	%p157, %fd266, %fd267;
	selp.f64 	%fd268, %fd267, %fd266, %p157;
	ld.shared.f64 	%fd269, [_ZZN3cub18CUB_300001_SM_10006detail6reduce28DeviceReduceSingleTileKernelINS2_10policy_hubIdjN4cuda3__47maximumIvEEE10Policy1000EPdSB_jS8_ddNS5_3std3__410__identityEEEvT0_T1_T2_T3_T4_T6_E12temp_storage+64];
	setp.lt.f64 	%p158, %fd268, %fd269;
	selp.f64 	%fd380, %fd269, %fd268, %p158;
	bra.uni 	$L__BB4_74;
$L__BB4_39:
	setp.gt.u32 	%p3, %r69, 2047;
	@%p3 bra 	$L__BB4_58;
	mov.u32 	%r35, %tid.x;
	setp.ge.u32 	%p52, %r35, %r69;
	mov.f64 	%fd372, 0d0000000000000000;
	mov.u32 	%r472, %r35;
	@%p52 bra 	$L__BB4_42;
	mul.wide.u32 	%rd82, %r35, 8;
	add.s64 	%rd81, %rd16, %rd82;
	// begin inline asm
	ld.global.nc.u64 %rd80, [%rd81];
	// end inline asm
	mov.b64 	%fd372, %rd80;
	add.s32 	%r472, %r35, 256;
$L__BB4_42:
	setp.ge.u32 	%p53, %r472, %r69;
	@%p53 bra 	$L__BB4_49;
	not.b32 	%r139, %r472;
	add.s32 	%r38, %r69, %r139;
	and.b32  	%r140, %r38, 768;
	setp.eq.s32 	%p54, %r140, 768;
	@%p54 bra 	$L__BB4_46;
	mul.wide.u32 	%rd83, %r472, 8;
	add.s64 	%rd203, %rd16, %rd83;
	shr.u32 	%r141, %r38, 8;
	add.s32 	%r142, %r141, 1;
	and.b32  	%r143, %r142, 3;
	neg.s32 	%r470, %r143;
$L__BB4_45:
	.pragma "nounroll";
	// begin inline asm
	ld.global.nc.u64 %rd84, [%rd203];
	// end inline asm
	mov.b64 	%fd125, %rd84;
	setp.lt.f64 	%p55, %fd372, %fd125;
	selp.f64 	%fd372, %fd125, %fd372, %p55;
	add.s32 	%r472, %r472, 256;
	add.s64 	%rd203, %rd203, 2048;
	add.s32 	%r470, %r470, 1;
	setp.ne.s32 	%p56, %r470, 0;
	@%p56 bra 	$L__BB4_45;
$L__BB4_46:
	setp.lt.u32 	%p57, %r38, 768;
	@%p57 bra 	$L__BB4_49;
	mul.wide.u32 	%rd86, %r472, 8;
	add.s64 	%rd204, %rd16, %rd86;
$L__BB4_48:
	// begin inline asm
	ld.global.nc.u64 %rd87, [%rd204];
	// end inline asm
	mov.b64 	%fd126, %rd87;
	setp.lt.f64 	%p58, %fd372, %fd126;
	selp.f64 	%fd127, %fd126, %fd372, %p58;
	add.s64 	%rd90, %rd204, 2048;
	// begin inline asm
	ld.global.nc.u64 %rd89, [%rd90];
	// end inline asm
	mov.b64 	%fd128, %rd89;
	setp.lt.f64 	%p59, %fd127, %fd128;
	selp.f64 	%fd129, %fd128, %fd127, %p59;
	add.s64 	%rd92, %rd204, 4096;
	// begin inline asm
	ld.global.nc.u64 %rd91, [%rd92];
	// end inline asm
	mov.b64 	%fd130, %rd91;
	setp.lt.f64 	%p60, %fd129, %fd130;
	selp.f64 	%fd131, %fd130, %fd129, %p60;
	add.s64 	%rd94, %rd204, 6144;
	// begin inline asm
	ld.global.nc.u64 %rd93, [%rd94];
	// end inline asm
	mov.b64 	%fd132, %rd93;
	setp.lt.f64 	%p61, %fd131, %fd132;
	selp.f64 	%fd372, %fd132, %fd131, %p61;
	add.s32 	%r472, %r472, 1024;
	add.s64 	%rd204, %rd204, 8192;
	setp.lt.s32 	%p62, %r472, %r69;
	@%p62 bra 	$L__BB4_48;
$L__BB4_49:
	setp.lt.u32 	%p63, %r69, 256;
	@%p63 bra 	$L__BB4_54;
	// begin inline asm
	mov.u32 %r207, %laneid;
	// end inline asm
	mov.b64 	%rd105, %fd372;
	mov.b64 	{%r209, %r214}, %rd105;
	mov.b32 	%r215, 1;
	mov.b32 	%r256, 31;
	mov.b32 	%r257, -1;
	// begin inline asm
	shfl.sync.down.b32 %r208, %r209, %r215, %r256, %r257;
	// end inline asm
	// begin inline asm
	shfl.sync.down.b32 %r213, %r214, %r215, %r256, %r257;
	// end inline asm
	mov.b64 	%rd106, {%r208, %r213};
	mov.b64 	%fd180, %rd106;
	setp.gt.s32 	%p91, %r207, 30;
	setp.lt.f64 	%p92, %fd372, %fd180;
	selp.f64 	%fd181, %fd180, %fd372, %p92;
	selp.f64 	%fd182, %fd372, %fd181, %p91;
	mov.b64 	%rd107, %fd182;
	mov.b64 	{%r219, %r224}, %rd107;
	mov.b32 	%r225, 2;
	// begin inline asm
	shfl.sync.down.b32 %r218, %r219, %r225, %r256, %r257;
	// end inline asm
	// begin inline asm
	shfl.sync.down.b32 %r223, %r224, %r225, %r256, %r257;
	// end inline asm
	mov.b64 	%rd108, {%r218, %r223};
	mov.b64 	%fd183, %rd108;
	setp.gt.s32 	%p93, %r207, 29;
	setp.lt.f64 	%p94, %fd182, %fd183;
	selp.f64 	%fd184, %fd183, %fd182, %p94;
	selp.f64 	%fd185, %fd182, %fd184, %p93;
	mov.b64 	%rd109, %fd185;
	mov.b64 	{%r229, %r234}, %rd109;
	mov.b32 	%r235, 4;
	// begin inline asm
	shfl.sync.down.b32 %r228, %r229, %r235, %r256, %r257;
	// end inline asm
	// begin inline asm
	shfl.sync.down.b32 %r233, %r234, %r235, %r256, %r257;
	// end inline asm
	mov.b64 	%rd110, {%r228, %r233};
	mov.b64 	%fd186, %rd110;
	setp.gt.s32 	%p95, %r207, 27;
	setp.lt.f64 	%p96, %fd185, %fd186;
	selp.f64 	%fd187, %fd186, %fd185, %p96;
	selp.f64 	%fd188, %fd185, %fd187, %p95;
	mov.b64 	%rd111, %fd188;
	mov.b64 	{%r239, %r244}, %rd111;
	mov.b32 	%r245, 8;
	// begin inline asm
	shfl.sync.down.b32 %r238, %r239, %r245, %r256, %r257;
	// end inline asm
	// begin inline asm
	shfl.sync.down.b32 %r243, %r244, %r245, %r256, %r257;
	// end inline asm
	mov.b64 	%rd112, {%r238, %r243};
	mov.b64 	%fd189, %rd112;
	setp.gt.s32 	%p97, %r207, 23;
	setp.lt.f64 	%p98, %fd188, %fd189;
	selp.f64 	%fd190, %fd189, %fd188, %p98;
	selp.f64 	%fd191, %fd188, %fd190, %p97;
	mov.b64 	%rd113, %fd191;
	mov.b64 	{%r249, %r254}, %rd113;
	mov.b32 	%r255, 16;
	// begin inline asm
	shfl.sync.down.b32 %r248, %r249, %r255, %r256, %r257;
	// end inline asm
	// begin inline asm
	shfl.sync.down.b32 %r253, %r254, %r255, %r256, %r257;
	// end inline asm
	mov.b64 	%rd114, {%r248, %r253};
	mov.b64 	%fd192, %rd114;
	setp.gt.s32 	%p99, %r207, 15;
	setp.lt.f64 	%p100, %fd191, %fd192;
	selp.f64 	%fd38, %fd192, %fd191, %p100;
	selp.f64 	%fd380, %fd191, %fd38, %p99;
	setp.ne.s32 	%p101, %r207, 0;
	@%p101 bra 	$L__BB4_52;
	shr.u32 	%r258, %r35, 2;
	and.b32  	%r259, %r258, 248;
	mov.u32 	%r260, _ZZN3cub18CUB_300001_SM_10006detail6reduce28DeviceReduceSingleTileKernelINS2_10policy_hubIdjN4cuda3__47maximumIvEEE10Policy1000EPdSB_jS8_ddNS5_3std3__410__identityEEEvT0_T1_T2_T3_T4_T6_E12temp_storage;
	add.s32 	%r261, %r260, %r259;
	st.shared.f64 	[%r261+8], %fd38;
$L__BB4_52:
	bar.sync 	0;
	setp.ne.s32 	%p102, %r35, 0;
	@%p102 bra 	$L__BB4_74;
	ld.shared.f64 	%fd193, [_ZZN3cub18CUB_300001_SM_10006detail6reduce28DeviceReduceSingleTileKernelINS2_10policy_hubIdjN4cuda3__47maximumIvEEE10Policy1000EPdSB_jS8_ddNS5_3std3__410__identityEEEvT0_T1_T2_T3_T4_T6_E12temp_storage+16];
	setp.lt.f64 	%p103, %fd380, %fd193;
	selp.f64 	%fd194, %fd193, %fd380, %p103;
	ld.shared.f64 	%fd195, [_ZZN3cub18CUB_300001_SM_10006detail6reduce28DeviceReduceSingleTileKernelINS2_10policy_hubIdjN4cuda3__47maximumIvEEE10Policy1000EPdSB_jS8_ddNS5_3std3__410__identityEEEvT0_T1_T2_T3_T4_T6_E12temp_storage+24];
	setp.lt.f64 	%p104, %fd194, %fd195;
	selp.f64 	%fd196, %fd195, %fd194, %p104;
	ld.shared.f64 	%fd197, [_ZZN3cub18CUB_300001_SM_10006detail6reduce28DeviceReduceSingleTileKernelINS2_10policy_hubIdjN4cuda3__47maximumIvEEE10Policy1000EPdSB_jS8_ddNS5_3std3__410__identityEEEvT0_T1_T2_T3_T4_T6_E12temp_storage+32];
	setp.lt.f64 	%p105, %fd196, %fd197;
	selp.f64 	%fd198, %fd197, %fd196, %p105;
	ld.shared.f64 	%fd199, [_ZZN3cub18CUB_300001_SM_10006detail6reduce28DeviceReduceSingleTileKernelINS2_10policy_hubIdjN4cuda3__47maximumIvEEE10Policy1000EPdSB_jS8_ddNS5_3std3__410__identityEEEvT0_T1_T2_T3_T4_T6_E12temp_storage+40];
	setp.lt.f64 	%p106, %fd198, %fd199;
	selp.f64 	%fd200, %fd199, %fd198, %p106;
	ld.shared.f64 	%fd201, [_ZZN3cub18CUB_300001_SM_10006detail6reduce28DeviceReduceSingleTileKernelINS2_10policy_hubIdjN4cuda3__47maximumIvEEE10Policy1000EPdSB_jS8_ddNS5_3std3__410__identityEEEvT0_T1_T2_T3_T4_T6_E12temp_storage+48];
	setp.lt.f64 	%p107, %fd200, %fd201;
	selp.f64 	%fd202, %fd201, %fd200, %p107;
	ld.shared.f64 	%fd203, [_ZZN3cub18CUB_300001_SM_10006detail6reduce28DeviceReduceSingleTileKernelINS2_10policy_hubIdjN4cuda3__47maximumIvEEE10Policy1000EPdSB_jS8_ddNS5_3std3__410__identityEEEvT0_T1_T2_T3_T4_T6_E12temp_storage+56];
	setp.lt.f64 	%p108, %fd202, %fd203;
	selp.f64 	%fd204, %fd203, %fd202, %p108;
	ld.shared.f64 	%fd205, [_ZZN3cub18CUB_300001_SM_10006detail6reduce28DeviceReduceSingleTileKernelINS2_10policy_hubIdjN4cuda3__47maximumIvEEE10Policy1000EPdSB_jS8_ddNS5_3std3__410__identityEEEvT0_T1_T2_T3_T4_T6_E12temp_storage+64];
	setp.lt.f64 	%p109, %fd204, %fd205;
	selp.f64 	%fd380, %fd205, %fd204, %p109;
	bra.uni 	$L__BB4_74;
$L__BB4_54:
	// begin inline asm
	mov.u32 %r144, %laneid;
	// end inline asm
	and.b32  	%r195, %r35, 992;
	add.s32 	%r196, %r195, 32;
	setp.gt.u32 	%p64, %r196, %r69;
	not.b32 	%r197, %r195;
	add.s32 	%r198, %r69, %r197;
	selp.b32 	%r193, %r198, 31, %p64;
	mov.b64 	%rd95, %fd372;
	mov.b64 	{%r146, %r151}, %rd95;
	mov.b32 	%r152, 1;
	mov.b32 	%r194, -1;
	// begin inline asm
	shfl.sync.down.b32 %r145, %r146, %r152, %r193, %r194;
	// end inline asm
	// begin inline asm
	shfl.sync.down.b32 %r150, %r151, %r152, %r193, %r194;
	// end inline asm
	mov.b64 	%rd96, {%r145, %r150};
	mov.b64 	%fd133, %rd96;
	setp.lt.s32 	%p65, %r144, %r193;
	setp.lt.f64 	%p66, %fd372, %fd133;
	selp.f64 	%fd134, %fd133, %fd372, %p66;
	selp.f64 	%fd135, %fd134, %fd372, %p65;
	mov.b64 	%rd97, %fd135;
	mov.b64 	{%r156, %r161}, %rd97;
	mov.b32 	%r162, 2;
	// begin inline asm
	shfl.sync.down.b32 %r155, %r156, %r162, %r193, %r194;
	// end inline asm
	// begin inline asm
	shfl.sync.down.b32 %r160, %r161, %r162, %r193, %r194;
	// end inline asm
	mov.b64 	%rd98, {%r155, %r160};
	mov.b64 	%fd136, %rd98;
	add.s32 	%r199, %r144, 2;
	setp.gt.s32 	%p67, %r199, %r193;
	setp.lt.f64 	%p68, %fd135, %fd136;
	selp.f64 	%fd137, %fd136, %fd135, %p68;
	selp.f64 	%fd138, %fd135, %fd137, %p67;
	mov.b64 	%rd99, %fd138;
	mov.b64 	{%r166, %r171}, %rd99;
	mov.b32 	%r172, 4;
	// begin inline asm
	shfl.sync.down.b32 %r165, %r166, %r172, %r193, %r194;
	// end inline asm
	// begin inline asm
	shfl.sync.down.b32 %r170, %r171, %r172, %r193, %r194;
	// end inline asm
	mov.b64 	%rd100, {%r165, %r170};
	mov.b64 	%fd139, %rd100;
	add.s32 	%r200, %r144, 4;
	setp.gt.s32 	%p69, %r200, %r193;
	setp.lt.f64 	%p70, %fd138, %fd139;
	selp.f64 	%fd140, %fd139, %fd138, %p70;
	selp.f64 	%fd141, %fd138, %fd140, %p69;
	mov.b64 	%rd101, %fd141;
	mov.b64 	{%r176, %r181}, %rd101;
	mov.b32 	%r182, 8;
	// begin inline asm
	shfl.sync.down.b32 %r175, %r176, %r182, %r193, %r194;
	// end inline asm
	// begin inline asm
	shfl.sync.down.b32 %r180, %r181, %r182, %r193, %r194;
	// end inline asm
	mov.b64 	%rd102, {%r175, %r180};
	mov.b64 	%fd142, %rd102;
	add.s32 	%r201, %r144, 8;
	setp.gt.s32 	%p71, %r201, %r193;
	setp.lt.f64 	%p72, %fd141, %fd142;
	selp.f64 	%fd143, %fd142, %fd141, %p72;
	selp.f64 	%fd144, %fd141, %fd143, %p71;
	mov.b64 	%rd103, %fd144;
	mov.b64 	{%r186, %r191}, %rd103;
	mov.b32 	%r192, 16;
	// begin inline asm
	shfl.sync.down.b32 %r185, %r186, %r192, %r193, %r194;
	// end inline asm
	// begin inline asm
	shfl.sync.down.b32 %r190, %r191, %r192, %r193, %r194;
	// end inline asm
	mov.b64 	%rd104, {%r185, %r190};
	mov.b64 	%fd145, %rd104;
	add.s32 	%r202, %r144, 16;
	setp.gt.s32 	%p73, %r202, %r193;
	setp.lt.f64 	%p74, %fd144, %fd145;
	selp.f64 	%fd146, %fd145, %fd144, %p74;
	selp.f64 	%fd380, %fd144, %fd146, %p73;
	setp.ne.s32 	%p75, %r144, 0;
	@%p75 bra 	$L__BB4_56;
	shr.u32 	%r203, %r35, 2;
	and.b32  	%r204, %r203, 248;
	mov.u32 	%r205, _ZZN3cub18CUB_300001_SM_10006detail6reduce28DeviceReduceSingleTileKernelINS2_10policy_hubIdjN4cuda3__47maximumIvEEE10Policy1000EPdSB_jS8_ddNS5_3std3__410__identityEEEvT0_T1_T2_T3_T4_T6_E12temp_storage;
	add.s32 	%r206, %r205, %r204;
	st.shared.f64 	[%r206+8], %fd380;
$L__BB4_56:
	bar.sync 	0;
	setp.ne.s32 	%p76, %r35, 0;
	@%p76 bra 	$L__BB4_74;
	setp.gt.u32 	%p77, %r69, 32;
	ld.shared.f64 	%fd147, [_ZZN3cub18CUB_300001_SM_10006detail6reduce28DeviceReduceSingleTileKernelINS2_10policy_hubIdjN4cuda3__47maximumIvEEE10Policy1000EPdSB_jS8_ddNS5_3std3__410__identityEEEvT0_T1_T2_T3_T4_T6_E12temp_storage+16];
	setp.lt.f64 	%p78, %fd380, %fd147;
	selp.f64 	%fd149, %fd147, %fd380, %p78;
	selp.f64 	%fd150, %fd149, %fd380, %p77;
	setp.gt.u32 	%p79, %r69, 64;
	ld.shared.f64 	%fd152, [_ZZN3cub18CUB_300001_SM_10006detail6reduce28DeviceReduceSingleTileKernelINS2_10policy_hubIdjN4cuda3__47maximumIvEEE10Policy1000EPdSB_jS8_ddNS5_3std3__410__identityEEEvT0_T1_T2_T3_T4_T6_E12temp_storage+24];
	setp.lt.f64 	%p80, %fd150, %fd152;
	selp.f64 	%fd154, %fd152, %fd150, %p80;
	selp.f64 	%fd155, %fd154, %fd150, %p79;
	setp.gt.u32 	%p81, %r69, 96;
	ld.shared.f64 	%fd157, [_ZZN3cub18CUB_300001_SM_10006detail6reduce28DeviceReduceSingleTileKernelINS2_10policy_hubIdjN4cuda3__47maximumIvEEE10Policy1000EPdSB_jS8_ddNS5_3std3__410__identityEEEvT0_T1_T2_T3_T4_T6_E12temp_storage+32];
	setp.lt.f64 	%p82, %fd155, %fd157;
	selp.f64 	%fd159, %fd157, %fd155, %p82;
	selp.f64 	%fd160, %fd159, %fd155, %p81;
	setp.gt.u32 	%p83, %r69, 128;
	ld.shared.f64 	%fd162, [_ZZN3cub18CUB_300001_SM_10006detail6reduce28DeviceReduceSingleTileKernelINS2_10policy_hubIdjN4cuda3__47maximumIvEEE10Policy1000EPdSB_jS8_ddNS5_3std3__410__identityEEEvT0_T1_T2_T3_T4_T6_E12temp_storage+40];
	setp.lt.f64 	%p84, %fd160, %fd162;
	selp.f64 	%fd164, %fd162, %fd160, %p84;
	selp.f64 	%fd165, %fd164, %fd160, %p83;
	setp.gt.u32 	%p85, %r69, 160;
	ld.shared.f64 	%fd167, [_ZZN3cub18CUB_300001_SM_10006detail6reduce28DeviceReduceSingleTileKernelINS2_10policy_hubIdjN4cuda3__47maximumIvEEE10Policy1000EPdSB_jS8_ddNS5_3std3__410__identityEEEvT0_T1_T2_T3_T4_T6_E12temp_storage+48];
	setp.lt.f64 	%p86, %fd165, %fd167;
	selp.f64 	%fd169, %fd167, %fd165, %p86;
	selp.f64 	%fd170, %fd169, %fd165, %p85;
	setp.gt.u32 	%p87, %r69, 192;
	ld.shared.f64 	%fd172, [_ZZN3cub18CUB_300001_SM_10006detail6reduce28DeviceReduceSingleTileKernelINS2_10policy_hubIdjN4cuda3__47maximumIvEEE10Policy1000EPdSB_jS8_ddNS5_3std3__410__identityEEEvT0_T1_T2_T3_T4_T6_E12temp_storage+56];
	setp.lt.f64 	%p88, %fd170, %fd172;
	selp.f64 	%fd174, %fd172, %fd170, %p88;
	selp.f64 	%fd175, %fd174, %fd170, %p87;
	setp.gt.u32 	%p89, %r69, 224;
	ld.shared.f64 	%fd177, [_ZZN3cub18CUB_300001_SM_10006detail6reduce28DeviceReduceSingleTileKernelINS2_10policy_hubIdjN4cuda3__47maximumIvEEE10Policy1000EPdSB_jS8_ddNS5_3std3__410__identityEEEvT0_T1_T2_T3_T4_T6_E12temp_storage+64];
	setp.lt.f64 	%p90, %fd175, %fd177;
	selp.f64 	%fd179, %fd177, %fd175, %p90;
	selp.f64 	%fd380, %fd179, %fd175, %p89;
	bra.uni 	$L__BB4_74;
$L__BB4_58:
	mov.u32 	%r47, %tid.x;
	mul.wide.u32 	%rd35, %r47, 8;
	add.s64 	%rd20, %rd16, %rd35;
	// begin inline asm
	ld.global.nc.u64 %rd19, [%rd20];
	// end inline asm
	mov.b64 	%fd59, %rd19;
	add.s64 	%rd22, %rd20, 2048;
	// begin inline asm
	ld.global.nc.u64 %rd21, [%rd22];
	// end inline asm
	mov.b64 	%fd60, %rd21;
	add.s64 	%rd24, %rd20, 4096;
	// begin inline asm
	ld.global.nc.u64 %rd23, [%rd24];
	// end inline asm
	mov.b64 	%fd61, %rd23;
	add.s64 	%rd26, %rd20, 6144;
	// begin inline asm
	ld.global.nc.u64 %rd25, [%rd26];
	// end inline asm
	mov.b64 	%fd62, %rd25;
	add.s64 	%rd28, %rd20, 8192;
	// begin inline asm
	ld.global.nc.u64 %rd27, [%rd28];
	// end inline asm
	mov.b64 	%fd63, %rd27;
	add.s64 	%rd30, %rd20, 10240;
	// begin inline asm
	ld.global.nc.u64 %rd29, [%rd30];
	// end inline asm
	mov.b64 	%fd64, %rd29;
	add.s64 	%rd32, %rd20, 12288;
	// begin inline asm
	ld.global.nc.u64 %rd31, [%rd32];
	// end inline asm
	mov.b64 	%fd65, %rd31;
	add.s64 	%rd34, %rd20, 14336;
	// begin inline asm
	ld.global.nc.u64 %rd33, [%rd34];
	// end inline asm
	mov.b64 	%fd66, %rd33;
	setp.lt.f64 	%p4, %fd59, %fd60;
	selp.f64 	%fd67, %fd60, %fd59, %p4;
	setp.lt.f64 	%p5, %fd67, %fd61;
	selp.f64 	%fd68, %fd61, %fd67, %p5;
	setp.lt.f64 	%p6, %fd68, %fd62;
	selp.f64 	%fd69, %fd62, %fd68, %p6;
	setp.lt.f64 	%p7, %fd69, %fd63;
	selp.f64 	%fd70, %fd63, %fd69, %p7;
	setp.lt.f64 	%p8, %fd70, %fd64;
	selp.f64 	%fd71, %fd64, %fd70, %p8;
	setp.lt.f64 	%p9, %fd71, %fd65;
	selp.f64 	%fd72, %fd65, %fd71, %p9;
	setp.lt.f64 	%p10, %fd72, %fd66;
	selp.f64 	%fd379, %fd66, %fd72, %p10;
	add.s32 	%r48, %r69, -2048;
	setp.lt.u32 	%p11, %r48, 2048;
	mov.b32 	%r475, 2048;
	@%p11 bra 	$L__BB4_62;
	mov.b32 	%r475, 2048;
$L__BB4_60:
	add.s32 	%r72, %r47, %r475;
	mul.wide.u32 	%rd52, %r72, 8;
	add.s64 	%rd37, %rd16, %rd52;
	// begin inline asm
	ld.global.nc.u64 %rd36, [%rd37];
	// end inline asm
	mov.b64 	%fd73, %rd36;
	mul.wide.u32 	%rd53, %r475, 8;
	add.s64 	%rd54, %rd20, %rd53;
	add.s64 	%rd39, %rd54, 2048;
	// begin inline asm
	ld.global.nc.u64 %rd38, [%rd39];
	// end inline asm
	mov.b64 	%fd74, %rd38;
	add.s64 	%rd41, %rd54, 4096;
	// begin inline asm
	ld.global.nc.u64 %rd40, [%rd41];
	// end inline asm
	mov.b64 	%fd75, %rd40;
	add.s64 	%rd43, %rd54, 6144;
	// begin inline asm
	ld.global.nc.u64 %rd42, [%rd43];
	// end inline asm
	mov.b64 	%fd76, %rd42;
	add.s64 	%rd45, %rd54, 8192;
	// begin inline asm
	ld.global.nc.u64 %rd44, [%rd45];
	// end inline asm
	mov.b64 	%fd77, %rd44;
	add.s64 	%rd47, %rd54, 10240;
	// begin inline asm
	ld.global.nc.u64 %rd46, [%rd47];
	// end inline asm
	mov.b64 	%fd78, %rd46;
	add.s64 	%rd49, %rd54, 12288;
	// begin inline asm
	ld.global.nc.u64 %rd48, [%rd49];
	// end inline asm
	mov.b64 	%fd79, %rd48;
	add.s64 	%rd51, %rd54, 14336;
	// begin inline asm
	ld.global.nc.u64 %rd50, [%rd51];
	// end inline asm
	mov.b64 	%fd80, %rd50;
	setp.lt.f64 	%p12, %fd379, %fd73;
	selp.f64 	%fd81, %fd73, %fd379, %p12;
	setp.lt.f64 	%p13, %fd81, %fd74;
	selp.f64 	%fd82, %fd74, %fd81, %p13;
	setp.lt.f64 	%p14, %fd82, %fd75;
	selp.f64 	%fd83, %fd75, %fd82, %p14;
	setp.lt.f64 	%p15, %fd83, %fd76;
	selp.f64 	%fd84, %fd76, %fd83, %p15;
	setp.lt.f64 	%p16, %fd84, %fd77;
	selp.f64 	%fd85, %fd77, %fd84, %p16;
	setp.lt.f64 	%p17, %fd85, %fd78;
	selp.f64 	%fd86, %fd78, %fd85, %p17;
	setp.lt.f64 	%p18, %fd86, %fd79;
	selp.f64 	%fd87, %fd79, %fd86, %p18;
	setp.lt.f64 	%p19, %fd87, %fd80;
	selp.f64 	%fd379, %fd80, %fd87, %p19;
	sub.s32 	%r73, %r69, %r475;
	setp.lt.u32 	%p20, %r73, 2048;
	@%p20 bra 	$L__BB4_70;
	add.s32 	%r475, %r475, 2048;
	setp.le.u32 	%p21, %r475, %r48;
	@%p21 bra 	$L__BB4_60;
$L__BB4_62:
	setp.le.u32 	%p22, %r69, %r475;
	@%p22 bra 	$L__BB4_70;
	sub.s32 	%r52, %r69, %r475;
	setp.ge.s32 	%p23, %r47, %r52;
	@%p23 bra 	$L__BB4_70;
	not.b32 	%r74, %r47;
	add.s32 	%r75, %r69, %r74;
	sub.s32 	%r53, %r75, %r475;
	and.b32  	%r76, %r53, 768;
	setp.eq.s32 	%p24, %r76, 768;
	mov.u32 	%r479, %r47;
	@%p24 bra 	$L__BB4_67;
	add.s32 	%r477, %r47, %r475;
	shr.u32 	%r77, %r53, 8;
	add.s32 	%r78, %r77, 1;
	and.b32  	%r79, %r78, 3;
	neg.s32 	%r476, %r79;
	mov.u32 	%r479, %r47;
$L__BB4_66:
	.pragma "nounroll";
	mul.wide.u32 	%rd57, %r477, 8;
	add.s64 	%rd56, %rd16, %rd57;
	// begin inline asm
	ld.global.nc.u64 %rd55, [%rd56];
	// end inline asm
	mov.b64 	%fd89, %rd55;
	setp.lt.f64 	%p25, %fd379, %fd89;
	selp.f64 	%fd379, %fd89, %fd379, %p25;
	add.s32 	%r479, %r479, 256;
	add.s32 	%r477, %r477, 256;
	add.s32 	%r476, %r476, 1;
	setp.ne.s32 	%p26, %r476, 0;
	@%p26 bra 	$L__BB4_66;
$L__BB4_67:
	setp.lt.u32 	%p27, %r53, 768;
	@%p27 bra 	$L__BB4_70;
	add.s32 	%r481, %r479, 512;
	add.s32 	%r480, %r479, %r475;
$L__BB4_69:
	mul.wide.u32 	%rd66, %r480, 8;
	add.s64 	%rd59, %rd16, %rd66;
	// begin inline asm
	ld.global.nc.u64 %rd58, [%rd59];
	// end inline asm
	mov.b64 	%fd90, %rd58;
	setp.lt.f64 	%p28, %fd379, %fd90;
	selp.f64 	%fd91, %fd90, %fd379, %p28;
	add.s32 	%r80, %r480, 256;
	mul.wide.u32 	%rd67, %r80, 8;
	add.s64 	%rd61, %rd16, %rd67;
	// begin inline asm
	ld.global.nc.u64 %rd60, [%rd61];
	// end inline asm
	mov.b64 	%fd92, %rd60;
	setp.lt.f64 	%p29, %fd91, %fd92;
	selp.f64 	%fd93, %fd92, %fd91, %p29;
	add.s32 	%r81, %r480, 512;
	mul.wide.u32 	%rd68, %r81, 8;
	add.s64 	%rd63, %rd16, %rd68;
	// begin inline asm
	ld.global.nc.u64 %rd62, [%rd63];
	// end inline asm
	mov.b64 	%fd94, %rd62;
	setp.lt.f64 	%p30, %fd93, %fd94;
	selp.f64 	%fd95, %fd94, %fd93, %p30;
	add.s32 	%r82, %r480, 768;
	mul.wide.u32 	%rd69, %r82, 8;
	add.s64 	%rd65, %rd16, %rd69;
	// begin inline asm
	ld.global.nc.u64 %rd64, [%rd65];
	// end inline asm
	mov.b64 	%fd96, %rd64;
	setp.lt.f64 	%p31, %fd95, %fd96;
	selp.f64 	%fd379, %fd96, %fd95, %p31;
	add.s32 	%r67, %r481, 1024;
	add.s32 	%r83, %r481, 512;
	add.s32 	%r480, %r480, 1024;
	setp.lt.s32 	%p32, %r83, %r52;
	mov.u32 	%r481, %r67;
	@%p32 bra 	$L__BB4_69;
$L__BB4_70:
	// begin inline asm
	mov.u32 %r84, %laneid;
	// end inline asm
	mov.b64 	%rd70, %fd379;
	mov.b64 	{%r86, %r91}, %rd70;
	mov.b32 	%r92, 1;
	mov.b32 	%r133, 31;
	mov.b32 	%r134, -1;
	// begin inline asm
	shfl.sync.down.b32 %r85, %r86, %r92, %r133, %r134;
	// end inline asm
	// begin inline asm
	shfl.sync.down.b32 %r90, %r91, %r92, %r133, %r134;
	// end inline asm
	mov.b64 	%rd71, {%r85, %r90};
	mov.b64 	%fd97, %rd71;
	setp.gt.s32 	%p33, %r84, 30;
	setp.lt.f64 	%p34, %fd379, %fd97;
	selp.f64 	%fd98, %fd97, %fd379, %p34;
	selp.f64 	%fd99, %fd379, %fd98, %p33;
	mov.b64 	%rd72, %fd99;
	mov.b64 	{%r96, %r101}, %rd72;
	mov.b32 	%r102, 2;
	// begin inline asm
	shfl.sync.down.b32 %r95, %r96, %r102, %r133, %r134;
	// end inline asm
	// begin inline asm
	shfl.sync.down.b32 %r100, %r101, %r102, %r133, %r134;
	// end inline asm
	mov.b64 	%rd73, {%r95, %r100};
	mov.b64 	%fd100, %rd73;
	setp.gt.s32 	%p35, %r84, 29;
	setp.lt.f64 	%p36, %fd99, %fd100;
	selp.f64 	%fd101, %fd100, %fd99, %p36;
	selp.f64 	%fd102, %fd99, %fd101, %p35;
	mov.b64 	%rd74, %fd102;
	mov.b64 	{%r106, %r111}, %rd74;
	mov.b32 	%r112, 4;
	// begin inline asm
	shfl.sync.down.b32 %r105, %r106, %r112, %r133, %r134;
	// end inline asm
	// begin inline asm
	shfl.sync.down.b32 %r110, %r111, %r112, %r133, %r134;
	// end inline asm
	mov.b64 	%rd75, {%r105, %r110};
	mov.b64 	%fd103, %rd75;
	setp.gt.s32 	%p37, %r84, 27;
	setp.lt.f64 	%p38, %fd102, %fd103;
	selp.f64 	%fd104, %fd103, %fd102, %p38;
	selp.f64 	%fd105, %fd102, %fd104, %p37;
	mov.b64 	%rd76, %fd105;
	mov.b64 	{%r116, %r121}, %rd76;
	mov.b32 	%r122, 8;
	// begin inline asm
	shfl.sync.down.b32 %r115, %r116, %r122, %r133, %r134;
	// end inline asm
	// begin inline asm
	shfl.sync.down.b32 %r120, %r121, %r122, %r133, %r134;
	// end inline asm
	mov.b64 	%rd77, {%r115, %r120};
	mov.b64 	%fd106, %rd77;
	setp.gt.s32 	%p39, %r84, 23;
	setp.lt.f64 	%p40, %fd105, %fd106;
	selp.f64 	%fd107, %fd106, %fd105, %p40;
	selp.f64 	%fd108, %fd105, %fd107, %p39;
	mov.b64 	%rd78, %fd108;
	mov.b64 	{%r126, %r131}, %rd78;
	mov.b32 	%r132, 16;
	// begin inline asm
	shfl.sync.down.b32 %r125, %r126, %r132, %r133, %r134;
	// end inline asm
	// begin inline asm
	shfl.sync.down.b32 %r130, %r131, %r132, %r133, %r134;
	// end inline asm
	mov.b64 	%rd79, {%r125, %r130};
	mov.b64 	%fd109, %rd79;
	setp.gt.s32 	%p41, %r84, 15;
	setp.lt.f64 	%p42, %fd108, %fd109;
	selp.f64 	%fd54, %fd109, %fd108, %p42;
	selp.f64 	%fd380, %fd108, %fd54, %p41;
	setp.ne.s32 	%p43, %r84, 0;
	@%p43 bra 	$L__BB4_72;
	shr.u32 	%r135, %r47, 2;
	and.b32  	%r136, %r135, 248;
	mov.u32 	%r137, _ZZN3cub18CUB_300001_SM_10006detail6reduce28DeviceReduceSingleTileKernelINS2_10policy_hubIdjN4cuda3__47maximumIvEEE10Policy1000EPdSB_jS8_ddNS5_3std3__410__identityEEEvT0_T1_T2_T3_T4_T6_E12temp_storage;
	add.s32 	%r138, %r137, %r136;
	st.shared.f64 	[%r138+8], %fd54;
$L__BB4_72:
	bar.sync 	0;
	setp.ne.s32 	%p44, %r47, 0;
	@%p44 bra 	$L__BB4_74;
	ld.shared.f64 	%fd110, [_ZZN3cub18CUB_300001_SM_10006detail6reduce28DeviceReduceSingleTileKernelINS2_10policy_hubIdjN4cuda3__47maximumIvEEE10Policy1000EPdSB_jS8_ddNS5_3std3__410__identityEEEvT0_T1_T2_T3_T4_T6_E12temp_storage+16];
	setp.lt.f64 	%p45, %fd380, %fd110;
	selp.f64 	%fd111, %fd110, %fd380, %p45;
	ld.shared.f64 	%fd112, [_ZZN3cub18CUB_300001_SM_10006detail6reduce28DeviceReduceSingleTileKernelINS2_10policy_hubIdjN4cuda3__47maximumIvEEE10Policy1000EPdSB_jS8_ddNS5_3std3__410__identityEEEvT0_T1_T2_T3_T4_T6_E12temp_storage+24];
	setp.lt.f64 	%p46, %fd111, %fd112;
	selp.f64 	%fd113, %fd112, %fd111, %p46;
	ld.shared.f64 	%fd114, [_ZZN3cub18CUB_300001_SM_10006detail6reduce28DeviceReduceSingleTileKernelINS2_10policy_hubIdjN4cuda3__47maximumIvEEE10Policy1000EPdSB_jS8_ddNS5_3std3__410__identityEEEvT0_T1_T2_T3_T4_T6_E12temp_storage+32];
	setp.lt.f64 	%p47, %fd113, %fd114;
	selp.f64 	%fd115, %fd114, %fd113, %p47;
	ld.shared.f64 	%fd116, [_ZZN3cub18CUB_300001_SM_10006detail6reduce28DeviceReduceSingleTileKernelINS2_10policy_hubIdjN4cuda3__47maximumIvEEE10Policy1000EPdSB_jS8_ddNS5_3std3__410__identityEEEvT0_T1_T2_T3_T4_T6_E12temp_storage+40];
	setp.lt.f64 	%p48, %fd115, %fd116;
	selp.f64 	%fd117, %fd116, %fd115, %p48;
	ld.shared.f64 	%fd118, [_ZZN3cub18CUB_300001_SM_10006detail6reduce28DeviceReduceSingleTileKernelINS2_10policy_hubIdjN4cuda3__47maximumIvEEE10Policy1000EPdSB_jS8_ddNS5_3std3__410__identityEEEvT0_T1_T2_T3_T4_T6_E12temp_storage+48];
	setp.lt.f64 	%p49, %fd117, %fd118;
	selp.f64 	%fd119, %fd118, %fd117, %p49;
	ld.shared.f64 	%fd120, [_ZZN3cub18CUB_300001_SM_10006detail6reduce28DeviceReduceSingleTileKernelINS2_10policy_hubIdjN4cuda3__47maximumIvEEE10Policy1000EPdSB_jS8_ddNS5_3std3__410__identityEEEvT0_T1_T2_T3_T4_T6_E12temp_storage+56];
	setp.lt.f64 	%p50, %fd119, %fd120;
	selp.f64 	%fd121, %fd120, %fd119, %p50;
	ld.shared.f64 	%fd122, [_ZZN3cub18CUB_300001_SM_10006detail6reduce28DeviceReduceSingleTileKernelINS2_10policy_hubIdjN4cuda3__47maximumIvEEE10Policy1000EPdSB_jS8_ddNS5_3std3__410__identityEEEvT0_T1_T2_T3_T4_T6_E12temp_storage+64];
	setp.lt.f64 	%p51, %fd121, %fd122;
	selp.f64 	%fd380, %fd122, %fd121, %p51;
$L__BB4_74:
	mov.u32 	%r454, %tid.x;
	setp.ne.s32 	%p217, %r454, 0;
	@%p217 bra 	$L__BB4_76;
	setp.lt.f64 	%p218, %fd58, %fd380;
	selp.f64 	%fd353, %fd380, %fd58, %p218;
	st.global.f64 	[%rd1], %fd353;
$L__BB4_76:
	ret;

}
	// .globl	_ZN3cub18CUB_300001_SM_10006detail6reduce18DeviceReduceKernelINS2_10policy_hubIdjN4cuda3__47maximumIvEEE10Policy1000EPdjS8_dNS5_3std3__410__identityEEEvT0_PT3_T1_NS0_13GridEvenShareISI_EET2_T4_
.visible .entry _ZN3cub18CUB_300001_SM_10006detail6reduce18DeviceReduceKernelINS2_10policy_hubIdjN4cuda3__47maximumIvEEE10Policy1000EPdjS8_dNS5_3std3__410__identityEEEvT0_PT3_T1_NS0_13GridEvenShareISI_EET2_T4_(
	.param .u64 .ptr .align 1 _ZN3cub18CUB_300001_SM_10006detail6reduce18DeviceReduceKernelINS2_10policy_hubIdjN4cuda3__47maximumIvEEE10Policy1000EPdjS8_dNS5_3std3__410__identityEEEvT0_PT3_T1_NS0_13GridEvenShareISI_EET2_T4__param_0,
	.param .u64 .ptr .align 1 _ZN3cub18CUB_300001_SM_10006detail6reduce18DeviceReduceKernelINS2_10policy_hubIdjN4cuda3__47maximumIvEEE10Policy1000EPdjS8_dNS5_3std3__410__identityEEEvT0_PT3_T1_NS0_13GridEvenShareISI_EET2_T4__param_1,
	.param .u32 _ZN3cub18CUB_300001_SM_10006detail6reduce18DeviceReduceKernelINS2_10policy_hubIdjN4cuda3__47maximumIvEEE10Policy1000EPdjS8_dNS5_3std3__410__identityEEEvT0_PT3_T1_NS0_13GridEvenShareISI_EET2_T4__param_2,
	.param .align 4 .b8 _ZN3cub18CUB_300001_SM_10006detail6reduce18DeviceReduceKernelINS2_10policy_hubIdjN4cuda3__47maximumIvEEE10Policy1000EPdjS8_dNS5_3std3__410__identityEEEvT0_PT3_T1_NS0_13GridEvenShareISI_EET2_T4__param_3[40],
	.param .align 1 .b8 _ZN3cub18CUB_300001_SM_10006detail6reduce18DeviceReduceKernelINS2_10policy_hubIdjN4cuda3__47maximumIvEEE10Policy1000EPdjS8_dNS5_3std3__410__identityEEEvT0_PT3_T1_NS0_13GridEvenShareISI_EET2_T4__param_4[1],
	.param .align 1 .b8 _ZN3cub18CUB_300001_SM_10006detail6reduce18DeviceReduceKernelINS2_10policy_hubIdjN4cuda3__47maximumIvEEE10Policy1000EPdjS8_dNS5_3std3__410__identityEEEvT0_PT3_T1_NS0_13GridEvenShareISI_EET2_T4__param_5[1]
)
.maxntid 256
{
	.reg .pred 	%p<217>;
	.reg .b32 	%r<542>;
	.reg .b64 	%rd<197>;
	.reg .b64 	%fd<375>;
	// demoted variable
	.shared .align 8 .b8 _ZZN3cub18CUB_300001_SM_10006detail6reduce18DeviceReduceKernelINS2_10policy_hubIdjN4cuda3__47maximumIvEEE10Policy1000EPdjS8_dNS5_3std3__410__identityEEEvT0_PT3_T1_NS0_13GridEvenShareISI_EET2_T4_E12temp_storage[80];
	ld.param.u32 	%r1, [_ZN3cub18CUB_300001_SM_10006detail6reduce18DeviceReduceKernelINS2_10policy_hubIdjN4cuda3__47maximumIvEEE10Policy1000EPdjS8_dNS5_3std3__410__identityEEEvT0_PT3_T1_NS0_13GridEvenShareISI_EET2_T4__param_3+20];
	ld.param.u64 	%rd1, [_ZN3cub18CUB_300001_SM_10006detail6reduce18DeviceReduceKernelINS2_10policy_hubIdjN4cuda3__47maximumIvEEE10Policy1000EPdjS8_dNS5_3std3__410__identityEEEvT0_PT3_T1_NS0_13GridEvenShareISI_EET2_T4__param_0];
	ld.param.u32 	%r2, [_ZN3cub18CUB_300001_SM_10006detail6reduce18DeviceReduceKernelINS2_10policy_hubIdjN4cuda3__47maximumIvEEE10Policy1000EPdjS8_dNS5_3std3__410__identityEEEvT0_PT3_T1_NS0_13GridEvenShareISI_EET2_T4__param_3+24];
	mov.u32 	%r3, %ctaid.x;
	shl.b32 	%r4, %r2, 11;
	shl.b32 	%r5, %r3, 11;
	and.b64  	%rd3, %rd1, 31;
	setp.ne.s64 	%p1, %rd3, 0;
	@%p1 bra 	$L__BB5_36;
	sub.s32 	%r6, %r1, %r5;
	setp.gt.u32 	%p109, %r6, 2047;
	@%p109 bra 	$L__BB5_20;
	mov.u32 	%r7, %tid.x;
	setp.ge.u32 	%p158, %r7, %r6;
	mov.f64 	%fd355, 0d0000000000000000;
	mov.u32 	%r512, %r7;
	@%p158 bra 	$L__BB5_4;
	add.s32 	%r378, %r5, %r7;
	mul.wide.u32 	%rd157, %r378, 8;
	add.s64 	%rd156, %rd1, %rd157;
	// begin inline asm
	ld.global.nc.u64 %rd155, [%rd156];
	// end inline asm
	mov.b64 	%fd355, %rd155;
	add.s32 	%r512, %r7, 256;
$L__BB5_4:
	setp.ge.u32 	%p159, %r512, %r6;
	@%p159 bra 	$L__BB5_11;
	not.b32 	%r379, %r512;
	add.s32 	%r10, %r1, %r379;
	and.b32  	%r380, %r10, 768;
	setp.eq.s32 	%p160, %r380, 768;
	@%p160 bra 	$L__BB5_8;
	add.s32 	%r510, %r512, %r5;
	shr.u32 	%r381, %r10, 8;
	add.s32 	%r382, %r381, 1;
	and.b32  	%r383, %r382, 3;
	neg.s32 	%r509, %r383;
$L__BB5_7:
	.pragma "nounroll";
	mul.wide.u32 	%rd160, %r510, 8;
	add.s64 	%rd159, %rd1, %rd160;
	// begin inline asm
	ld.global.nc.u64 %rd158, [%rd159];
	// end inline asm
	mov.b64 	%fd269, %rd158;
	setp.lt.f64 	%p161, %fd355, %fd269;
	selp.f64 	%fd355, %fd269, %fd355, %p161;
	add.s32 	%r512, %r512, 256;
	add.s32 	%r510, %r510, 256;
	add.s32 	%r509, %r509, 1;
	setp.ne.s32 	%p162, %r509, 0;
	@%p162 bra 	$L__BB5_7;
$L__BB5_8:
	sub.s32 	%r384, %r10, %r5;
	setp.lt.u32 	%p163, %r384, 768;
	@%p163 bra 	$L__BB5_11;
	add.s32 	%r514, %r512, 512;
	add.s32 	%r513, %r512, %r5;
$L__BB5_10:
	mul.wide.u32 	%rd169, %r513, 8;
	add.s64 	%rd162, %rd1, %rd169;
	// begin inline asm
	ld.global.nc.u64 %rd161, [%rd162];
	// end inline asm
	mov.b64 	%fd270, %rd161;
	setp.lt.f64 	%p164, %fd355, %fd270;
	selp.f64 	%fd271, %fd270, %fd355, %p164;
	add.s32 	%r385, %r513, 256;
	mul.wide.u32 	%rd170, %r385, 8;
	add.s64 	%rd164, %rd1, %rd170;
	// begin inline asm
	ld.global.nc.u64 %rd163, [%rd164];
	// end inline asm
	mov.b64 	%fd272, %rd163;
	setp.lt.f64 	%p165, %fd271, %fd272;
	selp.f64 	%fd273, %fd272, %fd271, %p165;
	add.s32 	%r386, %r513, 512;
	mul.wide.u32 	%rd171, %r386, 8;
	add.s64 	%rd166, %rd1, %rd171;
	// begin inline asm
	ld.global.nc.u64 %rd165, [%rd166];
	// end inline asm
	mov.b64 	%fd274, %rd165;
	setp.lt.f64 	%p166, %fd273, %fd274;
	selp.f64 	%fd275, %fd274, %fd273, %p166;
	add.s32 	%r387, %r513, 768;
	mul.wide.u32 	%rd172, %r387, 8;
	add.s64 	%rd168, %rd1, %rd172;
	// begin inline asm
	ld.global.nc.u64 %rd167, [%rd168];
	// end inline asm
	mov.b64 	%fd276, %rd167;
	setp.lt.f64 	%p167, %fd275, %fd276;
	selp.f64 	%fd355, %fd276, %fd275, %p167;
	add.s32 	%r24, %r514, 1024;
	add.s32 	%r388, %r514, 512;
	add.s32 	%r513, %r513, 1024;
	setp.lt.s32 	%p168, %r388, %r6;
	mov.u32 	%r514, %r24;
	@%p168 bra 	$L__BB5_10;
$L__BB5_11:
	setp.lt.u32 	%p169, %r6, 256;
	@%p169 bra 	$L__BB5_16;
	// begin inline asm
	mov.u32 %r452, %laneid;
	// end inline asm
	mov.b64 	%rd183, %fd355;
	mov.b64 	{%r454, %r459}, %rd183;
	mov.b32 	%r460, 1;
	mov.b32 	%r501, 31;
	mov.b32 	%r502, -1;
	// begin inline asm
	shfl.sync.down.b32 %r453, %r454, %r460, %r501, %r502;
	// end inline asm
	// begin inline asm
	shfl.sync.down.b32 %r458, %r459, %r460, %r501, %r502;
	// end inline asm
	mov.b64 	%rd184, {%r453, %r458};
	mov.b64 	%fd324, %rd184;
	setp.gt.s32 	%p197, %r452, 30;
	setp.lt.f64 	%p198, %fd355, %fd324;
	selp.f64 	%fd325, %fd324, %fd355, %p198;
	selp.f64 	%fd326, %fd355, %fd325, %p197;
	mov.b64 	%rd185, %fd326;
	mov.b64 	{%r464, %r469}, %rd185;
	mov.b32 	%r470, 2;
	// begin inline asm
	shfl.sync.down.b32 %r463, %r464, %r470, %r501, %r502;
	// end inline asm
	// begin inline asm
	shfl.sync.down.b32 %r468, %r469, %r470, %r501, %r502;
	// end inline asm
	mov.b64 	%rd186, {%r463, %r468};
	mov.b64 	%fd327, %rd186;
	setp.gt.s32 	%p199, %r452, 29;
	setp.lt.f64 	%p200, %fd326, %fd327;
	selp.f64 	%fd328, %fd327, %fd326, %p200;
	selp.f64 	%fd329, %fd326, %fd328, %p199;
	mov.b64 	%rd187, %fd329;
	mov.b64 	{%r474, %r479}, %rd187;
	mov.b32 	%r480, 4;
	// begin inline asm
	shfl.sync.down.b32 %r473, %r474, %r480, %r501, %r502;
	// end inline asm
	// begin inline asm
	shfl.sync.down.b32 %r478, %r479, %r480, %r501, %r502;
	// end inline asm
	mov.b64 	%rd188, {%r473, %r478};
	mov.b64 	%fd330, %rd188;
	setp.gt.s32 	%p201, %r452, 27;
	setp.lt.f64 	%p202, %fd329, %fd330;
	selp.f64 	%fd331, %fd330, %fd329, %p202;
	selp.f64 	%fd332, %fd329, %fd331, %p201;
	mov.b64 	%rd189, %fd332;
	mov.b64 	{%r484, %r489}, %rd189;
	mov.b32 	%r490, 8;
	// begin inline asm
	shfl.sync.down.b32 %r483, %r484, %r490, %r501, %r502;
	// end inline asm
	// begin inline asm
	shfl.sync.down.b32 %r488, %r489, %r490, %r501, %r502;
	// end inline asm
	mov.b64 	%rd190, {%r483, %r488};
	mov.b64 	%fd333, %rd190;
	setp.gt.s32 	%p203, %r452, 23;
	setp.lt.f64 	%p204, %fd332, %fd333;
	selp.f64 	%fd334, %fd333, %fd332, %p204;
	selp.f64 	%fd335, %fd332, %fd334, %p203;
	mov.b64 	%rd191, %fd335;
	mov.b64 	{%r494, %r499}, %rd191;
	mov.b32 	%r500, 16;
	// begin inline asm
	shfl.sync.down.b32 %r493, %r494, %r500, %r501, %r502;
	// end inline asm
	// begin inline asm
	shfl.sync.down.b32 %r498, %r499, %r500, %r501, %r502;
	// end inline asm
	mov.b64 	%rd192, {%r493, %r498};
	mov.b64 	%fd336, %rd192;
	setp.gt.s32 	%p205, %r452, 15;
	setp.lt.f64 	%p206, %fd335, %fd336;
	selp.f64 	%fd10, %fd336, %fd335, %p206;
	selp.f64 	%fd374, %fd335, %fd10, %p205;
	setp.ne.s32 	%p207, %r452, 0;
	@%p207 bra 	$L__BB5_14;
	shr.u32 	%r503, %r7, 2;
	and.b32  	%r504, %r503, 248;
	mov.u32 	%r505, _ZZN3cub18CUB_300001_SM_10006detail6reduce18DeviceReduceKernelINS2_10policy_hubIdjN4cuda3__47maximumIvEEE10Policy1000EPdjS8_dNS5_3std3__410__identityEEEvT0_PT3_T1_NS0_13GridEvenShareISI_EET2_T4_E12temp_storage;
	add.s32 	%r506, %r505, %r504;
	st.shared.f64 	[%r506+8], %fd10;
$L__BB5_14:
	bar.sync 	0;
	setp.ne.s32 	%p208, %r7, 0;
	@%p208 bra 	$L__BB5_71;
	ld.shared.f64 	%fd337, [_ZZN3cub18CUB_300001_SM_10006detail6reduce18DeviceReduceKernelINS2_10policy_hubIdjN4cuda3__47maximumIvEEE10Policy1000EPdjS8_dNS5_3std3__410__identityEEEvT0_PT3_T1_NS0_13GridEvenShareISI_EET2_T4_E12temp_storage+16];
	setp.lt.f64 	%p209, %fd374, %fd337;
	selp.f64 	%fd338, %fd337, %fd374, %p209;
	ld.shared.f64 	%fd339, [_ZZN3cub18CUB_300001_SM_10006detail6reduce18DeviceReduceKernelINS2_10policy_hubIdjN4cuda3__47maximumIvEEE10Policy1000EPdjS8_dNS5_3std3__410__identityEEEvT0_PT3_T1_NS0_13GridEvenShareISI_EET2_T4_E12temp_storage+24];
	setp.lt.f64 	%p210, %fd338, %fd339;
	selp.f64 	%fd340, %fd339, %fd338, %p210;
	ld.shared.f64 	%fd341, [_ZZN3cub18CUB_300001_SM_10006detail6reduce18DeviceReduceKernelINS2_10policy_hubIdjN4cuda3__47maximumIvEEE10Policy1000EPdjS8_dNS5_3std3__410__identityEEEvT0_PT3_T1_NS0_13GridEvenShareISI_EET2_T4_E12temp_storage+32];
	setp.lt.f64 	%p211, %fd340, %fd341;
	selp.f64 	%fd342, %fd341, %fd340, %p211;
	ld.shared.f64 	%fd343, [_ZZN3cub18CUB_300001_SM_10006detail6reduce18DeviceReduceKernelINS2_10policy_hubIdjN4cuda3__47maximumIvEEE10Policy1000EPdjS8_dNS5_3std3__410__identityEEEvT0_PT3_T1_NS0_13GridEvenShareISI_EET2_T4_E12temp_storage+40];
	setp.lt.f64 	%p212, %fd342, %fd343;
	selp.f64 	%fd344, %fd343, %fd342, %p212;
	ld.shared.f64 	%fd345, [_ZZN3cub18CUB_300001_SM_10006detail6reduce18DeviceReduceKernelINS2_10policy_hubIdjN4cuda3__47maximumIvEEE10Policy1000EPdjS8_dNS5_3std3__410__identityEEEvT0_PT3_T1_NS0_13GridEvenShareISI_EET2_T4_E12temp_storage+48];
	setp.lt.f64 	%p213, %fd344, %fd345;
	selp.f64 	%fd346, %fd345, %fd344, %p213;
	ld.shared.f64 	%fd347, [_ZZN3cub18CUB_300001_SM_10006detail6reduce18DeviceReduceKernelINS2_10policy_hubIdjN4cuda3__47maximumIvEEE10Policy1000EPdjS8_dNS5_3std3__410__identityEEEvT0_PT3_T1_NS0_13GridEvenShareISI_EET2_T4_E12temp_storage+56];
	setp.lt.f64 	%p214, %fd346, %fd347;
	selp.f64 	%fd348, %fd347, %fd346, %p214;
	ld.shared.f64 	%fd349, [_ZZN3cub18CUB_300001_SM_10006detail6reduce18DeviceReduceKernelINS2_10policy_hubIdjN4cuda3__47maximumIvEEE10Policy1000EPdjS8_dNS5_3std3__410__identityEEEvT0_PT3_T1_NS0_13GridEvenShareISI_EET2_T4_E12temp_storage+64];
	setp.lt.f64 	%p215, %fd348, %fd349;
	selp.f64 	%fd374, %fd349, %fd348, %p215;
	bra.uni 	$L__BB5_71;
$L__BB5_16:
	// begin inline asm
	mov.u32 %r389, %laneid;
	// end inline asm
	and.b32  	%r440, %r7, 992;
	add.s32 	%r441, %r440, 32;
	setp.gt.u32 	%p170, %r441, %r6;
	not.b32 	%r442, %r440;
	add.s32 	%r443, %r6, %r442;
	selp.b32 	%r438, %r443, 31, %p170;
	mov.b64 	%rd173, %fd355;
	mov.b64 	{%r391, %r396}, %rd173;
	mov.b32 	%r397, 1;
	mov.b32 	%r439, -1;
	// begin inline asm
	shfl.sync.down.b32 %r390, %r391, %r397, %r438, %r439;
	// end inline asm
	// begin inline asm
	shfl.sync.down.b32 %r395, %r396, %r397, %r438, %r439;
	// end inline asm
	mov.b64 	%rd174, {%r390, %r395};
	mov.b64 	%fd277, %rd174;
	setp.lt.s32 	%p171, %r389, %r438;
	setp.lt.f64 	%p172, %fd355, %fd277;
	selp.f64 	%fd278, %fd277, %fd355, %p172;
	selp.f64 	%fd279, %fd278, %fd355, %p171;
	mov.b64 	%rd175, %fd279;
	mov.b64 	{%r401, %r406}, %rd175;
	mov.b32 	%r407, 2;
	// begin inline asm
	shfl.sync.down.b32 %r400, %r401, %r407, %r438, %r439;
	// end inline asm
	// begin inline asm
	shfl.sync.down.b32 %r405, %r406, %r407, %r438, %r439;
	// end inline asm
	mov.b64 	%rd176, {%r400, %r405};
	mov.b64 	%fd280, %rd176;
	add.s32 	%r444, %r389, 2;
	setp.gt.s32 	%p173, %r444, %r438;
	setp.lt.f64 	%p174, %fd279, %fd280;
	selp.f64 	%fd281, %fd280, %fd279, %p174;
	selp.f64 	%fd282, %fd279, %fd281, %p173;
	mov.b64 	%rd177, %fd282;
	mov.b64 	{%r411, %r416}, %rd177;
	mov.b32 	%r417, 4;
	// begin inline asm
	shfl.sync.down.b32 %r410, %r411, %r417, %r438, %r439;
	// end inline asm
	// begin inline asm
	shfl.sync.down.b32 %r415, %r416, %r417, %r438, %r439;
	// end inline asm
	mov.b64 	%rd178, {%r410, %r415};
	mov.b64 	%fd283, %rd178;
	add.s32 	%r445, %r389, 4;
	setp.gt.s32 	%p175, %r445, %r438;
	setp.lt.f64 	%p176, %fd282, %fd283;
	selp.f64 	%fd284, %fd283, %fd282, %p176;
	selp.f64 	%fd285, %fd282, %fd284, %p175;
	mov.b64 	%rd179, %fd285;
	mov.b64 	{%r421, %r426}, %rd179;
	mov.b32 	%r427, 8;
	// begin inline asm
	shfl.sync.down.b32 %r420, %r421, %r427, %r438, %r439;
	// end inline asm
	// begin inline asm
	shfl.sync.down.b32 %r425, %r426, %r427, %r438, %r439;
	// end inline asm
	mov.b64 	%rd180, {%r420, %r425};
	mov.b64 	%fd286, %rd180;
	add.s32 	%r446, %r389, 8;
	setp.gt.s32 	%p177, %r446, %r438;
	setp.lt.f64 	%p178, %fd285, %fd286;
	selp.f64 	%fd287, %fd286, %fd285, %p178;
	selp.f64 	%fd288, %fd285, %fd287, %p177;
	mov.b64 	%rd181, %fd288;
	mov.b64 	{%r431, %r436}, %rd181;
	mov.b32 	%r437, 16;
	// begin inline asm
	shfl.sync.down.b32 %r430, %r431, %r437, %r438, %r439;
	// end inline asm
	// begin inline asm
	shfl.sync.down.b32 %r435, %r436, %r437, %r438, %r439;
	// end inline asm
	mov.b64 	%rd182, {%r430, %r435};
	mov.b64 	%fd289, %rd182;
	add.s32 	%r447, %r389, 16;
	setp.gt.s32 	%p179, %r447, %r438;
	setp.lt.f64 	%p180, %fd288, %fd289;
	selp.f64 	%fd290, %fd289, %fd288, %p180;
	selp.f64 	%fd374, %fd288, %fd290, %p179;
	setp.ne.s32 	%p181, %r389, 0;
	@%p181 bra 	$L__BB5_18;
	shr.u32 	%r448, %r7, 2;
	and.b32  	%r449, %r448, 248;
	mov.u32 	%r450, _ZZN3cub18CUB_300001_SM_10006detail6reduce18DeviceReduceKernelINS2_10policy_hubIdjN4cuda3__47maximumIvEEE10Policy1000EPdjS8_dNS5_3std3__410__identityEEEvT0_PT3_T1_NS0_13GridEvenShareISI_EET2_T4_E12temp_storage;
	add.s32 	%r451, %r450, %r449;
	st.shared.f64 	[%r451+8], %fd374;
$L__BB5_18:
	bar.sync 	0;
	setp.ne.s32 	%p182, %r7, 0;
	@%p182 bra 	$L__BB5_71;
	setp.gt.u32 	%p183, %r6, 32;
	ld.shared.f64 	%fd291, [_ZZN3cub18CUB_300001_SM_10006detail6reduce18DeviceReduceKernelINS2_10policy_hubIdjN4cuda3__47maximumIvEEE10Policy1000EPdjS8_dNS5_3std3__410__identityEEEvT0_PT3_T1_NS0_13GridEvenShareISI_EET2_T4_E12temp_storage+16];
	setp.lt.f64 	%p184, %fd374, %fd291;
	selp.f64 	%fd293, %fd291, %fd374, %p184;
	selp.f64 	%fd294, %fd293, %fd374, %p183;
	setp.gt.u32 	%p185, %r6, 64;
	ld.shared.f64 	%fd296, [_ZZN3cub18CUB_300001_SM_10006detail6reduce18DeviceReduceKernelINS2_10policy_hubIdjN4cuda3__47maximumIvEEE10Policy1000EPdjS8_dNS5_3std3__410__identityEEEvT0_PT3_T1_NS0_13GridEvenShareISI_EET2_T4_E12temp_storage+24];
	setp.lt.f64 	%p186, %fd294, %fd296;
	selp.f64 	%fd298, %fd296, %fd294, %p186;
	selp.f64 	%fd299, %fd298, %fd294, %p185;
	setp.gt.u32 	%p187, %r6, 96;
	ld.shared.f64 	%fd301, [_ZZN3cub18CUB_300001_SM_10006detail6reduce18DeviceReduceKernelINS2_10policy_hubIdjN4cuda3__47maximumIvEEE10Policy1000EPdjS8_dNS5_3std3__410__identityEEEvT0_PT3_T1_NS0_13GridEvenShareISI_EET2_T4_E12temp_storage+32];
	setp.lt.f64 	%p188, %fd299, %fd301;
	selp.f64 	%fd303, %fd301, %fd299, %p188;
	selp.f64 	%fd304, %fd303, %fd299, %p187;
	setp.gt.u32 	%p189, %r6, 128;
	ld.shared.f64 	%fd306, [_ZZN3cub18CUB_300001_SM_10006detail6reduce18DeviceReduceKernelINS2_10policy_hubIdjN4cuda3__47maximumIvEEE10Policy1000EPdjS8_dNS5_3std3__410__identityEEEvT0_PT3_T1_NS0_13GridEvenShareISI_EET2_T4_E12temp_storage+40];
	setp.lt.f64 	%p190, %fd304, %fd306;
	selp.f64 	%fd308, %fd306, %fd304, %p190;
	selp.f64 	%fd309, %fd308, %fd304, %p189;
	setp.gt.u32 	%p191, %r6, 160;
	ld.shared.f64 	%fd311, [_ZZN3cub18CUB_300001_SM_10006detail6reduce18DeviceReduceKernelINS2_10policy_hubIdjN4cuda3__47maximumIvEEE10Policy1000EPdjS8_dNS5_3std3__410__identityEEEvT0_PT3_T1_NS0_13GridEvenShareISI_EET2_T4_E12temp_storage+48];
	setp.lt.f64 	%p192, %fd309, %fd311;
	selp.f64 	%fd313, %fd311, %fd309, %p192;
	selp.f64 	%fd314, %fd313, %fd309, %p191;
	setp.gt.u32 	%p193, %r6, 192;
	ld.shared.f64 	%fd316, [_ZZN3cub18CUB_300001_SM_10006detail6reduce18DeviceReduceKernelINS2_10policy_hubIdjN4cuda3__47maximumIvEEE10Policy1000EPdjS8_dNS5_3std3__410__identityEEEvT0_PT3_T1_NS0_13GridEvenShareISI_EET2_T4_E12temp_storage+56];
	setp.lt.f64 	%p194, %fd314, %fd316;
	selp.f64 	%fd318, %fd316, %fd314, %p194;
	selp.f64 	%fd319, %fd318, %fd314, %p193;
	setp.gt.u32 	%p195, %r6, 224;
	ld.shared.f64 	%fd321, [_ZZN3cub18CUB_300001_SM_10006detail6reduce18DeviceReduceKernelINS2_10policy_hubIdjN4cuda3__47maximumIvEEE10Policy1000EPdjS8_dNS5_3std3__410__identityEEEvT0_PT3_T1_NS0_13GridEvenShareISI_EET2_T4_E12temp_storage+64];
	setp.lt.f64 	%p196, %fd319, %fd321;
	selp.f64 	%fd323, %fd321, %fd319, %p196;
	selp.f64 	%fd374, %fd323, %fd319, %p195;
	bra.uni 	$L__BB5_71;
$L__BB5_20:
	mov.u32 	%r26, %tid.x;
	shl.b32 	%r305, %r26, 2;
	add.s32 	%r306, %r5, %r305;
	mul.wide.u32 	%rd113, %r306, 8;
	add.s64 	%rd103, %rd1, %rd113;
	// begin inline asm
	ld.global.nc.v2.u64 {%rd101, %rd102}, [%rd103];
	// end inline asm
	add.s64 	%rd106, %rd103, 16;
	// begin inline asm
	ld.global.nc.v2.u64 {%rd104, %rd105}, [%rd106];
	// end inline asm
	mov.b64 	%fd203, %rd101;
	mov.b64 	%fd204, %rd102;
	mov.b64 	%fd205, %rd104;
	mov.b64 	%fd206, %rd105;
	add.s64 	%rd109, %rd103, 8192;
	// begin inline asm
	ld.global.nc.v2.u64 {%rd107, %rd108}, [%rd109];
	// end inline asm
	add.s64 	%rd112, %rd103, 8208;
	// begin inline asm
	ld.global.nc.v2.u64 {%rd110, %rd111}, [%rd112];
	// end inline asm
	mov.b64 	%fd207, %rd107;
	mov.b64 	%fd208, %rd108;
	mov.b64 	%fd209, %rd110;
	mov.b64 	%fd210, %rd111;
	setp.lt.f64 	%p110, %fd203, %fd204;
	selp.f64 	%fd211, %fd204, %fd203, %p110;
	setp.lt.f64 	%p111, %fd211, %fd205;
	selp.f64 	%fd212, %fd205, %fd211, %p111;
	setp.lt.f64 	%p112, %fd212, %fd206;
	selp.f64 	%fd213, %fd206, %fd212, %p112;
	setp.lt.f64 	%p113, %fd213, %fd207;
	selp.f64 	%fd214, %fd207, %fd213, %p113;
	setp.lt.f64 	%p114, %fd214, %fd208;
	selp.f64 	%fd215, %fd208, %fd214, %p114;
	setp.lt.f64 	%p115, %fd215, %fd209;
	selp.f64 	%fd216, %fd209, %fd215, %p115;
	setp.lt.f64 	%p116, %fd216, %fd210;
	selp.f64 	%fd361, %fd210, %fd216, %p116;
	setp.lt.u32 	%p117, %r6, %r4;
	@%p117 bra 	$L__BB5_32;
	add.s32 	%r27, %r4, %r5;
	add.s32 	%r516, %r27, 256;
	add.s32 	%r515, %r27, %r26;
	mov.b32 	%r517, 0;
$L__BB5_22:
	add.s32 	%r5, %r5, %r4;
	add.s32 	%r308, %r1, -2048;
	setp.gt.u32 	%p118, %r5, %r308;
	@%p118 bra 	$L__BB5_24;
	cvt.u64.u32 	%rd126, %r5;
	cvt.u64.u32 	%rd127, %r305;
	add.s64 	%rd128, %rd126, %rd127;
	shl.b64 	%rd129, %rd128, 3;
	add.s64 	%rd116, %rd1, %rd129;
	// begin inline asm
	ld.global.nc.v2.u64 {%rd114, %rd115}, [%rd116];
	// end inline asm
	add.s64 	%rd119, %rd116, 16;
	// begin inline asm
	ld.global.nc.v2.u64 {%rd117, %rd118}, [%rd119];
	// end inline asm
	mov.b64 	%fd217, %rd114;
	mov.b64 	%fd218, %rd115;
	mov.b64 	%fd219, %rd117;
	mov.b64 	%fd220, %rd118;
	add.s64 	%rd122, %rd116, 8192;
	// begin inline asm
	ld.global.nc.v2.u64 {%rd120, %rd121}, [%rd122];
	// end inline asm
	add.s64 	%rd125, %rd116, 8208;
	// begin inline asm
	ld.global.nc.v2.u64 {%rd123, %rd124}, [%rd125];
	// end inline asm
	mov.b64 	%fd221, %rd120;
	mov.b64 	%fd222, %rd121;
	mov.b64 	%fd223, %rd123;
	mov.b64 	%fd224, %rd124;
	setp.lt.f64 	%p119, %fd361, %fd217;
	selp.f64 	%fd225, %fd217, %fd361, %p119;
	setp.lt.f64 	%p120, %fd225, %fd218;
	selp.f64 	%fd226, %fd218, %fd225, %p120;
	setp.lt.f64 	%p121, %fd226, %fd219;
	selp.f64 	%fd227, %fd219, %fd226, %p121;
	setp.lt.f64 	%p122, %fd227, %fd220;
	selp.f64 	%fd228, %fd220, %fd227, %p122;
	setp.lt.f64 	%p123, %fd228, %fd221;
	selp.f64 	%fd229, %fd221, %fd228, %p123;
	setp.lt.f64 	%p124, %fd229, %fd222;
	selp.f64 	%fd230, %fd222, %fd229, %p124;
	setp.lt.f64 	%p125, %fd230, %fd223;
	selp.f64 	%fd231, %fd223, %fd230, %p125;
	setp.lt.f64 	%p126, %fd231, %fd224;
	selp.f64 	%fd361, %fd224, %fd231, %p126;
	sub.s32 	%r310, %r1, %r5;
	setp.lt.u32 	%p127, %r310, %r4;
	add.s32 	%r517, %r517, 1;
	add.s32 	%r516, %r516, %r4;
	add.s32 	%r515, %r515, %r4;
	@%p127 bra 	$L__BB5_32;
	bra.uni 	$L__BB5_22;
$L__BB5_24:
	setp.le.u32 	%p128, %r1, %r5;
	@%p128 bra 	$L__BB5_32;
	sub.s32 	%r38, %r1, %r5;
	setp.ge.s32 	%p129, %r26, %r38;
	@%p129 bra 	$L__BB5_32;
	not.b32 	%r311, %r26;
	add.s32 	%r312, %r1, %r311;
	sub.s32 	%r313, %r312, %r27;
	mul.lo.s32 	%r314, %r2, %r517;
	shl.b32 	%r315, %r314, 11;
	sub.s32 	%r39, %r313, %r315;
	shr.u32 	%r316, %r312, 8;
	add.s32 	%r40, %r316, 1;
	and.b32  	%r317, %r312, 768;
	setp.eq.s32 	%p130, %r317, 768;
	mov.u32 	%r522, %r26;
	@%p130 bra 	$L__BB5_29;
	and.b32  	%r318, %r40, 3;
	neg.s32 	%r519, %r318;
	mov.u32 	%r522, %r26;
$L__BB5_28:
	.pragma "nounroll";
	mul.wide.u32 	%rd132, %r515, 8;
	add.s64 	%rd131, %rd1, %rd132;
	// begin inline asm
	ld.global.nc.u64 %rd130, [%rd131];
	// end inline asm
	mov.b64 	%fd233, %rd130;
	setp.lt.f64 	%p131, %fd361, %fd233;
	selp.f64 	%fd361, %fd233, %fd361, %p131;
	add.s32 	%r522, %r522, 256;
	add.s32 	%r515, %r515, 256;
	add.s32 	%r519, %r519, 1;
	setp.ne.s32 	%p132, %r519, 0;
	@%p132 bra 	$L__BB5_28;
$L__BB5_29:
	setp.lt.u32 	%p133, %r39, 768;
	@%p133 bra 	$L__BB5_32;
	add.s32 	%r524, %r522, 512;
	add.s32 	%r523, %r522, %r516;
$L__BB5_31:
	add.s32 	%r319, %r523, -256;
	mul.wide.u32 	%rd141, %r319, 8;
	add.s64 	%rd134, %rd1, %rd141;
	// begin inline asm
	ld.global.nc.u64 %rd133, [%rd134];
	// end inline asm
	mov.b64 	%fd234, %rd133;
	setp.lt.f64 	%p134, %fd361, %fd234;
	selp.f64 	%fd235, %fd234, %fd361, %p134;
	mul.wide.u32 	%rd142, %r523, 8;
	add.s64 	%rd136, %rd1, %rd142;
	// begin inline asm
	ld.global.nc.u64 %rd135, [%rd136];
	// end inline asm
	mov.b64 	%fd236, %rd135;
	setp.lt.f64 	%p135, %fd235, %fd236;
	selp.f64 	%fd237, %fd236, %fd235, %p135;
	add.s32 	%r320, %r523, 256;
	mul.wide.u32 	%rd143, %r320, 8;
	add.s64 	%rd138, %rd1, %rd143;
	// begin inline asm
	ld.global.nc.u64 %rd137, [%rd138];
	// end inline asm
	mov.b64 	%fd238, %rd137;
	setp.lt.f64 	%p136, %fd237, %fd238;
	selp.f64 	%fd239, %fd238, %fd237, %p136;
	add.s32 	%r321, %r523, 512;
	mul.wide.u32 	%rd144, %r321, 8;
	add.s64 	%rd140, %rd1, %rd144;
	// begin inline asm
	ld.global.nc.u64 %rd139, [%rd140];
	// end inline asm
	mov.b64 	%fd240, %rd139;
	setp.lt.f64 	%p137, %fd239, %fd240;
	selp.f64 	%fd361, %fd240, %fd239, %p137;
	add.s32 	%r53, %r524, 1024;
	add.s32 	%r322, %r524, 512;
	add.s32 	%r523, %r523, 1024;
	setp.lt.s32 	%p138, %r322, %r38;
	mov.u32 	%r524, %r53;
	@%p138 bra 	$L__BB5_31;
$L__BB5_32:
	// begin inline asm
	mov.u32 %r323, %laneid;
	// end inline asm
	mov.b64 	%rd145, %fd361;
	mov.b64 	{%r325, %r330}, %rd145;
	mov.b32 	%r331, 1;
	mov.b32 	%r372, 31;
	mov.b32 	%r373, -1;
	// begin inline asm
	shfl.sync.down.b32 %r324, %r325, %r331, %r372, %r373;
	// end inline asm
	// begin inline asm
	shfl.sync.down.b32 %r329, %r330, %r331, %r372, %r373;
	// end inline asm
	mov.b64 	%rd146, {%r324, %r329};
	mov.b64 	%fd241, %rd146;
	setp.gt.s32 	%p139, %r323, 30;
	setp.lt.f64 	%p140, %fd361, %fd241;
	selp.f64 	%fd242, %fd241, %fd361, %p140;
	selp.f64 	%fd243, %fd361, %fd242, %p139;
	mov.b64 	%rd147, %fd243;
	mov.b64 	{%r335, %r340}, %rd147;
	mov.b32 	%r341, 2;
	// begin inline asm
	shfl.sync.down.b32 %r334, %r335, %r341, %r372, %r373;
	// end inline asm
	// begin inline asm
	shfl.sync.down.b32 %r339, %r340, %r341, %r372, %r373;
	// end inline asm
	mov.b64 	%rd148, {%r334, %r339};
	mov.b64 	%fd244, %rd148;
	setp.gt.s32 	%p141, %r323, 29;
	setp.lt.f64 	%p142, %fd243, %fd244;
	selp.f64 	%fd245, %fd244, %fd243, %p142;
	selp.f64 	%fd246, %fd243, %fd245, %p141;
	mov.b64 	%rd149, %fd246;
	mov.b64 	{%r345, %r350}, %rd149;
	mov.b32 	%r351, 4;
	// begin inline asm
	shfl.sync.down.b32 %r344, %r345, %r351, %r372, %r373;
	// end inline asm
	// begin inline asm
	shfl.sync.down.b32 %r349, %r350, %r351, %r372, %r373;
	// end inline asm
	mov.b64 	%rd150, {%r344, %r349};
	mov.b64 	%fd247, %rd150;
	setp.gt.s32 	%p143, %r323, 27;
	setp.lt.f64 	%p144, %fd246, %fd247;
	selp.f64 	%fd248, %fd247, %fd246, %p144;
	selp.f64 	%fd249, %fd246, %fd248, %p143;
	mov.b64 	%rd151, %fd249;
	mov.b64 	{%r355, %r360}, %rd151;
	mov.b32 	%r361, 8;
	// begin inline asm
	shfl.sync.down.b32 %r354, %r355, %r361, %r372, %r373;
	// end inline asm
	// begin inline asm
	shfl.sync.down.b32 %r359, %r360, %r361, %r372, %r373;
	// end inline asm
	mov.b64 	%rd152, {%r354, %r359};
	mov.b64 	%fd250, %rd152;
	setp.gt.s32 	%p145, %r323, 23;
	setp.lt.f64 	%p146, %fd249, %fd250;
	selp.f64 	%fd251, %fd250, %fd249, %p146;
	selp.f64 	%fd252, %fd249, %fd251, %p145;
	mov.b64 	%rd153, %fd252;
	mov.b64 	{%r365, %r370}, %rd153;
	mov.b32 	%r371, 16;
	// begin inline asm
	shfl.sync.down.b32 %r364, %r365, %r371, %r372, %r373;
	// end inline asm
	// begin inline asm
	shfl.sync.down.b32 %r369, %r370, %r371, %r372, %r373;
	// end inline asm
	mov.b64 	%rd154, {%r364, %r369};
	mov.b64 	%fd253, %rd154;
	setp.gt.s32 	%p147, %r323, 15;
	setp.lt.f64 	%p148, %fd252, %fd253;
	selp.f64 	%fd25, %fd253, %fd252, %p148;
	selp.f64 	%fd374, %fd252, %fd25, %p147;
	setp.ne.s32 	%p149, %r323, 0;
	@%p149 bra 	$L__BB5_34;
	shr.u32 	%r374, %r26, 2;
	and.b32  	%r375, %r374, 248;
	mov.u32 	%r376, _ZZN3cub18CUB_300001_SM_10006detail6reduce18DeviceReduceKernelINS2_10policy_hubIdjN4cuda3__47maximumIvEEE10Policy1000EPdjS8_dNS5_3std3__410__identityEEEvT0_PT3_T1_NS0_13GridEvenShareISI_EET2_T4_E12temp_storage;
	add.s32 	%r377, %r376, %r375;
	st.shared.f64 	[%r377+8], %fd25;
$L__BB5_34:
	bar.sync 	0;
	setp.ne.s32 	%p150, %r26, 0;
	@%p150 bra 	$L__BB5_71;
	ld.shared.f64 	%fd254, [_ZZN3cub18CUB_300001_SM_10006detail6reduce18DeviceReduceKernelINS2_10policy_hubIdjN4cuda3__47maximumIvEEE10Policy1000EPdjS8_dNS5_3std3__410__identityEEEvT0_PT3_T1_NS0_13GridEvenShareISI_EET2_T4_E12temp_storage+16];
	setp.lt.f64 	%p151, %fd374, %fd254;
	selp.f64 	%fd255, %fd254, %fd374, %p151;
	ld.shared.f64 	%fd256, [_ZZN3cub18CUB_300001_SM_10006detail6reduce18DeviceReduceKernelINS2_10policy_hubIdjN4cuda3__47maximumIvEEE10Policy1000EPdjS8_dNS5_3std3__410__identityEEEvT0_PT3_T1_NS0_13GridEvenShareISI_EET2_T4_E12temp_storage+24];
	setp.lt.f64 	%p152, %fd255, %fd256;
	selp.f64 	%fd257, %fd256, %fd255, %p152;
	ld.shared.f64 	%fd258, [_ZZN3cub18CUB_300001_SM_10006detail6reduce18DeviceReduceKernelINS2_10policy_hubIdjN4cuda3__47maximumIvEEE10Policy1000EPdjS8_dNS5_3std3__410__identityEEEvT0_PT3_T1_NS0_13GridEvenShareISI_EET2_T4_E12temp_storage+32];
	setp.lt.f64 	%p153, %fd257, %fd258;
	selp.f64 	%fd259, %fd258, %fd257, %p153;
	ld.shared.f64 	%fd260, [_ZZN3cub18CUB_300001_SM_10006detail6reduce18DeviceReduceKernelINS2_10policy_hubIdjN4cuda3__47maximumIvEEE10Policy1000EPdjS8_dNS5_3std3__410__identityEEEvT0_PT3_T1_NS0_13GridEvenShareISI_EET2_T4_E12temp_storage+40];
	setp.lt.f64 	%p154, %fd259, %fd260;
	selp.f64 	%fd261, %fd260, %fd259, %p154;
	ld.shared.f64 	%fd262, [_ZZN3cub18CUB_300001_SM_10006detail6reduce18DeviceReduceKernelINS2_10policy_hubIdjN4cuda3__47maximumIvEEE10Policy1000EPdjS8_dNS5_3std3__410__identityEEEvT0_PT3_T1_NS0_13GridEvenShareISI_EET2_T4_E12temp_storage+48];
	setp.lt.f64 	%p155, %fd261, %fd262;
	selp.f64 	%fd263, %fd262, %fd261, %p155;
	ld.shared.f64 	%fd264, [_ZZN3cub18CUB_300001_SM_10006detail6reduce18DeviceReduceKernelINS2_10policy_hubIdjN4cuda3__47maximumIvEEE10Policy1000EPdjS8_dNS5_3std3__410__identityEEEvT0_PT3_T1_NS0_13GridEvenShareISI_EET2_T4_E12temp_storage+56];
	setp.lt.f64 	%p156, %fd263, %fd264;
	selp.f64 	%fd265, %fd264, %fd263, %p156;
	ld.shared.f64 	%fd266, [_ZZN3cub18CUB_300001_SM_10006detail6reduce18DeviceReduceKernelINS2_10policy_hubIdjN4cuda3__47maximumIvEEE10Policy1000EPdjS8_dNS5_3std3__410__identityEEEvT0_PT3_T1_NS0_13GridEvenShareISI_EET2_T4_E12temp_storage+64];
	setp.lt.f64 	%p157, %fd265, %fd266;
	selp.f64 	%fd374, %fd266, %fd265, %p157;
	bra.uni 	$L__BB5_71;
$L__BB5_36:
	sub.s32 	%r55, %r1, %r5;
	setp.gt.u32 	%p2, %r55, 2047;
	@%p2 bra 	$L__BB5_55;
	mov.u32 	%r56, %tid.x;
	setp.ge.u32 	%p51, %r56, %r55;
	mov.f64 	%fd367, 0d0000000000000000;
	mov.u32 	%r529, %r56;
	@%p51 bra 	$L__BB5_39;
	add.s32 	%r176, %r5, %r56;
	mul.wide.u32 	%rd65, %r176, 8;
	add.s64 	%rd64, %rd1, %rd65;
	// begin inline asm
	ld.global.nc.u64 %rd63, [%rd64];
	// end inline asm
	mov.b64 	%fd367, %rd63;
	add.s32 	%r529, %r56, 256;
$L__BB5_39:
	setp.ge.u32 	%p52, %r529, %r55;
	@%p52 bra 	$L__BB5_46;
	not.b32 	%r177, %r529;
	add.s32 	%r59, %r1, %r177;
	and.b32  	%r178, %r59, 768;
	setp.eq.s32 	%p53, %r178, 768;
	@%p53 bra 	$L__BB5_43;
	add.s32 	%r527, %r529, %r5;
	shr.u32 	%r179, %r59, 8;
	add.s32 	%r180, %r179, 1;
	and.b32  	%r181, %r180, 3;
	neg.s32 	%r526, %r181;
$L__BB5_42:
	.pragma "nounroll";
	mul.wide.u32 	%rd68, %r527, 8;
	add.s64 	%rd67, %rd1, %rd68;
	// begin inline asm
	ld.global.nc.u64 %rd66, [%rd67];
	// end inline asm
	mov.b64 	%fd122, %rd66;
	setp.lt.f64 	%p54, %fd367, %fd122;
	selp.f64 	%fd367, %fd122, %fd367, %p54;
	add.s32 	%r529, %r529, 256;
	add.s32 	%r527, %r527, 256;
	add.s32 	%r526, %r526, 1;
	setp.ne.s32 	%p55, %r526, 0;
	@%p55 bra 	$L__BB5_42;
$L__BB5_43:
	sub.s32 	%r182, %r59, %r5;
	setp.lt.u32 	%p56, %r182, 768;
	@%p56 bra 	$L__BB5_46;
	add.s32 	%r531, %r529, 512;
	add.s32 	%r530, %r529, %r5;
$L__BB5_45:
	mul.wide.u32 	%rd77, %r530, 8;
	add.s64 	%rd70, %rd1, %rd77;
	// begin inline asm
	ld.global.nc.u64 %rd69, [%rd70];
	// end inline asm
	mov.b64 	%fd123, %rd69;
	setp.lt.f64 	%p57, %fd367, %fd123;
	selp.f64 	%fd124, %fd123, %fd367, %p57;
	add.s32 	%r183, %r530, 256;
	mul.wide.u32 	%rd78, %r183, 8;
	add.s64 	%rd72, %rd1, %rd78;
	// begin inline asm
	ld.global.nc.u64 %rd71, [%rd72];
	// end inline asm
	mov.b64 	%fd125, %rd71;
	setp.lt.f64 	%p58, %fd124, %fd125;
	selp.f64 	%fd126, %fd125, %fd124, %p58;
	add.s32 	%r184, %r530, 512;
	mul.wide.u32 	%rd79, %r184, 8;
	add.s64 	%rd74, %rd1, %rd79;
	// begin inline asm
	ld.global.nc.u64 %rd73, [%rd74];
	// end inline asm
	mov.b64 	%fd127, %rd73;
	setp.lt.f64 	%p59, %fd126, %fd127;
	selp.f64 	%fd128, %fd127, %fd126, %p59;
	add.s32 	%r185, %r530, 768;
	mul.wide.u32 	%rd80, %r185, 8;
	add.s64 	%rd76, %rd1, %rd80;
	// begin inline asm
	ld.global.nc.u64 %rd75, [%rd76];
	// end inline asm
	mov.b64 	%fd129, %rd75;
	setp.lt.f64 	%p60, %fd128, %fd129;
	selp.f64 	%fd367, %fd129, %fd128, %p60;
	add.s32 	%r73, %r531, 1024;
	add.s32 	%r186, %r531, 512;
	add.s32 	%r530, %r530, 1024;
	setp.lt.s32 	%p61, %r186, %r55;
	mov.u32 	%r531, %r73;
	@%p61 bra 	$L__BB5_45;
$L__BB5_46:
	setp.lt.u32 	%p62, %r55, 256;
	@%p62 bra 	$L__BB5_51;
	// begin inline asm
	mov.u32 %r250, %laneid;
	// end inline asm
	mov.b64 	%rd91, %fd367;
	mov.b64 	{%r252, %r257}, %rd91;
	mov.b32 	%r258, 1;
	mov.b32 	%r299, 31;
	mov.b32 	%r300, -1;
	// begin inline asm
	shfl.sync.down.b32 %r251, %r252, %r258, %r299, %r300;
	// end inline asm
	// begin inline asm
	shfl.sync.down.b32 %r256, %r257, %r258, %r299, %r300;
	// end inline asm
	mov.b64 	%rd92, {%r251, %r256};
	mov.b64 	%fd177, %rd92;
	setp.gt.s32 	%p90, %r250, 30;
	setp.lt.f64 	%p91, %fd367, %fd177;
	selp.f64 	%fd178, %fd177, %fd367, %p91;
	selp.f64 	%fd179, %fd367, %fd178, %p90;
	mov.b64 	%rd93, %fd179;
	mov.b64 	{%r262, %r267}, %rd93;
	mov.b32 	%r268, 2;
	// begin inline asm
	shfl.sync.down.b32 %r261, %r262, %r268, %r299, %r300;
	// end inline asm
	// begin inline asm
	shfl.sync.down.b32 %r266, %r267, %r268, %r299, %r300;
	// end inline asm
	mov.b64 	%rd94, {%r261, %r266};
	mov.b64 	%fd180, %rd94;
	setp.gt.s32 	%p92, %r250, 29;
	setp.lt.f64 	%p93, %fd179, %fd180;
	selp.f64 	%fd181, %fd180, %fd179, %p93;
	selp.f64 	%fd182, %fd179, %fd181, %p92;
	mov.b64 	%rd95, %fd182;
	mov.b64 	{%r272, %r277}, %rd95;
	mov.b32 	%r278, 4;
	// begin inline asm
	shfl.sync.down.b32 %r271, %r272, %r278, %r299, %r300;
	// end inline asm
	// begin inline asm
	shfl.sync.down.b32 %r276, %r277, %r278, %r299, %r300;
	// end inline asm
	mov.b64 	%rd96, {%r271, %r276};
	mov.b64 	%fd183, %rd96;
	setp.gt.s32 	%p94, %r250, 27;
	setp.lt.f64 	%p95, %fd182, %fd183;
	selp.f64 	%fd184, %fd183, %fd182, %p95;
	selp.f64 	%fd185, %fd182, %fd184, %p94;
	mov.b64 	%rd97, %fd185;
	mov.b64 	{%r282, %r287}, %rd97;
	mov.b32 	%r288, 8;
	// begin inline asm
	shfl.sync.down.b32 %r281, %r282, %r288, %r299, %r300;
	// end inline asm
	// begin inline asm
	shfl.sync.down.b32 %r286, %r287, %r288, %r299, %r300;
	// end inline asm
	mov.b64 	%rd98, {%r281, %r286};
	mov.b64 	%fd186, %rd98;
	setp.gt.s32 	%p96, %r250, 23;
	setp.lt.f64 	%p97, %fd185, %fd186;
	selp.f64 	%fd187, %fd186, %fd185, %p97;
	selp.f64 	%fd188, %fd185, %fd187, %p96;
	mov.b64 	%rd99, %fd188;
	mov.b64 	{%r292, %r297}, %rd99;
	mov.b32 	%r298, 16;
	// begin inline asm
	shfl.sync.down.b32 %r291, %r292, %r298, %r299, %r300;
	// end inline asm
	// begin inline asm
	shfl.sync.down.b32 %r296, %r297, %r298, %r299, %r300;
	// end inline asm
	mov.b64 	%rd100, {%r291, %r296};
	mov.b64 	%fd189, %rd100;
	setp.gt.s32 	%p98, %r250, 15;
	setp.lt.f64 	%p99, %fd188, %fd189;
	selp.f64 	%fd37, %fd189, %fd188, %p99;
	selp.f64 	%fd374, %fd188, %fd37, %p98;
	setp.ne.s32 	%p100, %r250, 0;
	@%p100 bra 	$L__BB5_49;
	shr.u32 	%r301, %r56, 2;
	and.b32  	%r302, %r301, 248;
	mov.u32 	%r303, _ZZN3cub18CUB_300001_SM_10006detail6reduce18DeviceReduceKernelINS2_10policy_hubIdjN4cuda3__47maximumIvEEE10Policy1000EPdjS8_dNS5_3std3__410__identityEEEvT0_PT3_T1_NS0_13GridEvenShareISI_EET2_T4_E12temp_storage;
	add.s32 	%r304, %r303, %r302;
	st.shared.f64 	[%r304+8], %fd37;
$L__BB5_49:
	bar.sync 	0;
	setp.ne.s32 	%p101, %r56, 0;
	@%p101 bra 	$L__BB5_71;
	ld.shared.f64 	%fd190, [_ZZN3cub18CUB_300001_SM_10006detail6reduce18DeviceReduceKernelINS2_10policy_hubIdjN4cuda3__47maximumIvEEE10Policy1000EPdjS8_dNS5_3std3__410__identityEEEvT0_PT3_T1_NS0_13GridEvenShareISI_EET2_T4_E12temp_storage+16];
	setp.lt.f64 	%p102, %fd374, %fd190;
	selp.f64 	%fd191, %fd190, %fd374, %p102;
	ld.shared.f64 	%fd192, [_ZZN3cub18CUB_300001_SM_10006detail6reduce18DeviceReduceKernelINS2_10policy_hubIdjN4cuda3__47maximumIvEEE10Policy1000EPdjS8_dNS5_3std3__410__identityEEEvT0_PT3_T1_NS0_13GridEvenShareISI_EET2_T4_E12temp_storage+24];
	setp.lt.f64 	%p103, %fd191, %fd192;
	selp.f64 	%fd193, %fd192, %fd191, %p103;
	ld.shared.f64 	%fd194, [_ZZN3cub18CUB_300001_SM_10006detail6reduce18DeviceReduceKernelINS2_10policy_hubIdjN4cuda3__47maximumIvEEE10Policy1000EPdjS8_dNS5_3std3__410__identityEEEvT0_PT3_T1_NS0_13GridEvenShareISI_EET2_T4_E12temp_storage+32];
	setp.lt.f64 	%p104, %fd193, %fd194;
	selp.f64 	%fd195, %fd194, %fd193, %p104;
	ld.shared.f64 	%fd196, [_ZZN3cub18CUB_300001_SM_10006detail6reduce18DeviceReduceKernelINS2_10policy_hubIdjN4cuda3__47maximumIvEEE10Policy1000EPdjS8_dNS5_3std3__410__identityEEEvT0_PT3_T1_NS0_13GridEvenShareISI_EET2_T4_E12temp_storage+40];
	setp.lt.f64 	%p105, %fd195, %fd196;
	selp.f64 	%fd197, %fd196, %fd195, %p105;
	ld.shared.f64 	%fd198, [_ZZN3cub18CUB_300001_SM_10006detail6reduce18DeviceReduceKernelINS2_10policy_hubIdjN4cuda3__47maximumIvEEE10Policy1000EPdjS8_dNS5_3std3__410__identityEEEvT0_PT3_T1_NS0_13GridEvenShareISI_EET2_T4_E12temp_storage+48];
	setp.lt.f64 	%p106, %fd197, %fd198;
	selp.f64 	%fd199, %fd198, %fd197, %p106;
	ld.shared.f64 	%fd200, [_ZZN3cub18CUB_300001_SM_10006detail6reduce18DeviceReduceKernelINS2_10policy_hubIdjN4cuda3__47maximumIvEEE10Policy1000EPdjS8_dNS5_3std3__410__identityEEEvT0_PT3_T1_NS0_13GridEvenShareISI_EET2_T4_E12temp_storage+56];
	setp.lt.f64 	%p107, %fd199, %fd200;
	selp.f64 	%fd201, %fd200, %fd199, %p107;
	ld.shared.f64 	%fd202, [_ZZN3cub18CUB_300001_SM_10006detail6reduce18DeviceReduceKernelINS2_10policy_hubIdjN4cuda3__47maximumIvEEE10Policy1000EPdjS8_dNS5_3std3__410__identityEEEvT0_PT3_T1_NS0_13GridEvenShareISI_EET2_T4_E12temp_storage+64];
	setp.lt.f64 	%p108, %fd201, %fd202;
	selp.f64 	%fd374, %fd202, %fd201, %p108;
	bra.uni 	$L__BB5_71;
$L__BB5_51:
	// begin inline asm
	mov.u32 %r187, %laneid;
	// end inline asm
	and.b32  	%r238, %r56, 992;
	add.s32 	%r239, %r238, 32;
	setp.gt.u32 	%p63, %r239, %r55;
	not.b32 	%r240, %r238;
	add.s32 	%r241, %r55, %r240;
	selp.b32 	%r236, %r241, 31, %p63;
	mov.b64 	%rd81, %fd367;
	mov.b64 	{%r189, %r194}, %rd81;
	mov.b32 	%r195, 1;
	mov.b32 	%r237, -1;
	// begin inline asm
	shfl.sync.down.b32 %r188, %r189, %r195, %r236, %r237;
	// end inline asm
	// begin inline asm
	shfl.sync.down.b32 %r193, %r194, %r195, %r236, %r237;
	// end inline asm
	mov.b64 	%rd82, {%r188, %r193};
	mov.b64 	%fd130, %rd82;
	setp.lt.s32 	%p64, %r187, %r236;
	setp.lt.f64 	%p65, %fd367, %fd130;
	selp.f64 	%fd131, %fd130, %fd367, %p65;
	selp.f64 	%fd132, %fd131, %fd367, %p64;
	mov.b64 	%rd83, %fd132;
	mov.b64 	{%r199, %r204}, %rd83;
	mov.b32 	%r205, 2;
	// begin inline asm
	shfl.sync.down.b32 %r198, %r199, %r205, %r236, %r237;
	// end inline asm
	// begin inline asm
	shfl.sync.down.b32 %r203, %r204, %r205, %r236, %r237;
	// end inline asm
	mov.b64 	%rd84, {%r198, %r203};
	mov.b64 	%fd133, %rd84;
	add.s32 	%r242, %r187, 2;
	setp.gt.s32 	%p66, %r242, %r236;
	setp.lt.f64 	%p67, %fd132, %fd133;
	selp.f64 	%fd134, %fd133, %fd132, %p67;
	selp.f64 	%fd135, %fd132, %fd134, %p66;
	mov.b64 	%rd85, %fd135;
	mov.b64 	{%r209, %r214}, %rd85;
	mov.b32 	%r215, 4;
	// begin inline asm
	shfl.sync.down.b32 %r208, %r209, %r215, %r236, %r237;
	// end inline asm
	// begin inline asm
	shfl.sync.down.b32 %r213, %r214, %r215, %r236, %r237;
	// end inline asm
	mov.b64 	%rd86, {%r208, %r213};
	mov.b64 	%fd136, %rd86;
	add.s32 	%r243, %r187, 4;
	setp.gt.s32 	%p68, %r243, %r236;
	setp.lt.f64 	%p69, %fd135, %fd136;
	selp.f64 	%fd137, %fd136, %fd135, %p69;
	selp.f64 	%fd138, %fd135, %fd137, %p68;
	mov.b64 	%rd87, %fd138;
	mov.b64 	{%r219, %r224}, %rd87;
	mov.b32 	%r225, 8;
	// begin inline asm
	shfl.sync.down.b32 %r218, %r219, %r225, %r236, %r237;
	// end inline asm
	// begin inline asm
	shfl.sync.down.b32 %r223, %r224, %r225, %r236, %r237;
	// end inline asm
	mov.b64 	%rd88, {%r218, %r223};
	mov.b64 	%fd139, %rd88;
	add.s32 	%r244, %r187, 8;
	setp.gt.s32 	%p70, %r244, %r236;
	setp.lt.f64 	%p71, %fd138, %fd139;
	selp.f64 	%fd140, %fd139, %fd138, %p71;
	selp.f64 	%fd141, %fd138, %fd140, %p70;
	mov.b64 	%rd89, %fd141;
	mov.b64 	{%r229, %r234}, %rd89;
	mov.b32 	%r235, 16;
	// begin inline asm
	shfl.sync.down.b32 %r228, %r229, %r235, %r236, %r237;
	// end inline asm
	// begin inline asm
	shfl.sync.down.b32 %r233, %r234, %r235, %r236, %r237;
	// end inline asm
	mov.b64 	%rd90, {%r228, %r233};
	mov.b64 	%fd142, %rd90;
	add.s32 	%r245, %r187, 16;
	setp.gt.s32 	%p72, %r245, %r236;
	setp.lt.f64 	%p73, %fd141, %fd142;
	selp.f64 	%fd143, %fd142, %fd141, %p73;
	selp.f64 	%fd374, %fd141, %fd143, %p72;
	setp.ne.s32 	%p74, %r187, 0;
	@%p74 bra 	$L__BB5_53;
	shr.u32 	%r246, %r56, 2;
	and.b32  	%r247, %r246, 248;
	mov.u32 	%r248, _ZZN3cub18CUB_300001_SM_10006detail6reduce18DeviceReduceKernelINS2_10policy_hubIdjN4cuda3__47maximumIvEEE10Policy1000EPdjS8_dNS5_3std3__410__identityEEEvT0_PT3_T1_NS0_13GridEvenShareISI_EET2_T4_E12temp_storage;
	add.s32 	%r249, %r248, %r247;
	st.shared.f64 	[%r249+8], %fd374;
$L__BB5_53:
	bar.sync 	0;
	setp.ne.s32 	%p75, %r56, 0;
	@%p75 bra 	$L__BB5_71;
	setp.gt.u32 	%p76, %r55, 32;
	ld.shared.f64 	%fd144, [_ZZN3cub18CUB_300001_SM_10006detail6reduce18DeviceReduceKernelINS2_10policy_hubIdjN4cuda3__47maximumIvEEE10Policy1000EPdjS8_dNS5_3std3__410__identityEEEvT0_PT3_T1_NS0_13GridEvenShareISI_EET2_T4_E12temp_storage+16];
	setp.lt.f64 	%p77, %fd374, %fd144;
	selp.f64 	%fd146, %fd144, %fd374, %p77;
	selp.f64 	%fd147, %fd146, %fd374, %p76;
	setp.gt.u32 	%p78, %r55, 64;
	ld.shared.f64 	%fd149, [_ZZN3cub18CUB_300001_SM_10006detail6reduce18DeviceReduceKernelINS2_10policy_hubIdjN4cuda3__47maximumIvEEE10Policy1000EPdjS8_dNS5_3std3__410__identityEEEvT0_PT3_T1_NS0_13GridEvenShareISI_EET2_T4_E12temp_storage+24];
	setp.lt.f64 	%p79, %fd147, %fd149;
	selp.f64 	%fd151, %fd149, %fd147, %p79;
	selp.f64 	%fd152, %fd151, %fd147, %p78;
	setp.gt.u32 	%p80, %r55, 96;
	ld.shared.f64 	%fd154, [_ZZN3cub18CUB_300001_SM_10006detail6reduce18DeviceReduceKernelINS2_10policy_hubIdjN4cuda3__47maximumIvEEE10Policy1000EPdjS8_dNS5_3std3__410__identityEEEvT0_PT3_T1_NS0_13GridEvenShareISI_EET2_T4_E12temp_storage+32];
	setp.lt.f64 	%p81, %fd152, %fd154;
	selp.f64 	%fd156, %fd154, %fd152, %p81;
	selp.f64 	%fd157, %fd156, %fd152, %p80;
	setp.gt.u32 	%p82, %r55, 128;
	ld.shared.f64 	%fd159, [_ZZN3cub18CUB_300001_SM_10006detail6reduce18DeviceReduceKernelINS2_10policy_hubIdjN4cuda3__47maximumIvEEE10Policy1000EPdjS8_dNS5_3std3__410__identityEEEvT0_PT3_T1_NS0_13GridEvenShareISI_EET2_T4_E12temp_storage+40];
	setp.lt.f64 	%p83, %fd157, %fd159;
	selp.f64 	%fd161, %fd159, %fd157, %p83;
	selp.f64 	%fd162, %fd161, %fd157, %p82;
	setp.gt.u32 	%p84, %r55, 160;
	ld.shared.f64 	%fd164, [_ZZN3cub18CUB_300001_SM_10006detail6reduce18DeviceReduceKernelINS2_10policy_hubIdjN4cuda3__47maximumIvEEE10Policy1000EPdjS8_dNS5_3std3__410__identityEEEvT0_PT3_T1_NS0_13GridEvenShareISI_EET2_T4_E12temp_storage+48];
	setp.lt.f64 	%p85, %fd162, %fd164;
	selp.f64 	%fd166, %fd164, %fd162, %p85;
	selp.f64 	%fd167, %fd166, %fd162, %p84;
	setp.gt.u32 	%p86, %r55, 192;
	ld.shared.f64 	%fd169, [_ZZN3cub18CUB_300001_SM_10006detail6reduce18DeviceReduceKernelINS2_10policy_hubIdjN4cuda3__47maximumIvEEE10Policy1000EPdjS8_dNS5_3std3__410__identityEEEvT0_PT3_T1_NS0_13GridEvenShareISI_EET2_T4_E12temp_storage+56];
	setp.lt.f64 	%p87, %fd167, %fd169;
	selp.f64 	%fd171, %fd169, %fd167, %p87;
	selp.f64 	%fd172, %fd171, %fd167, %p86;
	setp.gt.u32 	%p88, %r55, 224;
	ld.shared.f64 	%fd174, [_ZZN3cub18CUB_300001_SM_10006detail6reduce18DeviceReduceKernelINS2_10policy_hubIdjN4cuda3__47maximumIvEEE10Policy1000EPdjS8_dNS5_3std3__410__identityEEEvT0_PT3_T1_NS0_13GridEvenShareISI_EET2_T4_E12temp_storage+64];
	setp.lt.f64 	%p89, %fd172, %fd174;
	selp.f64 	%fd176, %fd174, %fd172, %p89;
	selp.f64 	%fd374, %fd176, %fd172, %p88;
	bra.uni 	$L__BB5_71;
$L__BB5_55:
	mov.u32 	%r75, %tid.x;
	add.s32 	%r104, %r75, %r5;
	mul.wide.u32 	%rd20, %r104, 8;
	add.s64 	%rd5, %rd1, %rd20;
	// begin inline asm
	ld.global.nc.u64 %rd4, [%rd5];
	// end inline asm
	mov.b64 	%fd56, %rd4;
	add.s64 	%rd7, %rd5, 2048;
	// begin inline asm
	ld.global.nc.u64 %rd6, [%rd7];
	// end inline asm
	mov.b64 	%fd57, %rd6;
	add.s64 	%rd9, %rd5, 4096;
	// begin inline asm
	ld.global.nc.u64 %rd8, [%rd9];
	// end inline asm
	mov.b64 	%fd58, %rd8;
	add.s64 	%rd11, %rd5, 6144;
	// begin inline asm
	ld.global.nc.u64 %rd10, [%rd11];
	// end inline asm
	mov.b64 	%fd59, %rd10;
	add.s64 	%rd13, %rd5, 8192;
	// begin inline asm
	ld.global.nc.u64 %rd12, [%rd13];
	// end inline asm
	mov.b64 	%fd60, %rd12;
	add.s64 	%rd15, %rd5, 10240;
	// begin inline asm
	ld.global.nc.u64 %rd14, [%rd15];
	// end inline asm
	mov.b64 	%fd61, %rd14;
	add.s64 	%rd17, %rd5, 12288;
	// begin inline asm
	ld.global.nc.u64 %rd16, [%rd17];
	// end inline asm
	mov.b64 	%fd62, %rd16;
	add.s64 	%rd19, %rd5, 14336;
	// begin inline asm
	ld.global.nc.u64 %rd18, [%rd19];
	// end inline asm
	mov.b64 	%fd63, %rd18;
	setp.lt.f64 	%p3, %fd56, %fd57;
	selp.f64 	%fd64, %fd57, %fd56, %p3;
	setp.lt.f64 	%p4, %fd64, %fd58;
	selp.f64 	%fd65, %fd58, %fd64, %p4;
	setp.lt.f64 	%p5, %fd65, %fd59;
	selp.f64 	%fd66, %fd59, %fd65, %p5;
	setp.lt.f64 	%p6, %fd66, %fd60;
	selp.f64 	%fd67, %fd60, %fd66, %p6;
	setp.lt.f64 	%p7, %fd67, %fd61;
	selp.f64 	%fd68, %fd61, %fd67, %p7;
	setp.lt.f64 	%p8, %fd68, %fd62;
	selp.f64 	%fd69, %fd62, %fd68, %p8;
	setp.lt.f64 	%p9, %fd69, %fd63;
	selp.f64 	%fd373, %fd63, %fd69, %p9;
	setp.lt.u32 	%p10, %r55, %r4;
	@%p10 bra 	$L__BB5_67;
	add.s32 	%r76, %r4, %r5;
	add.s32 	%r533, %r76, 256;
	add.s32 	%r532, %r76, %r75;
	mov.b32 	%r534, 0;
$L__BB5_57:
	add.s32 	%r5, %r5, %r4;
	add.s32 	%r106, %r1, -2048;
	setp.gt.u32 	%p11, %r5, %r106;
	@%p11 bra 	$L__BB5_59;
	add.s32 	%r107, %r75, %r5;
	mul.wide.u32 	%rd37, %r107, 8;
	add.s64 	%rd22, %rd1, %rd37;
	// begin inline asm
	ld.global.nc.u64 %rd21, [%rd22];
	// end inline asm
	mov.b64 	%fd70, %rd21;
	add.s64 	%rd24, %rd22, 2048;
	// begin inline asm
	ld.global.nc.u64 %rd23, [%rd24];
	// end inline asm
	mov.b64 	%fd71, %rd23;
	add.s64 	%rd26, %rd22, 4096;
	// begin inline asm
	ld.global.nc.u64 %rd25, [%rd26];
	// end inline asm
	mov.b64 	%fd72, %rd25;
	add.s64 	%rd28, %rd22, 6144;
	// begin inline asm
	ld.global.nc.u64 %rd27, [%rd28];
	// end inline asm
	mov.b64 	%fd73, %rd27;
	add.s64 	%rd30, %rd22, 8192;
	// begin inline asm
	ld.global.nc.u64 %rd29, [%rd30];
	// end inline asm
	mov.b64 	%fd74, %rd29;
	add.s64 	%rd32, %rd22, 10240;
	// begin inline asm
	ld.global.nc.u64 %rd31, [%rd32];
	// end inline asm
	mov.b64 	%fd75, %rd31;
	add.s64 	%rd34, %rd22, 12288;
	// begin inline asm
	ld.global.nc.u64 %rd33, [%rd34];
	// end inline asm
	mov.b64 	%fd76, %rd33;
	add.s64 	%rd36, %rd22, 14336;
	// begin inline asm
	ld.global.nc.u64 %rd35, [%rd36];
	// end inline asm
	mov.b64 	%fd77, %rd35;
	setp.lt.f64 	%p12, %fd373, %fd70;
	selp.f64 	%fd78, %fd70, %fd373, %p12;
	setp.lt.f64 	%p13, %fd78, %fd71;
	selp.f64 	%fd79, %fd71, %fd78, %p13;
	setp.lt.f64 	%p14, %fd79, %fd72;
	selp.f64 	%fd80, %fd72, %fd79, %p14;
	setp.lt.f64 	%p15, %fd80, %fd73;
	selp.f64 	%fd81, %fd73, %fd80, %p15;
	setp.lt.f64 	%p16, %fd81, %fd74;
	selp.f64 	%fd82, %fd74, %fd81, %p16;
	setp.lt.f64 	%p17, %fd82, %fd75;
	selp.f64 	%fd83, %fd75, %fd82, %p17;
	setp.lt.f64 	%p18, %fd83, %fd76;
	selp.f64 	%fd84, %fd76, %fd83, %p18;
	setp.lt.f64 	%p19, %fd84, %fd77;
	selp.f64 	%fd373, %fd77, %fd84, %p19;
	sub.s32 	%r108, %r1, %r5;
	setp.lt.u32 	%p20, %r108, %r4;
	add.s32 	%r534, %r534, 1;
	add.s32 	%r533, %r533, %r4;
	add.s32 	%r532, %r532, %r4;
	@%p20 bra 	$L__BB5_67;
	bra.uni 	$L__BB5_57;
$L__BB5_59:
	setp.le.u32 	%p21, %r1, %r5;
	@%p21 bra 	$L__BB5_67;
	sub.s32 	%r87, %r1, %r5;
	setp.ge.s32 	%p22, %r75, %r87;
	@%p22 bra 	$L__BB5_67;
	not.b32 	%r109, %r75;
	add.s32 	%r110, %r1, %r109;
	sub.s32 	%r111, %r110, %r76;
	mul.lo.s32 	%r112, %r2, %r534;
	shl.b32 	%r113, %r112, 11;
	sub.s32 	%r88, %r111, %r113;
	shr.u32 	%r114, %r110, 8;
	add.s32 	%r89, %r114, 1;
	and.b32  	%r115, %r110, 768;
	setp.eq.s32 	%p23, %r115, 768;
	mov.u32 	%r539, %r75;
	@%p23 bra 	$L__BB5_64;
	and.b32  	%r116, %r89, 3;
	neg.s32 	%r536, %r116;
	mov.u32 	%r539, %r75;
$L__BB5_63:
	.pragma "nounroll";
	mul.wide.u32 	%rd40, %r532, 8;
	add.s64 	%rd39, %rd1, %rd40;
	// begin inline asm
	ld.global.nc.u64 %rd38, [%rd39];
	// end inline asm
	mov.b64 	%fd86, %rd38;
	setp.lt.f64 	%p24, %fd373, %fd86;
	selp.f64 	%fd373, %fd86, %fd373, %p24;
	add.s32 	%r539, %r539, 256;
	add.s32 	%r532, %r532, 256;
	add.s32 	%r536, %r536, 1;
	setp.ne.s32 	%p25, %r536, 0;
	@%p25 bra 	$L__BB5_63;
$L__BB5_64:
	setp.lt.u32 	%p26, %r88, 768;
	@%p26 bra 	$L__BB5_67;
	add.s32 	%r541, %r539, 512;
	add.s32 	%r540, %r539, %r533;
$L__BB5_66:
	add.s32 	%r117, %r540, -256;
	mul.wide.u32 	%rd49, %r117, 8;
	add.s64 	%rd42, %rd1, %rd49;
	// begin inline asm
	ld.global.nc.u64 %rd41, [%rd42];
	// end inline asm
	mov.b64 	%fd87, %rd41;
	setp.lt.f64 	%p27, %fd373, %fd87;
	selp.f64 	%fd88, %fd87, %fd373, %p27;
	mul.wide.u32 	%rd50, %r540, 8;
	add.s64 	%rd44, %rd1, %rd50;
	// begin inline asm
	ld.global.nc.u64 %rd43, [%rd44];
	// end inline asm
	mov.b64 	%fd89, %rd43;
	setp.lt.f64 	%p28, %fd88, %fd89;
	selp.f64 	%fd90, %fd89, %fd88, %p28;
	add.s32 	%r118, %r540, 256;
	mul.wide.u32 	%rd51, %r118, 8;
	add.s64 	%rd46, %rd1, %rd51;
	// begin inline asm
	ld.global.nc.u64 %rd45, [%rd46];
	// end inline asm
	mov.b64 	%fd91, %rd45;
	setp.lt.f64 	%p29, %fd90, %fd91;
	selp.f64 	%fd92, %fd91, %fd90, %p29;
	add.s32 	%r119, %r540, 512;
	mul.wide.u32 	%rd52, %r119, 8;
	add.s64 	%rd48, %rd1, %rd52;
	// begin inline asm
	ld.global.nc.u64 %rd47, [%rd48];
	// end inline asm
	mov.b64 	%fd93, %rd47;
	setp.lt.f64 	%p30, %fd92, %fd93;
	selp.f64 	%fd373, %fd93, %fd92, %p30;
	add.s32 	%r102, %r541, 1024;
	add.s32 	%r120, %r541, 512;
	add.s32 	%r540, %r540, 1024;
	setp.lt.s32 	%p31, %r120, %r87;
	mov.u32 	%r541, %r102;
	@%p31 bra 	$L__BB5_66;
$L__BB5_67:
	// begin inline asm
	mov.u32 %r121, %laneid;
	// end inline asm
	mov.b64 	%rd53, %fd373;
	mov.b64 	{%r123, %r128}, %rd53;
	mov.b32 	%r129, 1;
	mov.b32 	%r170, 31;
	mov.b32 	%r171, -1;
	// begin inline asm
	shfl.sync.down.b32 %r122, %r123, %r129, %r170, %r171;
	// end inline asm
	// begin inline asm
	shfl.sync.down.b32 %r127, %r128, %r129, %r170, %r171;
	// end inline asm
	mov.b64 	%rd54, {%r122, %r127};
	mov.b64 	%fd94, %rd54;
	setp.gt.s32 	%p32, %r121, 30;
	setp.lt.f64 	%p33, %fd373, %fd94;
	selp.f64 	%fd95, %fd94, %fd373, %p33;
	selp.f64 	%fd96, %fd373, %fd95, %p32;
	mov.b64 	%rd55, %fd96;
	mov.b64 	{%r133, %r138}, %rd55;
	mov.b32 	%r139, 2;
	// begin inline asm
	shfl.sync.down.b32 %r132, %r133, %r139, %r170, %r171;
	// end inline asm
	// begin inline asm
	shfl.sync.down.b32 %r137, %r138, %r139, %r170, %r171;
	// end inline asm
	mov.b64 	%rd56, {%r132, %r137};
	mov.b64 	%fd97, %rd56;
	setp.gt.s32 	%p34, %r121, 29;
	setp.lt.f64 	%p35, %fd96, %fd97;
	selp.f64 	%fd98, %fd97, %fd96, %p35;
	selp.f64 	%fd99, %fd96, %fd98, %p34;
	mov.b64 	%rd57, %fd99;
	mov.b64 	{%r143, %r148}, %rd57;
	mov.b32 	%r149, 4;
	// begin inline asm
	shfl.sync.down.b32 %r142, %r143, %r149, %r170, %r171;
	// end inline asm
	// begin inline asm
	shfl.sync.down.b32 %r147, %r148, %r149, %r170, %r171;
	// end inline asm
	mov.b64 	%rd58, {%r142, %r147};
	mov.b64 	%fd100, %rd58;
	setp.gt.s32 	%p36, %r121, 27;
	setp.lt.f64 	%p37, %fd99, %fd100;
	selp.f64 	%fd101, %fd100, %fd99, %p37;
	selp.f64 	%fd102, %fd99, %fd101, %p36;
	mov.b64 	%rd59, %fd102;
	mov.b64 	{%r153, %r158}, %rd59;
	mov.b32 	%r159, 8;
	// begin inline asm
	shfl.sync.down.b32 %r152, %r153, %r159, %r170, %r171;
	// end inline asm
	// begin inline asm
	shfl.sync.down.b32 %r157, %r158, %r159, %r170, %r171;
	// end inline asm
	mov.b64 	%rd60, {%r152, %r157};
	mov.b64 	%fd103, %rd60;
	setp.gt.s32 	%p38, %r121, 23;
	setp.lt.f64 	%p39, %fd102, %fd103;
	selp.f64 	%fd104, %fd103, %fd102, %p39;
	selp.f64 	%fd105, %fd102, %fd104, %p38;
	mov.b64 	%rd61, %fd105;
	mov.b64 	{%r163, %r168}, %rd61;
	mov.b32 	%r169, 16;
	// begin inline asm
	shfl.sync.down.b32 %r162, %r163, %r169, %r170, %r171;
	// end inline asm
	// begin inline asm
	shfl.sync.down.b32 %r167, %r168, %r169, %r170, %r171;
	// end inline asm
	mov.b64 	%rd62, {%r162, %r167};
	mov.b64 	%fd106, %rd62;
	setp.gt.s32 	%p40, %r121, 15;
	setp.lt.f64 	%p41, %fd105, %fd106;
	selp.f64 	%fd52, %fd106, %fd105, %p41;
	selp.f64 	%fd374, %fd105, %fd52, %p40;
	setp.ne.s32 	%p42, %r121, 0;
	@%p42 bra 	$L__BB5_69;
	shr.u32 	%r172, %r75, 2;
	and.b32  	%r173, %r172, 248;
	mov.u32 	%r174, _ZZN3cub18CUB_300001_SM_10006detail6reduce18DeviceReduceKernelINS2_10policy_hubIdjN4cuda3__47maximumIvEEE10Policy1000EPdjS8_dNS5_3std3__410__identityEEEvT0_PT3_T1_NS0_13GridEvenShareISI_EET2_T4_E12temp_storage;
	add.s32 	%r175, %r174, %r173;
	st.shared.f64 	[%r175+8], %fd52;
$L__BB5_69:
	bar.sync 	0;
	setp.ne.s32 	%p43, %r75, 0;
	@%p43 bra 	$L__BB5_71;
	ld.shared.f64 	%fd107, [_ZZN3cub18CUB_300001_SM_10006detail6reduce18DeviceReduceKernelINS2_10policy_hubIdjN4cuda3__47maximumIvEEE10Policy1000EPdjS8_dNS5_3std3__410__identityEEEvT0_PT3_T1_NS0_13GridEvenShareISI_EET2_T4_E12temp_storage+16];
	setp.lt.f64 	%p44, %fd374, %fd107;
	selp.f64 	%fd108, %fd107, %fd374, %p44;
	ld.shared.f64 	%fd109, [_ZZN3cub18CUB_300001_SM_10006detail6reduce18DeviceReduceKernelINS2_10policy_hubIdjN4cuda3__47maximumIvEEE10Policy1000EPdjS8_dNS5_3std3__410__identityEEEvT0_PT3_T1_NS0_13GridEvenShareISI_EET2_T4_E12temp_storage+24];
	setp.lt.f64 	%p45, %fd108, %fd109;
	selp.f64 	%fd110, %fd109, %fd108, %p45;
	ld.shared.f64 	%fd111, [_ZZN3cub18CUB_300001_SM_10006detail6reduce18DeviceReduceKernelINS2_10policy_hubIdjN4cuda3__47maximumIvEEE10Policy1000EPdjS8_dNS5_3std3__410__identityEEEvT0_PT3_T1_NS0_13GridEvenShareISI_EET2_T4_E12temp_storage+32];
	setp.lt.f64 	%p46, %fd110, %fd111;
	selp.f64 	%fd112, %fd111, %fd110, %p46;
	ld.shared.f64 	%fd113, [_ZZN3cub18CUB_300001_SM_10006detail6reduce18DeviceReduceKernelINS2_10policy_hubIdjN4cuda3__47maximumIvEEE10Policy1000EPdjS8_dNS5_3std3__410__identityEEEvT0_PT3_T1_NS0_13GridEvenShareISI_EET2_T4_E12temp_storage+40];
	setp.lt.f64 	%p47, %fd112, %fd113;
	selp.f64 	%fd114, %fd113, %fd112, %p47;
	ld.shared.f64 	%fd115, [_ZZN3cub18CUB_300001_SM_10006detail6reduce18DeviceReduceKernelINS2_10policy_hubIdjN4cuda3__47maximumIvEEE10Policy1000EPdjS8_dNS5_3std3__410__identityEEEvT0_PT3_T1_NS0_13GridEvenShareISI_EET2_T4_E12temp_storage+48];
	setp.lt.f64 	%p48, %fd114, %fd115;
	selp.f64 	%fd116, %fd115, %fd114, %p48;
	ld.shared.f64 	%fd117, [_ZZN3cub18CUB_300001_SM_10006detail6reduce18DeviceReduceKernelINS2_10policy_hubIdjN4cuda3__47maximumIvEEE10Policy1000EPdjS8_dNS5_3std3__410__identityEEEvT0_PT3_T1_NS0_13GridEvenShareISI_EET2_T4_E12temp_storage+56];
	setp.lt.f64 	%p49, %fd116, %fd117;
	selp.f64 	%fd118, %fd117, %fd116, %p49;
	ld.shared.f64 	%fd119, [_ZZN3cub18CUB_300001_SM_10006detail6reduce18DeviceReduceKernelINS2_10policy_hubIdjN4cuda3__47maximumIvEEE10Policy1000EPdjS8_dNS5_3std3__410__identityEEEvT0_PT3_T1_NS0_13GridEvenShareISI_EET2_T4_E12temp_storage+64];
	setp.lt.f64 	%p50, %fd118, %fd119;
	selp.f64 	%fd374, %fd119, %fd118, %p50;
$L__BB5_71:
	mov.u32 	%r507, %tid.x;
	setp.ne.s32 	%p216, %r507, 0;
	@%p216 bra 	$L__BB5_73;
	ld.param.u64 	%rd196, [_ZN3cub18CUB_300001_SM_10006detail6reduce18DeviceReduceKernelINS2_10policy_hubIdjN4cuda3__47maximumIvEEE10Policy1000EPdjS8_dNS5_3std3__410__identityEEEvT0_PT3_T1_NS0_13GridEvenShareISI_EET2_T4__param_1];
	cvta.to.global.u64 	%rd193, %rd196;
	mul.wide.u32 	%rd194, %r3, 8;
	add.s64 	%rd195, %rd193, %rd194;
	st.global.f64 	[%rd195], %fd374;
$L__BB5_73:
	ret;

}
	// .globl	_ZN3cub18CUB_300001_SM_10006detail6reduce28DeviceReduceSingleTileKernelINS2_10policy_hubIdjN4cuda3__47maximumIvEEE10Policy1000EPdSB_iS8_ddNS5_3std3__410__identityEEEvT0_T1_T2_T3_T4_T6_
.visible .entry _ZN3cub18CUB_300001_SM_10006detail6reduce28DeviceReduceSingleTileKernelINS2_10policy_hubIdjN4cuda3__47maximumIvEEE10Policy1000EPdSB_iS8_ddNS5_3std3__410__identityEEEvT0_T1_T2_T3_T4_T6_(
	.param .u64 .ptr .align 1 _ZN3cub18CUB_300001_SM_10006detail6reduce28DeviceReduceSingleTileKernelINS2_10policy_hubIdjN4cuda3__47maximumIvEEE10Policy1000EPdSB_iS8_ddNS5_3std3__410__identityEEEvT0_T1_T2_T3_T4_T6__param_0,
	.param .u64 .ptr .align 1 _ZN3cub18CUB_300001_SM_10006detail6reduce28DeviceReduceSingleTileKernelINS2_10policy_hubIdjN4cuda3__47maximumIvEEE10Policy1000EPdSB_iS8_ddNS5_3std3__410__identityEEEvT0_T1_T2_T3_T4_T6__param_1,
	.param .u32 _ZN3cub18CUB_300001_SM_10006detail6reduce28DeviceReduceSingleTileKernelINS2_10policy_hubIdjN4cuda3__47maximumIvEEE10Policy1000EPdSB_iS8_ddNS5_3std3__410__identityEEEvT0_T1_T2_T3_T4_T6__param_2,
	.param .align 1 .b8 _ZN3cub18CUB_300001_SM_10006detail6reduce28DeviceReduceSingleTileKernelINS2_10policy_hubIdjN4cuda3__47maximumIvEEE10Policy1000EPdSB_iS8_ddNS5_3std3__410__identityEEEvT0_T1_T2_T3_T4_T6__param_3[1],
	.param .f64 _ZN3cub18CUB_300001_SM_10006detail6reduce28DeviceReduceSingleTileKernelINS2_10policy_hubIdjN4cuda3__47maximumIvEEE10Policy1000EPdSB_iS8_ddNS5_3std3__410__identityEEEvT0_T1_T2_T3_T4_T6__param_4,
	.param .align 1 .b8 _ZN3cub18CUB_300001_SM_10006detail6reduce28DeviceReduceSingleTileKernelINS2_10policy_hubIdjN4cuda3__47maximumIvEEE10Policy1000EPdSB_iS8_ddNS5_3std3__410__identityEEEvT0_T1_T2_T3_T4_T6__param_5[1]
)
.maxntid 256
.minnctapersm 1
{
	.reg .pred 	%p<220>;
	.reg .b32 	%r<472>;
	.reg .b64 	%rd<206>;
	.reg .b64 	%fd<381>;
	// demoted variable
	.shared .align 8 .b8 _ZZN3cub18CUB_300001_SM_10006detail6reduce28DeviceReduceSingleTileKernelINS2_10policy_hubIdjN4cuda3__47maximumIvEEE10Policy1000EPdSB_iS8_ddNS5_3std3__410__identityEEEvT0_T1_T2_T3_T4_T6_E12temp_storage[80];
	ld.param.u64 	%rd15, [_ZN3cub18CUB_300001_SM_10006detail6reduce28DeviceReduceSingleTileKernelINS2_10policy_hubIdjN4cuda3__47maximumIvEEE10Policy1000EPdSB_iS8_ddNS5_3std3__410__identityEEEvT0_T1_T2_T3_T4_T6__param_0];
	ld.param.u64 	%rd16, [_ZN3cub18CUB_300001_SM_10006detail6reduce28DeviceReduceSingleTileKernelINS2_10policy_hubIdjN4cuda3__47maximumIvEEE10Policy1000EPdSB_iS8_ddNS5_3std3__410__identityEEEvT0_T1_T2_T3_T4_T6__param_1];
	ld.param.u32 	%r68, [_ZN3cub18CUB_300001_SM_10006detail6reduce28DeviceReduceSingleTileKernelINS2_10policy_hubIdjN4cuda3__47maximumIvEEE10Policy1000EPdSB_iS8_ddNS5_3std3__410__identityEEEvT0_T1_T2_T3_T4_T6__param_2];
	ld.param.f64 	%fd58, [_ZN3cub18CUB_300001_SM_10006detail6reduce28DeviceReduceSingleTileKernelINS2_10policy_hubIdjN4cuda3__47maximumIvEEE10Policy1000EPdSB_iS8_ddNS5_3std3__410__identityEEEvT0_T1_T2_T3_T4_T6__param_4];
	cvta.to.global.u64 	%rd1, %rd16;
	setp.ne.s32 	%p1, %r68, 0;
	@%p1 bra 	$L__BB6_3;
	mov.u32 	%r445, %tid.x;
	setp.ne.s32 	%p219, %r445, 0;
	@%p219 bra 	$L__BB6_74;
	st.global.f64 	[%rd1], %fd58;
	bra.uni 	$L__BB6_74;
$L__BB6_3:
	and.b64  	%rd17, %rd15, 31;
	setp.ne.s64 	%p2, %rd17, 0;
	@%p2 bra 	$L__BB6_38;
	setp.gt.s32 	%p110, %r68, 2047;
	@%p110 bra 	$L__BB6_22;
	mov.u32 	%r1, %tid.x;
	setp.ge.s32 	%p159, %r1, %r68;
	mov.f64 	%fd359, 0d0000000000000000;
	mov.u32 	%r449, %r1;
	@%p159 bra 	$L__BB6_7;
	mul.wide.u32 	%rd169, %r1, 8;
	add.s64 	%rd168, %rd15, %rd169;
	// begin inline asm
	ld.global.nc.u64 %rd167, [%rd168];
	// end inline asm
	mov.b64 	%fd359, %rd167;
	add.s32 	%r449, %r1, 256;
$L__BB6_7:
	setp.ge.s32 	%p160, %r449, %r68;
	@%p160 bra 	$L__BB6_13;
	not.b32 	%r321, %r449;
	add.s32 	%r4, %r68, %r321;
	and.b32  	%r322, %r4, 768;
	setp.eq.s32 	%p161, %r322, 768;
	@%p161 bra 	$L__BB6_11;
	mul.wide.u32 	%rd170, %r449, 8;
	add.s64 	%rd202, %rd15, %rd170;
	shr.u32 	%r323, %r4, 8;
	add.s32 	%r324, %r323, 1;
	and.b32  	%r325, %r324, 3;
	neg.s32 	%r447, %r325;
$L__BB6_10:
	.pragma "nounroll";
	// begin inline asm
	ld.global.nc.u64 %rd171, [%rd202];
	// end inline asm
	mov.b64 	%fd272, %rd171;
	setp.lt.f64 	%p162, %fd359, %fd272;
	selp.f64 	%fd359, %fd272, %fd359, %p162;
	add.s32 	%r449, %r449, 256;
	add.s64 	%rd202, %rd202, 2048;
	add.s32 	%r447, %r447, 1;
	setp.ne.s32 	%p163, %r447, 0;
	@%p163 bra 	$L__BB6_10;
$L__BB6_11:
	setp.lt.u32 	%p164, %r4, 768;
	@%p164 bra 	$L__BB6_13;
$L__BB6_12:
	mul.wide.s32 	%rd181, %r449, 8;
	add.s64 	%rd174, %rd15, %rd181;
	// begin inline asm
	ld.global.nc.u64 %rd173, [%rd174];
	// end inline asm
	mov.b64 	%fd273, %rd173;
	setp.lt.f64 	%p165, %fd359, %fd273;
	selp.f64 	%fd274, %fd273, %fd359, %p165;
	add.s64 	%rd176, %rd174, 2048;
	// begin inline asm
	ld.global.nc.u64 %rd175, [%rd176];
	// end inline asm
	mov.b64 	%fd275, %rd175;
	setp.lt.f64 	%p166, %fd274, %fd275;
	selp.f64 	%fd276, %fd275, %fd274, %p166;
	add.s64 	%rd178, %rd174, 4096;
	// begin inline asm
	ld.global.nc.u64 %rd177, [%rd178];
	// end inline asm
	mov.b64 	%fd277, %rd177;
	setp.lt.f64 	%p167, %fd276, %fd277;
	selp.f64 	%fd278, %fd277, %fd276, %p167;
	add.s64 	%rd180, %rd174, 6144;
	// begin inline asm
	ld.global.nc.u64 %rd179, [%rd180];
	// end inline asm
	mov.b64 	%fd279, %rd179;
	setp.lt.f64 	%p168, %fd278, %fd279;
	selp.f64 	%fd359, %fd279, %fd278, %p168;
	add.s32 	%r449, %r449, 1024;
	setp.lt.s32 	%p169, %r449, %r68;
	@%p169 bra 	$L__BB6_12;
$L__BB6_13:
	setp.lt.s32 	%p170, %r68, 256;
	@%p170 bra 	$L__BB6_18;
	// begin inline asm
	mov.u32 %r389, %laneid;
	// end inline asm
	mov.b64 	%rd192, %fd359;
	mov.b64 	{%r391, %r396}, %rd192;
	mov.b32 	%r397, 1;
	mov.b32 	%r438, 31;
	mov.b32 	%r439, -1;
	// begin inline asm
	shfl.sync.down.b32 %r390, %r391, %r397, %r438, %r439;
	// end inline asm
	// begin inline asm
	shfl.sync.down.b32 %r395, %r396, %r397, %r438, %r439;
	// end inline asm
	mov.b64 	%rd193, {%r390, %r395};
	mov.b64 	%fd327, %rd193;
	setp.gt.s32 	%p198, %r389, 30;
	setp.lt.f64 	%p199, %fd359, %fd327;
	selp.f64 	%fd328, %fd327, %fd359, %p199;
	selp.f64 	%fd329, %fd359, %fd328, %p198;
	mov.b64 	%rd194, %fd329;
	mov.b64 	{%r401, %r406}, %rd194;
	mov.b32 	%r407, 2;
	// begin inline asm
	shfl.sync.down.b32 %r400, %r401, %r407, %r438, %r439;
	// end inline asm
	// begin inline asm
	shfl.sync.down.b32 %r405, %r406, %r407, %r438, %r439;
	// end inline asm
	mov.b64 	%rd195, {%r400, %r405};
	mov.b64 	%fd330, %rd195;
	setp.gt.s32 	%p200, %r389, 29;
	setp.lt.f64 	%p201, %fd329, %fd330;
	selp.f64 	%fd331, %fd330, %fd329, %p201;
	selp.f64 	%fd332, %fd329, %fd331, %p200;
	mov.b64 	%rd196, %fd332;
	mov.b64 	{%r411, %r416}, %rd196;
	mov.b32 	%r417, 4;
	// begin inline asm
	shfl.sync.down.b32 %r410, %r411, %r417, %r438, %r439;
	// end inline asm
	// begin inline asm
	shfl.sync.down.b32 %r415, %r416, %r417, %r438, %r439;
	// end inline asm
	mov.b64 	%rd197, {%r410, %r415};
	mov.b64 	%fd333, %rd197;
	setp.gt.s32 	%p202, %r389, 27;
	setp.lt.f64 	%p203, %fd332, %fd333;
	selp.f64 	%fd334, %fd333, %fd332, %p203;
	selp.f64 	%fd335, %fd332, %fd334, %p202;
	mov.b64 	%rd198, %fd335;
	mov.b64 	{%r421, %r426}, %rd198;
	mov.b32 	%r427, 8;
	// begin inline asm
	shfl.sync.down.b32 %r420, %r421, %r427, %r438, %r439;
	// end inline asm
	// begin inline asm
	shfl.sync.down.b32 %r425, %r426, %r427, %r438, %r439;
	// end inline asm
	mov.b64 	%rd199, {%r420, %r425};
	mov.b64 	%fd336, %rd199;
	setp.gt.s32 	%p204, %r389, 23;
	setp.lt.f64 	%p205, %fd335, %fd336;
	selp.f64 	%fd337, %fd336, %fd335, %p205;
	selp.f64 	%fd338, %fd335, %fd337, %p204;
	mov.b64 	%rd200, %fd338;
	mov.b64 	{%r431, %r436}, %rd200;
	mov.b32 	%r437, 16;
	// begin inline asm
	shfl.sync.down.b32 %r430, %r431, %r437, %r438, %r439;
	// end inline asm
	// begin inline asm
	shfl.sync.down.b32 %r435, %r436, %r437, %r438, %r439;
	// end inline asm
	mov.b64 	%rd201, {%r430, %r435};
	mov.b64 	%fd339, %rd201;
	setp.gt.s32 	%p206, %r389, 15;
	setp.lt.f64 	%p207, %fd338, %fd339;
	selp.f64 	%fd10, %fd339, %fd338, %p207;
	selp.f64 	%fd380, %fd338, %fd10, %p206;
	setp.ne.s32 	%p208, %r389, 0;
	@%p208 bra 	$L__BB6_16;
	shr.u32 	%r440, %r1, 2;
	and.b32  	%r441, %r440, 248;
	mov.u32 	%r442, _ZZN3cub18CUB_300001_SM_10006detail6reduce28DeviceReduceSingleTileKernelINS2_10policy_hubIdjN4cuda3__47maximumIvEEE10Policy1000EPdSB_iS8_ddNS5_3std3__410__identityEEEvT0_T1_T2_T3_T4_T6_E12temp_storage;
	add.s32 	%r443, %r442, %r441;
	st.shared.f64 	[%r443+8], %fd10;
$L__BB6_16:
	bar.sync 	0;
	setp.ne.s32 	%p209, %r1, 0;
	@%p209 bra 	$L__BB6_72;
	ld.shared.f64 	%fd340, [_ZZN3cub18CUB_300001_SM_10006detail6reduce28DeviceReduceSingleTileKernelINS2_10policy_hubIdjN4cuda3__47maximumIvEEE10Policy1000EPdSB_iS8_ddNS5_3std3__410__identityEEEvT0_T1_T2_T3_T4_T6_E12temp_storage+16];
	setp.lt.f64 	%p210, %fd380, %fd340;
	selp.f64 	%fd341, %fd340, %fd380, %p210;
	ld.shared.f64 	%fd342, [_ZZN3cub18CUB_300001_SM_10006detail6reduce28DeviceReduceSingleTileKernelINS2_10policy_hubIdjN4cuda3__47maximumIvEEE10Policy1000EPdSB_iS8_ddNS5_3std3__410__identityEEEvT0_T1_T2_T3_T4_T6_E12temp_storage+24];
	setp.lt.f64 	%p211, %fd341, %fd342;
	selp.f64 	%fd343, %fd342, %fd341, %p211;
	ld.shared.f64 	%fd344, [_ZZN3cub18CUB_300001_SM_10006detail6reduce28DeviceReduceSingleTileKernelINS2_10policy_hubIdjN4cuda3__47maximumIvEEE10Policy1000EPdSB_iS8_ddNS5_3std3__410__identityEEEvT0_T1_T2_T3_T4_T6_E12temp_storage+32];
	setp.lt.f64 	%p212, %fd343, %fd344;
	selp.f64 	%fd345, %fd344, %fd343, %p212;
	ld.shared.f64 	%fd346, [_ZZN3cub18CUB_300001_SM_10006detail6reduce28DeviceReduceSingleTileKernelINS2_10policy_hubIdjN4cuda3__47maximumIvEEE10Policy1000EPdSB_iS8_ddNS5_3std3__410__identityEEEvT0_T1_T2_T3_T4_T6_E12temp_storage+40];
	setp.lt.f64 	%p213, %fd345, %fd346;
	selp.f64 	%fd347, %fd346, %fd345, %p213;
	ld.shared.f64 	%fd348, [_ZZN3cub18CUB_300001_SM_10006detail6reduce28DeviceReduceSingleTileKernelINS2_10policy_hubIdjN4cuda3__47maximumIvEEE10Policy1000EPdSB_iS8_ddNS5_3std3__410__identityEEEvT0_T1_T2_T3_T4_T6_E12temp_storage+48];
	setp.lt.f64 	%p214, %fd347, %fd348;
	selp.f64 	%fd349, %fd348, %fd347, %p214;
	ld.shared.f64 	%fd350, [_ZZN3cub18CUB_300001_SM_10006detail6reduce28DeviceReduceSingleTileKernelINS2_10policy_hubIdjN4cuda3__47maximumIvEEE10Policy1000EPdSB_iS8_ddNS5_3std3__410__identityEEEvT0_T1_T2_T3_T4_T6_E12temp_storage+56];
	setp.lt.f64 	%p215, %fd349, %fd350;
	selp.f64 	%fd351, %fd350, %fd349, %p215;
	ld.shared.f64 	%fd352, [_ZZN3cub18CUB_300001_SM_10006detail6reduce28DeviceReduceSingleTileKernelINS2_10policy_hubIdjN4cuda3__47maximumIvEEE10Policy1000EPdSB_iS8_ddNS5_3std3__410__identityEEEvT0_T1_T2_T3_T4_T6_E12temp_storage+64];
	setp.lt.f64 	%p216, %fd351, %fd352;
	selp.f64 	%fd380, %fd352, %fd351, %p216;
	bra.uni 	$L__BB6_72;
$L__BB6_18:
	// begin inline asm
	mov.u32 %r326, %laneid;
	// end inline asm
	and.b32  	%r377, %r1, 992;
	add.s32 	%r378, %r377, 32;
	setp.gt.s32 	%p171, %r378, %r68;
	not.b32 	%r379, %r377;
	add.s32 	%r380, %r68, %r379;
	selp.b32 	%r375, %r380, 31, %p171;
	mov.b64 	%rd182, %fd359;
	mov.b64 	{%r328, %r333}, %rd182;
	mov.b32 	%r334, 1;
	mov.b32 	%r376, -1;
	// begin inline asm
	shfl.sync.down.b32 %r327, %r328, %r334, %r375, %r376;
	// end inline asm
	// begin inline asm
	shfl.sync.down.b32 %r332, %r333, %r334, %r375, %r376;
	// end inline asm
	mov.b64 	%rd183, {%r327, %r332};
	mov.b64 	%fd280, %rd183;
	setp.lt.s32 	%p172, %r326, %r375;
	setp.lt.f64 	%p173, %fd359, %fd280;
	selp.f64 	%fd281, %fd280, %fd359, %p173;
	selp.f64 	%fd282, %fd281, %fd359, %p172;
	mov.b64 	%rd184, %fd282;
	mov.b64 	{%r338, %r343}, %rd184;
	mov.b32 	%r344, 2;
	// begin inline asm
	shfl.sync.down.b32 %r337, %r338, %r344, %r375, %r376;
	// end inline asm
	// begin inline asm
	shfl.sync.down.b32 %r342, %r343, %r344, %r375, %r376;
	// end inline asm
	mov.b64 	%rd185, {%r337, %r342};
	mov.b64 	%fd283, %rd185;
	add.s32 	%r381, %r326, 2;
	setp.gt.s32 	%p174, %r381, %r375;
	setp.lt.f64 	%p175, %fd282, %fd283;
	selp.f64 	%fd284, %fd283, %fd282, %p175;
	selp.f64 	%fd285, %fd282, %fd284, %p174;
	mov.b64 	%rd186, %fd285;
	mov.b64 	{%r348, %r353}, %rd186;
	mov.b32 	%r354, 4;
	// begin inline asm
	shfl.sync.down.b32 %r347, %r348, %r354, %r375, %r376;
	// end inline asm
	// begin inline asm
	shfl.sync.down.b32 %r352, %r353, %r354, %r375, %r376;
	// end inline asm
	mov.b64 	%rd187, {%r347, %r352};
	mov.b64 	%fd286, %rd187;
	add.s32 	%r382, %r326, 4;
	setp.gt.s32 	%p176, %r382, %r375;
	setp.lt.f64 	%p177, %fd285, %fd286;
	selp.f64 	%fd287, %fd286, %fd285, %p177;
	selp.f64 	%fd288, %fd285, %fd287, %p176;
	mov.b64 	%rd188, %fd288;
	mov.b64 	{%r358, %r363}, %rd188;
	mov.b32 	%r364, 8;
	// begin inline asm
	shfl.sync.down.b32 %r357, %r358, %r364, %r375, %r376;
	// end inline asm
	// begin inline asm
	shfl.sync.down.b32 %r362, %r363, %r364, %r375, %r376;
	// end inline asm
	mov.b64 	%rd189, {%r357, %r362};
	mov.b64 	%fd289, %rd189;
	add.s32 	%r383, %r326, 8;
	setp.gt.s32 	%p178, %r383, %r375;
	setp.lt.f64 	%p179, %fd288, %fd289;
	selp.f64 	%fd290, %fd289, %fd288, %p179;
	selp.f64 	%fd291, %fd288, %fd290, %p178;
	mov.b64 	%rd190, %fd291;
	mov.b64 	{%r368, %r373}, %rd190;
	mov.b32 	%r374, 16;
	// begin inline asm
	shfl.sync.down.b32 %r367, %r368, %r374, %r375, %r376;
	// end inline asm
	// begin inline asm
	shfl.sync.down.b32 %r372, %r373, %r374, %r375, %r376;
	// end inline asm
	mov.b64 	%rd191, {%r367, %r372};
	mov.b64 	%fd292, %rd191;
	add.s32 	%r384, %r326, 16;
	setp.gt.s32 	%p180, %r384, %r375;
	setp.lt.f64 	%p181, %fd291, %fd292;
	selp.f64 	%fd293, %fd292, %fd291, %p181;
	selp.f64 	%fd380, %fd291, %fd293, %p180;
	setp.ne.s32 	%p182, %r326, 0;
	@%p182 bra 	$L__BB6_20;
	shr.u32 	%r385, %r1, 2;
	and.b32  	%r386, %r385, 248;
	mov.u32 	%r387, _ZZN3cub18CUB_300001_SM_10006detail6reduce28DeviceReduceSingleTileKernelINS2_10policy_hubIdjN4cuda3__47maximumIvEEE10Policy1000EPdSB_iS8_ddNS5_3std3__410__identityEEEvT0_T1_T2_T3_T4_T6_E12temp_storage;
	add.s32 	%r388, %r387, %r386;
	st.shared.f64 	[%r388+8], %fd380;
$L__BB6_20:
	bar.sync 	0;
	setp.ne.s32 	%p183, %r1, 0;
	@%p183 bra 	$L__BB6_72;
	setp.gt.s32 	%p184, %r68, 32;
	ld.shared.f64 	%fd294, [_ZZN3cub18CUB_300001_SM_10006detail6reduce28DeviceReduceSingleTileKernelINS2_10policy_hubIdjN4cuda3__47maximumIvEEE10Policy1000EPdSB_iS8_ddNS5_3std3__410__identityEEEvT0_T1_T2_T3_T4_T6_E12temp_storage+16];
	setp.lt.f64 	%p185, %fd380, %fd294;
	selp.f64 	%fd296, %fd294, %fd380, %p185;
	selp.f64 	%fd297, %fd296, %fd380, %p184;
	setp.gt.s32 	%p186, %r68, 64;
	ld.shared.f64 	%fd299, [_ZZN3cub18CUB_300001_SM_10006detail6reduce28DeviceReduceSingleTileKernelINS2_10policy_hubIdjN4cuda3__47maximumIvEEE10Policy1000EPdSB_iS8_ddNS5_3std3__410__identityEEEvT0_T1_T2_T3_T4_T6_E12temp_storage+24];
	setp.lt.f64 	%p187, %fd297, %fd299;
	selp.f64 	%fd301, %fd299, %fd297, %p187;
	selp.f64 	%fd302, %fd301, %fd297, %p186;
	setp.gt.s32 	%p188, %r68, 96;
	ld.shared.f64 	%fd304, [_ZZN3cub18CUB_300001_SM_10006detail6reduce28DeviceReduceSingleTileKernelINS2_10policy_hubIdjN4cuda3__47maximumIvEEE10Policy1000EPdSB_iS8_ddNS5_3std3__410__identityEEEvT0_T1_T2_T3_T4_T6_E12temp_storage+32];
	setp.lt.f64 	%p189, %fd302, %fd304;
	selp.f64 	%fd306, %fd304, %fd302, %p189;
	selp.f64 	%fd307, %fd306, %fd302, %p188;
	setp.gt.s32 	%p190, %r68, 128;
	ld.shared.f64 	%fd309, [_ZZN3cub18CUB_300001_SM_10006detail6reduce28DeviceReduceSingleTileKernelINS2_10policy_hubIdjN4cuda3__47maximumIvEEE10Policy1000EPdSB_iS8_ddNS5_3std3__410__identityEEEvT0_T1_T2_T3_T4_T6_E12temp_storage+40];
	setp.lt.f64 	%p191, %fd307, %fd309;
	selp.f64 	%fd311, %fd309, %fd307, %p191;
	selp.f64 	%fd312, %fd311, %fd307, %p190;
	setp.gt.s32 	%p192, %r68, 160;
	ld.shared.f64 	%fd314, [_ZZN3cub18CUB_300001_SM_10006detail6reduce28DeviceReduceSingleTileKernelINS2_10policy_hubIdjN4cuda3__47maximumIvEEE10Policy1000EPdSB_iS8_ddNS5_3std3__410__identityEEEvT0_T1_T2_T3_T4_T6_E12temp_storage+48];
	setp.lt.f64 	%p193, %fd312, %fd314;
	selp.f64 	%fd316, %fd314, %fd312, %p193;
	selp.f64 	%fd317, %fd316, %fd312, %p192;
	setp.gt.s32 	%p194, %r68, 192;
	ld.shared.f64 	%fd319, [_ZZN3cub18CUB_300001_SM_10006detail6reduce28DeviceReduceSingleTileKernelINS2_10policy_hubIdjN4cuda3__47maximumIvEEE10Policy1000EPdSB_iS8_ddNS5_3std3__410__identityEEEvT0_T1_T2_T3_T4_T6_E12temp_storage+56];
	setp.lt.f64 	%p195, %fd317, %fd319;
	selp.f64 	%fd321, %fd319, %fd317, %p195;
	selp.f64 	%fd322, %fd321, %fd317, %p194;
	setp.gt.s32 	%p196, %r68, 224;
	ld.shared.f64 	%fd324, [_ZZN3cub18CUB_300001_SM_10006detail6reduce28DeviceReduceSingleTileKernelINS2_10policy_hubIdjN4cuda3__47maximumIvEEE10Policy1000EPdSB_iS8_ddNS5_3std3__410__identityEEEvT0_T1_T2_T3_T4_T6_E12temp_storage+64];
	setp.lt.f64 	%p197, %fd322, %fd324;
	selp.f64 	%fd326, %fd324, %fd322, %p197;
	selp.f64 	%fd380, %fd326, %fd322, %p196;
	bra.uni 	$L__BB6_72;
$L__BB6_22:
	mov.u32 	%r13, %tid.x;
	shl.b32 	%r14, %r13, 2;
	mul.wide.u32 	%rd126, %r14, 8;
	add.s64 	%rd116, %rd15, %rd126;
	// begin inline asm
	ld.global.nc.v2.u64 {%rd114, %rd115}, [%rd116];
	// end inline asm
	add.s64 	%rd119, %rd116, 16;
	// begin inline asm
	ld.global.nc.v2.u64 {%rd117, %rd118}, [%rd119];
	// end inline asm
	mov.b64 	%fd206, %rd114;
	mov.b64 	%fd207, %rd115;
	mov.b64 	%fd208, %rd117;
	mov.b64 	%fd209, %rd118;
	add.s64 	%rd122, %rd116, 8192;
	// begin inline asm
	ld.global.nc.v2.u64 {%rd120, %rd121}, [%rd122];
	// end inline asm
	add.s64 	%rd125, %rd116, 8208;
	// begin inline asm
	ld.global.nc.v2.u64 {%rd123, %rd124}, [%rd125];
	// end inline asm
	mov.b64 	%fd210, %rd120;
	mov.b64 	%fd211, %rd121;
	mov.b64 	%fd212, %rd123;
	mov.b64 	%fd213, %rd124;
	setp.lt.f64 	%p111, %fd206, %fd207;
	selp.f64 	%fd214, %fd207, %fd206, %p111;
	setp.lt.f64 	%p112, %fd214, %fd208;
	selp.f64 	%fd215, %fd208, %fd214, %p112;
	setp.lt.f64 	%p113, %fd215, %fd209;
	selp.f64 	%fd216, %fd209, %fd215, %p113;
	setp.lt.f64 	%p114, %fd216, %fd210;
	selp.f64 	%fd217, %fd210, %fd216, %p114;
	setp.lt.f64 	%p115, %fd217, %fd211;
	selp.f64 	%fd218, %fd211, %fd217, %p115;
	setp.lt.f64 	%p116, %fd218, %fd212;
	selp.f64 	%fd219, %fd212, %fd218, %p116;
	setp.lt.f64 	%p117, %fd219, %fd213;
	selp.f64 	%fd366, %fd213, %fd219, %p117;
	setp.lt.u32 	%p118, %r68, 4096;
	mov.b32 	%r452, 2048;
	@%p118 bra 	$L__BB6_26;
	add.s32 	%r15, %r68, -2048;
	mov.b32 	%r452, 2048;
$L__BB6_24:
	add.s32 	%r258, %r452, %r14;
	mul.wide.u32 	%rd139, %r258, 8;
	add.s64 	%rd129, %rd15, %rd139;
	// begin inline asm
	ld.global.nc.v2.u64 {%rd127, %rd128}, [%rd129];
	// end inline asm
	add.s64 	%rd132, %rd129, 16;
	// begin inline asm
	ld.global.nc.v2.u64 {%rd130, %rd131}, [%rd132];
	// end inline asm
	mov.b64 	%fd220, %rd127;
	mov.b64 	%fd221, %rd128;
	mov.b64 	%fd222, %rd130;
	mov.b64 	%fd223, %rd131;
	add.s64 	%rd135, %rd129, 8192;
	// begin inline asm
	ld.global.nc.v2.u64 {%rd133, %rd134}, [%rd135];
	// end inline asm
	add.s64 	%rd138, %rd129, 8208;
	// begin inline asm
	ld.global.nc.v2.u64 {%rd136, %rd137}, [%rd138];
	// end inline asm
	mov.b64 	%fd224, %rd133;
	mov.b64 	%fd225, %rd134;
	mov.b64 	%fd226, %rd136;
	mov.b64 	%fd227, %rd137;
	setp.lt.f64 	%p119, %fd366, %fd220;
	selp.f64 	%fd228, %fd220, %fd366, %p119;
	setp.lt.f64 	%p120, %fd228, %fd221;
	selp.f64 	%fd229, %fd221, %fd228, %p120;
	setp.lt.f64 	%p121, %fd229, %fd222;
	selp.f64 	%fd230, %fd222, %fd229, %p121;
	setp.lt.f64 	%p122, %fd230, %fd223;
	selp.f64 	%fd231, %fd223, %fd230, %p122;
	setp.lt.f64 	%p123, %fd231, %fd224;
	selp.f64 	%fd232, %fd224, %fd231, %p123;
	setp.lt.f64 	%p124, %fd232, %fd225;
	selp.f64 	%fd233, %fd225, %fd232, %p124;
	setp.lt.f64 	%p125, %fd233, %fd226;
	selp.f64 	%fd234, %fd226, %fd233, %p125;
	setp.lt.f64 	%p126, %fd234, %fd227;
	selp.f64 	%fd366, %fd227, %fd234, %p126;
	sub.s32 	%r259, %r68, %r452;
	setp.lt.s32 	%p127, %r259, 2048;
	@%p127 bra 	$L__BB6_34;
	add.s32 	%r452, %r452, 2048;
	setp.le.s32 	%p128, %r452, %r15;
	@%p128 bra 	$L__BB6_24;
$L__BB6_26:
	setp.le.s32 	%p129, %r68, %r452;
	@%p129 bra 	$L__BB6_34;
	sub.s32 	%r19, %r68, %r452;
	setp.ge.s32 	%p130, %r13, %r19;
	@%p130 bra 	$L__BB6_34;
	not.b32 	%r260, %r13;
	add.s32 	%r261, %r68, %r260;
	sub.s32 	%r20, %r261, %r452;
	and.b32  	%r262, %r20, 768;
	setp.eq.s32 	%p131, %r262, 768;
	mov.u32 	%r456, %r13;
	@%p131 bra 	$L__BB6_31;
	add.s32 	%r454, %r13, %r452;
	shr.u32 	%r263, %r20, 8;
	add.s32 	%r264, %r263, 1;
	and.b32  	%r265, %r264, 3;
	neg.s32 	%r453, %r265;
	mov.u32 	%r456, %r13;
$L__BB6_30:
	.pragma "nounroll";
	mul.wide.u32 	%rd142, %r454, 8;
	add.s64 	%rd141, %rd15, %rd142;
	// begin inline asm
	ld.global.nc.u64 %rd140, [%rd141];
	// end inline asm
	mov.b64 	%fd236, %rd140;
	setp.lt.f64 	%p132, %fd366, %fd236;
	selp.f64 	%fd366, %fd236, %fd366, %p132;
	add.s32 	%r456, %r456, 256;
	add.s32 	%r454, %r454, 256;
	add.s32 	%r453, %r453, 1;
	setp.ne.s32 	%p133, %r453, 0;
	@%p133 bra 	$L__BB6_30;
$L__BB6_31:
	setp.lt.u32 	%p134, %r20, 768;
	@%p134 bra 	$L__BB6_34;
	cvt.u64.u32 	%rd143, %r456;
	cvt.u64.u32 	%rd144, %r452;
	add.s64 	%rd145, %rd143, %rd144;
	shl.b64 	%rd146, %rd145, 3;
	add.s64 	%rd147, %rd146, %rd15;
	add.s64 	%rd203, %rd147, 4096;
	add.s32 	%r457, %r456, %r452;
$L__BB6_33:
	mul.wide.u32 	%rd156, %r457, 8;
	add.s64 	%rd149, %rd15, %rd156;
	// begin inline asm
	ld.global.nc.u64 %rd148, [%rd149];
	// end inline asm
	mov.b64 	%fd237, %rd148;
	setp.lt.f64 	%p135, %fd366, %fd237;
	selp.f64 	%fd238, %fd237, %fd366, %p135;
	add.s64 	%rd151, %rd203, -2048;
	// begin inline asm
	ld.global.nc.u64 %rd150, [%rd151];
	// end inline asm
	mov.b64 	%fd239, %rd150;
	setp.lt.f64 	%p136, %fd238, %fd239;
	selp.f64 	%fd240, %fd239, %fd238, %p136;
	// begin inline asm
	ld.global.nc.u64 %rd152, [%rd203];
	// end inline asm
	mov.b64 	%fd241, %rd152;
	setp.lt.f64 	%p137, %fd240, %fd241;
	selp.f64 	%fd242, %fd241, %fd240, %p137;
	add.s64 	%rd155, %rd203, 2048;
	// begin inline asm
	ld.global.nc.u64 %rd154, [%rd155];
	// end inline asm
	mov.b64 	%fd243, %rd154;
	setp.lt.f64 	%p138, %fd242, %fd243;
	selp.f64 	%fd366, %fd243, %fd242, %p138;
	add.s32 	%r456, %r456, 1024;
	add.s64 	%rd203, %rd203, 8192;
	add.s32 	%r457, %r457, 1024;
	setp.lt.s32 	%p139, %r456, %r19;
	@%p139 bra 	$L__BB6_33;
$L__BB6_34:
	// begin inline asm
	mov.u32 %r266, %laneid;
	// end inline asm
	mov.b64 	%rd157, %fd366;
	mov.b64 	{%r268, %r273}, %rd157;
	mov.b32 	%r274, 1;
	mov.b32 	%r315, 31;
	mov.b32 	%r316, -1;
	// begin inline asm
	shfl.sync.down.b32 %r267, %r268, %r274, %r315, %r316;
	// end inline asm
	// begin inline asm
	shfl.sync.down.b32 %r272, %r273, %r274, %r315, %r316;
	// end inline asm
	mov.b64 	%rd158, {%r267, %r272};
	mov.b64 	%fd244, %rd158;
	setp.gt.s32 	%p140, %r266, 30;
	setp.lt.f64 	%p141, %fd366, %fd244;
	selp.f64 	%fd245, %fd244, %fd366, %p141;
	selp.f64 	%fd246, %fd366, %fd245, %p140;
	mov.b64 	%rd159, %fd246;
	mov.b64 	{%r278, %r283}, %rd159;
	mov.b32 	%r284, 2;
	// begin inline asm
	shfl.sync.down.b32 %r277, %r278, %r284, %r315, %r316;
	// end inline asm
	// begin inline asm
	shfl.sync.down.b32 %r282, %r283, %r284, %r315, %r316;
	// end inline asm
	mov.b64 	%rd160, {%r277, %r282};
	mov.b64 	%fd247, %rd160;
	setp.gt.s32 	%p142, %r266, 29;
	setp.lt.f64 	%p143, %fd246, %fd247;
	selp.f64 	%fd248, %fd247, %fd246, %p143;
	selp.f64 	%fd249, %fd246, %fd248, %p142;
	mov.b64 	%rd161, %fd249;
	mov.b64 	{%r288, %r293}, %rd161;
	mov.b32 	%r294, 4;
	// begin inline asm
	shfl.sync.down.b32 %r287, %r288, %r294, %r315, %r316;
	// end inline asm
	// begin inline asm
	shfl.sync.down.b32 %r292, %r293, %r294, %r315, %r316;
	// end inline asm
	mov.b64 	%rd162, {%r287, %r292};
	mov.b64 	%fd250, %rd162;
	setp.gt.s32 	%p144, %r266, 27;
	setp.lt.f64 	%p145, %fd249, %fd250;
	selp.f64 	%fd251, %fd250, %fd249, %p145;
	selp.f64 	%fd252, %fd249, %fd251, %p144;
	mov.b64 	%rd163, %fd252;
	mov.b64 	{%r298, %r303}, %rd163;
	mov.b32 	%r304, 8;
	// begin inline asm
	shfl.sync.down.b32 %r297, %r298, %r304, %r315, %r316;
	// end inline asm
	// begin inline asm
	shfl.sync.down.b32 %r302, %r303, %r304, %r315, %r316;
	// end inline asm
	mov.b64 	%rd164, {%r297, %r302};
	mov.b64 	%fd253, %rd164;
	setp.gt.s32 	%p146, %r266, 23;
	setp.lt.f64 	%p147, %fd252, %fd253;
	selp.f64 	%fd254, %fd253, %fd252, %p147;
	selp.f64 	%fd255, %fd252, %fd254, %p146;
	mov.b64 	%rd165, %fd255;
	mov.b64 	{%r308, %r313}, %rd165;
	mov.b32 	%r314, 16;
	// begin inline asm
	shfl.sync.down.b32 %r307, %r308, %r314, %r315, %r316;
	// end inline asm
	// begin inline asm
	shfl.sync.down.b32 %r312, %r313, %r314, %r315, %r316;
	// end inline asm
	mov.b64 	%rd166, {%r307, %r312};
	mov.b64 	%fd256, %rd166;
	setp.gt.s32 	%p148, %r266, 15;
	setp.lt.f64 	%p149, %fd255, %fd256;
	selp.f64 	%fd26, %fd256, %fd255, %p149;
	selp.f64 	%fd380, %fd255, %fd26, %p148;
	setp.ne.s32 	%p150, %r266, 0;
	@%p150 bra 	$L__BB6_36;
	shr.u32 	%r317, %r13, 2;
	and.b32  	%r318, %r317, 248;
	mov.u32 	%r319, _ZZN3cub18CUB_300001_SM_10006detail6reduce28DeviceReduceSingleTileKernelINS2_10policy_hubIdjN4cuda3__47maximumIvEEE10Policy1000EPdSB_iS8_ddNS5_3std3__410__identityEEEvT0_T1_T2_T3_T4_T6_E12temp_storage;
	add.s32 	%r320, %r319, %r318;
	st.shared.f64 	[%r320+8], %fd26;
$L__BB6_36:
	bar.sync 	0;
	setp.ne.s32 	%p151, %r13, 0;
	@%p151 bra 	$L__BB6_72;
	ld.shared.f64 	%fd257, [_ZZN3cub18CUB_300001_SM_10006detail6reduce28DeviceReduceSingleTileKernelINS2_10policy_hubIdjN4cuda3__47maximumIvEEE10Policy1000EPdSB_iS8_ddNS5_3std3__410__identityEEEvT0_T1_T2_T3_T4_T6_E12temp_storage+16];
	setp.lt.f64 	%p152, %fd380, %fd257;
	selp.f64 	%fd258, %fd257, %fd380, %p152;
	ld.shared.f64 	%fd259, [_ZZN3cub18CUB_300001_SM_10006detail6reduce28DeviceReduceSingleTileKernelINS2_10policy_hubIdjN4cuda3__47maximumIvEEE10Policy1000EPdSB_iS8_ddNS5_3std3__410__identityEEEvT0_T1_T2_T3_T4_T6_E12temp_storage+24];
	setp.lt.f64 	%p153, %fd258, %fd259;
	selp.f64 	%fd260, %fd259, %fd258, %p153;
	ld.shared.f64 	%fd261, [_ZZN3cub18CUB_300001_SM_10006detail6reduce28DeviceReduceSingleTileKernelINS2_10policy_hubIdjN4cuda3__47maximumIvEEE10Policy1000EPdSB_iS8_ddNS5_3std3__410__identityEEEvT0_T1_T2_T3_T4_T6_E12temp_storage+32];
	setp.lt.f64 	%p154, %fd260, %fd261;
	selp.f64 	%fd262, %fd261, %fd260, %p154;
	ld.shared.f64 	%fd263, [_ZZN3cub18CUB_300001_SM_10006detail6reduce28DeviceReduceSingleTileKernelINS2_10policy_hubIdjN4cuda3__47maximumIvEEE10Policy1000EPdSB_iS8_ddNS5_3std3__410__identityEEEvT0_T1_T2_T3_T4_T6_E12temp_storage+40];
	setp.lt.f64 	%p155, %fd262, %fd263;
	selp.f64 	%fd264, %fd263, %fd262, %p155;
	ld.shared.f64 	%fd265, [_ZZN3cub18CUB_300001_SM_10006detail6reduce28DeviceReduceSingleTileKernelINS2_10policy_hubIdjN4cuda3__47maximumIvEEE10Policy1000EPdSB_iS8_ddNS5_3std3__410__identityEEEvT0_T1_T2_T3_T4_T6_E12temp_storage+48];
	setp.lt.f64 	%p156, %fd264, %fd265;
	selp.f64 	%fd266, %fd265, %fd264, %p156;
	ld.shared.f64 	%fd267, [_ZZN3cub18CUB_300001_SM_10006detail6reduce28DeviceReduceSingleTileKernelINS2_10policy_hubIdjN4cuda3__47maximumIvEEE10Policy1000EPdSB_iS8_ddNS5_3std3__410__identityEEEvT0_T1_T2_T3_T4_T6_E12temp_storage+56];
	setp.lt.f64 	%p157, %fd266, %fd267;
	selp.f64 	%fd268, %fd267, %fd266, %p157;
	ld.shared.f64 	%fd269, [_ZZN3cub18CUB_300001_SM_10006detail6reduce28DeviceReduceSingleTileKernelINS2_10policy_hubIdjN4cuda3__47maximumIvEEE10Policy1000EPdSB_iS8_ddNS5_3std3__410__identityEEEvT0_T1_T2_T3_T4_T6_E12temp_storage+64];
	setp.lt.f64 	%p158, %fd268, %fd269;
	selp.f64 	%fd380, %fd269, %fd268, %p158;
	bra.uni 	$L__BB6_72;
$L__BB6_38:
	setp.gt.s32 	%p3, %r68, 2047;
	@%p3 bra 	$L__BB6_56;
	mov.u32 	%r35, %tid.x;
	setp.ge.s32 	%p52, %r35, %r68;
	mov.f64 	%fd372, 0d0000000000000000;
	mov.u32 	%r462, %r35;
	@%p52 bra 	$L__BB6_41;
	mul.wide.u32 	%rd81, %r35, 8;
	add.s64 	%rd80, %rd15, %rd81;
	// begin inline asm
	ld.global.nc.u64 %rd79, [%rd80];
	// end inline asm
	mov.b64 	%fd372, %rd79;
	add.s32 	%r462, %r35, 256;
$L__BB6_41:
	setp.ge.s32 	%p53, %r462, %r68;
	@%p53 bra 	$L__BB6_47;
	not.b32 	%r133, %r462;
	add.s32 	%r38, %r68, %r133;
	and.b32  	%r134, %r38, 768;
	setp.eq.s32 	%p54, %r134, 768;
	@%p54 bra 	$L__BB6_45;
	mul.wide.u32 	%rd82, %r462, 8;
	add.s64 	%rd204, %rd15, %rd82;
	shr.u32 	%r135, %r38, 8;
	add.s32 	%r136, %r135, 1;
	and.b32  	%r137, %r136, 3;
	neg.s32 	%r460, %r137;
$L__BB6_44:
	.pragma "nounroll";
	// begin inline asm
	ld.global.nc.u64 %rd83, [%rd204];
	// end inline asm
	mov.b64 	%fd125, %rd83;
	setp.lt.f64 	%p55, %fd372, %fd125;
	selp.f64 	%fd372, %fd125, %fd372, %p55;
	add.s32 	%r462, %r462, 256;
	add.s64 	%rd204, %rd204, 2048;
	add.s32 	%r460, %r460, 1;
	setp.ne.s32 	%p56, %r460, 0;
	@%p56 bra 	$L__BB6_44;
$L__BB6_45:
	setp.lt.u32 	%p57, %r38, 768;
	@%p57 bra 	$L__BB6_47;
$L__BB6_46:
	mul.wide.s32 	%rd93, %r462, 8;
	add.s64 	%rd86, %rd15, %rd93;
	// begin inline asm
	ld.global.nc.u64 %rd85, [%rd86];
	// end inline asm
	mov.b64 	%fd126, %rd85;
	setp.lt.f64 	%p58, %fd372, %fd126;
	selp.f64 	%fd127, %fd126, %fd372, %p58;
	add.s64 	%rd88, %rd86, 2048;
	// begin inline asm
	ld.global.nc.u64 %rd87, [%rd88];
	// end inline asm
	mov.b64 	%fd128, %rd87;
	setp.lt.f64 	%p59, %fd127, %fd128;
	selp.f64 	%fd129, %fd128, %fd127, %p59;
	add.s64 	%rd90, %rd86, 4096;
	// begin inline asm
	ld.global.nc.u64 %rd89, [%rd90];
	// end inline asm
	mov.b64 	%fd130, %rd89;
	setp.lt.f64 	%p60, %fd129, %fd130;
	selp.f64 	%fd131, %fd130, %fd129, %p60;
	add.s64 	%rd92, %rd86, 6144;
	// begin inline asm
	ld.global.nc.u64 %rd91, [%rd92];
	// end inline asm
	mov.b64 	%fd132, %rd91;
	setp.lt.f64 	%p61, %fd131, %fd132;
	selp.f64 	%fd372, %fd132, %fd131, %p61;
	add.s32 	%r462, %r462, 1024;
	setp.lt.s32 	%p62, %r462, %r68;
	@%p62 bra 	$L__BB6_46;
$L__BB6_47:
	setp.lt.s32 	%p63, %r68, 256;
	@%p63 bra 	$L__BB6_52;
	// begin inline asm
	mov.u32 %r201, %laneid;
	// end inline asm
	mov.b64 	%rd104, %fd372;
	mov.b64 	{%r203, %r208}, %rd104;
	mov.b32 	%r209, 1;
	mov.b32 	%r250, 31;
	mov.b32 	%r251, -1;
	// begin inline asm
	shfl.sync.down.b32 %r202, %r203, %r209, %r250, %r251;
	// end inline asm
	// begin inline asm
	shfl.sync.down.b32 %r207, %r208, %r209, %r250, %r251;
	// end inline asm
	mov.b64 	%rd105, {%r202, %r207};
	mov.b64 	%fd180, %rd105;
	setp.gt.s32 	%p91, %r201, 30;
	setp.lt.f64 	%p92, %fd372, %fd180;
	selp.f64 	%fd181, %fd180, %fd372, %p92;
	selp.f64 	%fd182, %fd372, %fd181, %p91;
	mov.b64 	%rd106, %fd182;
	mov.b64 	{%r213, %r218}, %rd106;
	mov.b32 	%r219, 2;
	// begin inline asm
	shfl.sync.down.b32 %r212, %r213, %r219, %r250, %r251;
	// end inline asm
	// begin inline asm
	shfl.sync.down.b32 %r217, %r218, %r219, %r250, %r251;
	// end inline asm
	mov.b64 	%rd107, {%r212, %r217};
	mov.b64 	%fd183, %rd107;
	setp.gt.s32 	%p93, %r201, 29;
	setp.lt.f64 	%p94, %fd182, %fd183;
	selp.f64 	%fd184, %fd183, %fd182, %p94;
	selp.f64 	%fd185, %fd182, %fd184, %p93;
	mov.b64 	%rd108, %fd185;
	mov.b64 	{%r223, %r228}, %rd108;
	mov.b32 	%r229, 4;
	// begin inline asm
	shfl.sync.down.b32 %r222, %r223, %r229, %r250, %r251;
	// end inline asm
	// begin inline asm
	shfl.sync.down.b32 %r227, %r228, %r229, %r250, %r251;
	// end inline asm
	mov.b64 	%rd109, {%r222, %r227};
	mov.b64 	%fd186, %rd109;
	setp.gt.s32 	%p95, %r201, 27;
	setp.lt.f64 	%p96, %fd185, %fd186;
	selp.f64 	%fd187, %fd186, %fd185, %p96;
	selp.f64 	%fd188, %fd185, %fd187, %p95;
	mov.b64 	%rd110, %fd188;
	mov.b64 	{%r233, %r238}, %rd110;
	mov.b32 	%r239, 8;
	// begin inline asm
	shfl.sync.down.b32 %r232, %r233, %r239, %r250, %r251;
	// end inline asm
	// begin inline asm
	shfl.sync.down.b32 %r237, %r238, %r239, %r250, %r251;
	// end inline asm
	mov.b64 	%rd111, {%r232, %r237};
	mov.b64 	%fd189, %rd111;
	setp.gt.s32 	%p97, %r201, 23;
	setp.lt.f64 	%p98, %fd188, %fd189;
	selp.f64 	%fd190, %fd189, %fd188, %p98;
	selp.f64 	%fd191, %fd188, %fd190, %p97;
	mov.b64 	%rd112, %fd191;
	mov.b64 	{%r243, %r248}, %rd112;
	mov.b32 	%r249, 16;
	// begin inline asm
	shfl.sync.down.b32 %r242, %r243, %r249, %r250, %r251;
	// end inline asm
	// begin inline asm
	shfl.sync.down.b32 %r247, %r248, %r249, %r250, %r251;
	// end inline asm
	mov.b64 	%rd113, {%r242, %r247};
	mov.b64 	%fd192, %rd113;
	setp.gt.s32 	%p99, %r201, 15;
	setp.lt.f64 	%p100, %fd191, %fd192;
	selp.f64 	%fd38, %fd192, %fd191, %p100;
	selp.f64 	%fd380, %fd191, %fd38, %p99;
	setp.ne.s32 	%p101, %r201, 0;
	@%p101 bra 	$L__BB6_50;
	shr.u32 	%r252, %r35, 2;
	and.b32  	%r253, %r252, 248;
	mov.u32 	%r254, _ZZN3cub18CUB_300001_SM_10006detail6reduce28DeviceReduceSingleTileKernelINS2_10policy_hubIdjN4cuda3__47maximumIvEEE10Policy1000EPdSB_iS8_ddNS5_3std3__410__identityEEEvT0_T1_T2_T3_T4_T6_E12temp_storage;
	add.s32 	%r255, %r254, %r253;
	st.shared.f64 	[%r255+8], %fd38;
$L__BB6_50:
	bar.sync 	0;
	setp.ne.s32 	%p102, %r35, 0;
	@%p102 bra 	$L__BB6_72;
	ld.shared.f64 	%fd193, [_ZZN3cub18CUB_300001_SM_10006detail6reduce28DeviceReduceSingleTileKernelINS2_10policy_hubIdjN4cuda3__47maximumIvEEE10Policy1000EPdSB_iS8_ddNS5_3std3__410__identityEEEvT0_T1_T2_T3_T4_T6_E12temp_storage+16];
	setp.lt.f64 	%p103, %fd380, %fd193;
	selp.f64 	%fd194, %fd193, %fd380, %p103;
	ld.shared.f64 	%fd195, [_ZZN3cub18CUB_300001_SM_10006detail6reduce28DeviceReduceSingleTileKernelINS2_10policy_hubIdjN4cuda3__47maximumIvEEE10Policy1000EPdSB_iS8_ddNS5_3std3__410__identityEEEvT0_T1_T2_T3_T4_T6_E12temp_storage+24];
	setp.lt.f64 	%p104, %fd194, %fd195;
	selp.f64 	%fd196, %fd195, %fd194, %p104;
	ld.shared.f64 	%fd197, [_ZZN3cub18CUB_300001_SM_10006detail6reduce28DeviceReduceSingleTileKernelINS2_10policy_hubIdjN4cuda3__47maximumIvEEE10Policy1000EPdSB_iS8_ddNS5_3std3__410__identityEEEvT0_T1_T2_T3_T4_T6_E12temp_storage+32];
	setp.lt.f64 	%p105, %fd196, %fd197;
	selp.f64 	%fd198, %fd197, %fd196, %p105;
	ld.shared.f64 	%fd199, [_ZZN3cub18CUB_300001_SM_10006detail6reduce28DeviceReduceSingleTileKernelINS2_10policy_hubIdjN4cuda3__47maximumIvEEE10Policy1000EPdSB_iS8_ddNS5_3std3__410__identityEEEvT0_T1_T2_T3_T4_T6_E12temp_storage+40];
	setp.lt.f64 	%p106, %fd198, %fd199;
	selp.f64 	%fd200, %fd199, %fd198, %p106;
	ld.shared.f64 	%fd201, [_ZZN3cub18CUB_300001_SM_10006detail6reduce28DeviceReduceSingleTileKernelINS2_10policy_hubIdjN4cuda3__47maximumIvEEE10Policy1000EPdSB_iS8_ddNS5_3std3__410__identityEEEvT0_T1_T2_T3_T4_T6_E12temp_storage+48];
	setp.lt.f64 	%p107, %fd200, %fd201;
	selp.f64 	%fd202, %fd201, %fd200, %p107;
	ld.shared.f64 	%fd203, [_ZZN3cub18CUB_300001_SM_10006detail6reduce28DeviceReduceSingleTileKernelINS2_10policy_hubIdjN4cuda3__47maximumIvEEE10Policy1000EPdSB_iS8_ddNS5_3std3__410__identityEEEvT0_T1_T2_T3_T4_T6_E12temp_storage+56];
	setp.lt.f64 	%p108, %fd202, %fd203;
	selp.f64 	%fd204, %fd203, %fd202, %p108;
	ld.shared.f64 	%fd205, [_ZZN3cub18CUB_300001_SM_10006detail6reduce28DeviceReduceSingleTileKernelINS2_10policy_hubIdjN4cuda3__47maximumIvEEE10Policy1000EPdSB_iS8_ddNS5_3std3__410__identityEEEvT0_T1_T2_T3_T4_T6_E12temp_storage+64];
	setp.lt.f64 	%p109, %fd204, %fd205;
	selp.f64 	%fd380, %fd205, %fd204, %p109;
	bra.uni 	$L__BB6_72;
$L__BB6_52:
	// begin inline asm
	mov.u32 %r138, %laneid;
	// end inline asm
	and.b32  	%r189, %r35, 992;
	add.s32 	%r190, %r189, 32;
	setp.gt.s32 	%p64, %r190, %r68;
	not.b32 	%r191, %r189;
	add.s32 	%r192, %r68, %r191;
	selp.b32 	%r187, %r192, 31, %p64;
	mov.b64 	%rd94, %fd372;
	mov.b64 	{%r140, %r145}, %rd94;
	mov.b32 	%r146, 1;
	mov.b32 	%r188, -1;
	// begin inline asm
	shfl.sync.down.b32 %r139, %r140, %r146, %r187, %r188;
	// end inline asm
	// begin inline asm
	shfl.sync.down.b32 %r144, %r145, %r146, %r187, %r188;
	// end inline asm
	mov.b64 	%rd95, {%r139, %r144};
	mov.b64 	%fd133, %rd95;
	setp.lt.s32 	%p65, %r138, %r187;
	setp.lt.f64 	%p66, %fd372, %fd133;
	selp.f64 	%fd134, %fd133, %fd372, %p66;
	selp.f64 	%fd135, %fd134, %fd372, %p65;
	mov.b64 	%rd96, %fd135;
	mov.b64 	{%r150, %r155}, %rd96;
	mov.b32 	%r156, 2;
	// begin inline asm
	shfl.sync.down.b32 %r149, %r150, %r156, %r187, %r188;
	// end inline asm
	// begin inline asm
	shfl.sync.down.b32 %r154, %r155, %r156, %r187, %r188;
	// end inline asm
	mov.b64 	%rd97, {%r149, %r154};
	mov.b64 	%fd136, %rd97;
	add.s32 	%r193, %r138, 2;
	setp.gt.s32 	%p67, %r193, %r187;
	setp.lt.f64 	%p68, %fd135, %fd136;
	selp.f64 	%fd137, %fd136, %fd135, %p68;
	selp.f64 	%fd138, %fd135, %fd137, %p67;
	mov.b64 	%rd98, %fd138;
	mov.b64 	{%r160, %r165}, %rd98;
	mov.b32 	%r166, 4;
	// begin inline asm
	shfl.sync.down.b32 %r159, %r160, %r166, %r187, %r188;
	// end inline asm
	// begin inline asm
	shfl.sync.down.b32 %r164, %r165, %r166, %r187, %r188;
	// end inline asm
	mov.b64 	%rd99, {%r159, %r164};
	mov.b64 	%fd139, %rd99;
	add.s32 	%r194, %r138, 4;
	setp.gt.s32 	%p69, %r194, %r187;
	setp.lt.f64 	%p70, %fd138, %fd139;
	selp.f64 	%fd140, %fd139, %fd138, %p70;
	selp.f64 	%fd141, %fd138, %fd140, %p69;
	mov.b64 	%rd100, %fd141;
	mov.b64 	{%r170, %r175}, %rd100;
	mov.b32 	%r176, 8;
	// begin inline asm
	shfl.sync.down.b32 %r169, %r170, %r176, %r187, %r188;
	// end inline asm
	// begin inline asm
	shfl.sync.down.b32 %r174, %r175, %r176, %r187, %r188;
	// end inline asm
	mov.b64 	%rd101, {%r169, %r174};
	mov.b64 	%fd142, %rd101;
	add.s32 	%r195, %r138, 8;
	setp.gt.s32 	%p71, %r195, %r187;
	setp.lt.f64 	%p72, %fd141, %fd142;
	selp.f64 	%fd143, %fd142, %fd141, %p72;
	selp.f64 	%fd144, %fd141, %fd143, %p71;
	mov.b64 	%rd102, %fd144;
	mov.b64 	{%r180, %r185}, %rd102;
	mov.b32 	%r186, 16;
	// begin inline asm
	shfl.sync.down.b32 %r179, %r180, %r186, %r187, %r188;
	// end inline asm
	// begin inline asm
	shfl.sync.down.b32 %r184, %r185, %r186, %r187, %r188;
	// end inline asm
	mov.b64 	%rd103, {%r179, %r184};
	mov.b64 	%fd145, %rd103;
	add.s32 	%r196, %r138, 16;
	setp.gt.s32 	%p73, %r196, %r187;
	setp.lt.f64 	%p74, %fd144, %fd145;
	selp.f64 	%fd146, %fd145, %fd144, %p74;
	selp.f64 	%fd380, %fd144, %fd146, %p73;
	setp.ne.s32 	%p75, %r138, 0;
	@%p75 bra 	$L__BB6_54;
	shr.u32 	%r197, %r35, 2;
	and.b32  	%r198, %r197, 248;
	mov.u32 	%r199, _ZZN3cub18CUB_300001_SM_10006detail6reduce28DeviceReduceSingleTileKernelINS2_10policy_hubIdjN4cuda3__47maximumIvEEE10Policy1000EPdSB_iS8_ddNS5_3std3__410__identityEEEvT0_T1_T2_T3_T4_T6_E12temp_storage;
	add.s32 	%r200, %r199, %r198;
	st.shared.f64 	[%r200+8], %fd380;
$L__BB6_54:
	bar.sync 	0;
	setp.ne.s32 	%p76, %r35, 0;
	@%p76 bra 	$L__BB6_72;
	setp.gt.s32 	%p77, %r68, 32;
	ld.shared.f64 	%fd147, [_ZZN3cub18CUB_300001_SM_10006detail6reduce28DeviceReduceSingleTileKernelINS2_10policy_hubIdjN4cuda3__47maximumIvEEE10Policy1000EPdSB_iS8_ddNS5_3std3__410__identityEEEvT0_T1_T2_T3_T4_T6_E12temp_storage+16];
	setp.lt.f64 	%p78, %fd380, %fd147;
	selp.f64 	%fd149, %fd147, %fd380, %p78;
	selp.f64 	%fd150, %fd149, %fd380, %p77;
	setp.gt.s32 	%p79, %r68, 64;
	ld.shared.f64 	%fd152, [_ZZN3cub18CUB_300001_SM_10006detail6reduce28DeviceReduceSingleTileKernelINS2_10policy_hubIdjN4cuda3__47maximumIvEEE10Policy1000EPdSB_iS8_ddNS5_3std3__410__identityEEEvT0_T1_T2_T3_T4_T6_E12temp_storage+24];
	setp.lt.f64 	%p80, %fd150, %fd152;
	selp.f64 	%fd154, %fd152, %fd150, %p80;
	selp.f64 	%fd155, %fd154, %fd150, %p79;
	setp.gt.s32 	%p81, %r68, 96;
	ld.shared.f64 	%fd157, [_ZZN3cub18CUB_300001_SM_10006detail6reduce28DeviceReduceSingleTileKernelINS2_10policy_hubIdjN4cuda3__47maximumIvEEE10Policy1000EPdSB_iS8_ddNS5_3std3__410__identityEEEvT0_T1_T2_T3_T4_T6_E12temp_storage+32];
	setp.lt.f64 	%p82, %fd155, %fd157;
	selp.f64 	%fd159, %fd157, %fd155, %p82;
	selp.f64 	%fd160, %fd159, %fd155, %p81;
	setp.gt.s32 	%p83, %r68, 128;
	ld.shared.f64 	%fd162, [_ZZN3cub18CUB_300001_SM_10006detail6reduce28DeviceReduceSingleTileKernelINS2_10policy_hubIdjN4cuda3__47maximumIvEEE10Policy1000EPdSB_iS8_ddNS5_3std3__410__identityEEEvT0_T1_T2_T3_T4_T6_E12temp_storage+40];
	setp.lt.f64 	%p84, %fd160, %fd162;
	selp.f64 	%fd164, %fd162, %fd160, %p84;
	selp.f64 	%fd165, %fd164, %fd160, %p83;
	setp.gt.s32 	%p85, %r68, 160;
	ld.shared.f64 	%fd167, [_ZZN3cub18CUB_300001_SM_10006detail6reduce28DeviceReduceSingleTileKernelINS2_10policy_hubIdjN4cuda3__47maximumIvEEE10Policy1000EPdSB_iS8_ddNS5_3std3__410__identityEEEvT0_T1_T2_T3_T4_T6_E12temp_storage+48];
	setp.lt.f64 	%p86, %fd165, %fd167;
	selp.f64 	%fd169, %fd167, %fd165, %p86;
	selp.f64 	%fd170, %fd169, %fd165, %p85;
	setp.gt.s32 	%p87, %r68, 192;
	ld.shared.f64 	%fd172, [_ZZN3cub18CUB_300001_SM_10006detail6reduce28DeviceReduceSingleTileKernelINS2_10policy_hubIdjN4cuda3__47maximumIvEEE10Policy1000EPdSB_iS8_ddNS5_3std3__410__identityEEEvT0_T1_T2_T3_T4_T6_E12temp_storage+56];
	setp.lt.f64 	%p88, %fd170, %fd172;
	selp.f64 	%fd174, %fd172, %fd170, %p88;
	selp.f64 	%fd175, %fd174, %fd170, %p87;
	setp.gt.s32 	%p89, %r68, 224;
	ld.shared.f64 	%fd177, [_ZZN3cub18CUB_300001_SM_10006detail6reduce28DeviceReduceSingleTileKernelINS2_10policy_hubIdjN4cuda3__47maximumIvEEE10Policy1000EPdSB_iS8_ddNS5_3std3__410__identityEEEvT0_T1_T2_T3_T4_T6_E12temp_storage+64];
	setp.lt.f64 	%p90, %fd175, %fd177;
	selp.f64 	%fd179, %fd177, %fd175, %p90;
	selp.f64 	%fd380, %fd179, %fd175, %p89;
	bra.uni 	$L__BB6_72;
$L__BB6_56:
	mov.u32 	%r47, %tid.x;
	mul.wide.u32 	%rd34, %r47, 8;
	add.s64 	%rd19, %rd15, %rd34;
	// begin inline asm
	ld.global.nc.u64 %rd18, [%rd19];
	// end inline asm
	mov.b64 	%fd59, %rd18;
	add.s64 	%rd21, %rd19, 2048;
	// begin inline asm
	ld.global.nc.u64 %rd20, [%rd21];
	// end inline asm
	mov.b64 	%fd60, %rd20;
	add.s64 	%rd23, %rd19, 4096;
	// begin inline asm
	ld.global.nc.u64 %rd22, [%rd23];
	// end inline asm
	mov.b64 	%fd61, %rd22;
	add.s64 	%rd25, %rd19, 6144;
	// begin inline asm
	ld.global.nc.u64 %rd24, [%rd25];
	// end inline asm
	mov.b64 	%fd62, %rd24;
	add.s64 	%rd27, %rd19, 8192;
	// begin inline asm
	ld.global.nc.u64 %rd26, [%rd27];
	// end inline asm
	mov.b64 	%fd63, %rd26;
	add.s64 	%rd29, %rd19, 10240;
	// begin inline asm
	ld.global.nc.u64 %rd28, [%rd29];
	// end inline asm
	mov.b64 	%fd64, %rd28;
	add.s64 	%rd31, %rd19, 12288;
	// begin inline asm
	ld.global.nc.u64 %rd30, [%rd31];
	// end inline asm
	mov.b64 	%fd65, %rd30;
	add.s64 	%rd33, %rd19, 14336;
	// begin inline asm
	ld.global.nc.u64 %rd32, [%rd33];
	// end inline asm
	mov.b64 	%fd66, %rd32;
	setp.lt.f64 	%p4, %fd59, %fd60;
	selp.f64 	%fd67, %fd60, %fd59, %p4;
	setp.lt.f64 	%p5, %fd67, %fd61;
	selp.f64 	%fd68, %fd61, %fd67, %p5;
	setp.lt.f64 	%p6, %fd68, %fd62;
	selp.f64 	%fd69, %fd62, %fd68, %p6;
	setp.lt.f64 	%p7, %fd69, %fd63;
	selp.f64 	%fd70, %fd63, %fd69, %p7;
	setp.lt.f64 	%p8, %fd70, %fd64;
	selp.f64 	%fd71, %fd64, %fd70, %p8;
	setp.lt.f64 	%p9, %fd71, %fd65;
	selp.f64 	%fd72, %fd65, %fd71, %p9;
	setp.lt.f64 	%p10, %fd72, %fd66;
	selp.f64 	%fd379, %fd66, %fd72, %p10;
	setp.lt.u32 	%p11, %r68, 4096;
	mov.b32 	%r465, 2048;
	@%p11 bra 	$L__BB6_60;
	add.s32 	%r48, %r68, -2048;
	mov.b32 	%r465, 2048;
$L__BB6_58:
	mul.wide.s32 	%rd51, %r465, 8;
	add.s64 	%rd36, %rd19, %rd51;
	// begin inline asm
	ld.global.nc.u64 %rd35, [%rd36];
	// end inline asm
	mov.b64 	%fd73, %rd35;
	add.s64 	%rd38, %rd36, 2048;
	// begin inline asm
	ld.global.nc.u64 %rd37, [%rd38];
	// end inline asm
	mov.b64 	%fd74, %rd37;
	add.s64 	%rd40, %rd36, 4096;
	// begin inline asm
	ld.global.nc.u64 %rd39, [%rd40];
	// end inline asm
	mov.b64 	%fd75, %rd39;
	add.s64 	%rd42, %rd36, 6144;
	// begin inline asm
	ld.global.nc.u64 %rd41, [%rd42];
	// end inline asm
	mov.b64 	%fd76, %rd41;
	add.s64 	%rd44, %rd36, 8192;
	// begin inline asm
	ld.global.nc.u64 %rd43, [%rd44];
	// end inline asm
	mov.b64 	%fd77, %rd43;
	add.s64 	%rd46, %rd36, 10240;
	// begin inline asm
	ld.global.nc.u64 %rd45, [%rd46];
	// end inline asm
	mov.b64 	%fd78, %rd45;
	add.s64 	%rd48, %rd36, 12288;
	// begin inline asm
	ld.global.nc.u64 %rd47, [%rd48];
	// end inline asm
	mov.b64 	%fd79, %rd47;
	add.s64 	%rd50, %rd36, 14336;
	// begin inline asm
	ld.global.nc.u64 %rd49, [%rd50];
	// end inline asm
	mov.b64 	%fd80, %rd49;
	setp.lt.f64 	%p12, %fd379, %fd73;
	selp.f64 	%fd81, %fd73, %fd379, %p12;
	setp.lt.f64 	%p13, %fd81, %fd74;
	selp.f64 	%fd82, %fd74, %fd81, %p13;
	setp.lt.f64 	%p14, %fd82, %fd75;
	selp.f64 	%fd83, %fd75, %fd82, %p14;
	setp.lt.f64 	%p15, %fd83, %fd76;
	selp.f64 	%fd84, %fd76, %fd83, %p15;
	setp.lt.f64 	%p16, %fd84, %fd77;
	selp.f64 	%fd85, %fd77, %fd84, %p16;
	setp.lt.f64 	%p17, %fd85, %fd78;
	selp.f64 	%fd86, %fd78, %fd85, %p17;
	setp.lt.f64 	%p18, %fd86, %fd79;
	selp.f64 	%fd87, %fd79, %fd86, %p18;
	setp.lt.f64 	%p19, %fd87, %fd80;
	selp.f64 	%fd379, %fd80, %fd87, %p19;
	sub.s32 	%r71, %r68, %r465;
	setp.lt.s32 	%p20, %r71, 2048;
	@%p20 bra 	$L__BB6_68;
	add.s32 	%r465, %r465, 2048;
	setp.le.s32 	%p21, %r465, %r48;
	@%p21 bra 	$L__BB6_58;
$L__BB6_60:
	setp.le.s32 	%p22, %r68, %r465;
	@%p22 bra 	$L__BB6_68;
	sub.s32 	%r52, %r68, %r465;
	setp.ge.s32 	%p23, %r47, %r52;
	@%p23 bra 	$L__BB6_68;
	not.b32 	%r72, %r47;
	add.s32 	%r73, %r68, %r72;
	sub.s32 	%r53, %r73, %r465;
	and.b32  	%r74, %r53, 768;
	setp.eq.s32 	%p24, %r74, 768;
	mov.u32 	%r469, %r47;
	@%p24 bra 	$L__BB6_65;
	add.s32 	%r467, %r47, %r465;
	shr.u32 	%r75, %r53, 8;
	add.s32 	%r76, %r75, 1;
	and.b32  	%r77, %r76, 3;
	neg.s32 	%r466, %r77;
	mov.u32 	%r469, %r47;
$L__BB6_64:
	.pragma "nounroll";
	mul.wide.u32 	%rd54, %r467, 8;
	add.s64 	%rd53, %rd15, %rd54;
	// begin inline asm
	ld.global.nc.u64 %rd52, [%rd53];
	// end inline asm
	mov.b64 	%fd89, %rd52;
	setp.lt.f64 	%p25, %fd379, %fd89;
	selp.f64 	%fd379, %fd89, %fd379, %p25;
	add.s32 	%r469, %r469, 256;
	add.s32 	%r467, %r467, 256;
	add.s32 	%r466, %r466, 1;
	setp.ne.s32 	%p26, %r466, 0;
	@%p26 bra 	$L__BB6_64;
$L__BB6_65:
	setp.lt.u32 	%p27, %r53, 768;
	@%p27 bra 	$L__BB6_68;
	cvt.u64.u32 	%rd55, %r469;
	cvt.u64.u32 	%rd56, %r465;
	add.s64 	%rd57, %rd55, %rd56;
	shl.b64 	%rd58, %rd57, 3;
	add.s64 	%rd59, %rd58, %rd15;
	add.s64 	%rd205, %rd59, 4096;
	add.s32 	%r470, %r469, %r465;
$L__BB6_67:
	mul.wide.u32 	%rd68, %r470, 8;
	add.s64 	%rd61, %rd15, %rd68;
	// begin inline asm
	ld.global.nc.u64 %rd60, [%rd61];
	// end inline asm
	mov.b64 	%fd90, %rd60;
	setp.lt.f64 	%p28, %fd379, %fd90;
	selp.f64 	%fd91, %fd90, %fd379, %p28;
	add.s64 	%rd63, %rd205, -2048;
	// begin inline asm
	ld.global.nc.u64 %rd62, [%rd63];
	// end inline asm
	mov.b64 	%fd92, %rd62;
	setp.lt.f64 	%p29, %fd91, %fd92;
	selp.f64 	%fd93, %fd92, %fd91, %p29;
	// begin inline asm
	ld.global.nc.u64 %rd64, [%rd205];
	// end inline asm
	mov.b64 	%fd94, %rd64;
	setp.lt.f64 	%p30, %fd93, %fd94;
	selp.f64 	%fd95, %fd94, %fd93, %p30;
	add.s64 	%rd67, %rd205, 2048;
	// begin inline asm
	ld.global.nc.u64 %rd66, [%rd67];
	// end inline asm
	mov.b64 	%fd96, %rd66;
	setp.lt.f64 	%p31, %fd95, %fd96;
	selp.f64 	%fd379, %fd96, %fd95, %p31;
	add.s32 	%r469, %r469, 1024;
	add.s64 	%rd205, %rd205, 8192;
	add.s32 	%r470, %r470, 1024;
	setp.lt.s32 	%p32, %r469, %r52;
	@%p32 bra 	$L__BB6_67;
$L__BB6_68:
	// begin inline asm
	mov.u32 %r78, %laneid;
	// end inline asm
	mov.b64 	%rd69, %fd379;
	mov.b64 	{%r80, %r85}, %rd69;
	mov.b32 	%r86, 1;
	mov.b32 	%r127, 31;
	mov.b32 	%r128, -1;
	// begin inline asm
	shfl.sync.down.b32 %r79, %r80, %r86, %r127, %r128;
	// end inline asm
	// begin inline asm
	shfl.sync.down.b32 %r84, %r85, %r86, %r127, %r128;
	// end inline asm
	mov.b64 	%rd70, {%r79, %r84};
	mov.b64 	%fd97, %rd70;
	setp.gt.s32 	%p33, %r78, 30;
	setp.lt.f64 	%p34, %fd379, %fd97;
	selp.f64 	%fd98, %fd97, %fd379, %p34;
	selp.f64 	%fd99, %fd379, %fd98, %p33;
	mov.b64 	%rd71, %fd99;
	mov.b64 	{%r90, %r95}, %rd71;
	mov.b32 	%r96, 2;
	// begin inline asm
	shfl.sync.down.b32 %r89, %r90, %r96, %r127, %r128;
	// end inline asm
	// begin inline asm
	shfl.sync.down.b32 %r94, %r95, %r96, %r127, %r128;
	// end inline asm
	mov.b64 	%rd72, {%r89, %r94};
	mov.b64 	%fd100, %rd72;
	setp.gt.s32 	%p35, %r78, 29;
	setp.lt.f64 	%p36, %fd99, %fd100;
	selp.f64 	%fd101, %fd100, %fd99, %p36;
	selp.f64 	%fd102, %fd99, %fd101, %p35;
	mov.b64 	%rd73, %fd102;
	mov.b64 	{%r100, %r105}, %rd73;
	mov.b32 	%r106, 4;
	// begin inline asm
	shfl.sync.down.b32 %r99, %r100, %r106, %r127, %r128;
	// end inline asm
	// begin inline asm
	shfl.sync.down.b32 %r104, %r105, %r106, %r127, %r128;
	// end inline asm
	mov.b64 	%rd74, {%r99, %r104};
	mov.b64 	%fd103, %rd74;
	setp.gt.s32 	%p37, %r78, 27;
	setp.lt.f64 	%p38, %fd102, %fd103;
	selp.f64 	%fd104, %fd103, %fd102, %p38;
	selp.f64 	%fd105, %fd102, %fd104, %p37;
	mov.b64 	%rd75, %fd105;
	mov.b64 	{%r110, %r115}, %rd75;
	mov.b32 	%r116, 8;
	// begin inline asm
	shfl.sync.down.b32 %r109, %r110, %r116, %r127, %r128;
	// end inline asm
	// begin inline asm
	shfl.sync.down.b32 %r114, %r115, %r116, %r127, %r128;
	// end inline asm
	mov.b64 	%rd76, {%r109, %r114};
	mov.b64 	%fd106, %rd76;
	setp.gt.s32 	%p39, %r78, 23;
	setp.lt.f64 	%p40, %fd105, %fd106;
	selp.f64 	%fd107, %fd106, %fd105, %p40;
	selp.f64 	%fd108, %fd105, %fd107, %p39;
	mov.b64 	%rd77, %fd108;
	mov.b64 	{%r120, %r125}, %rd77;
	mov.b32 	%r126, 16;
	// begin inline asm
	shfl.sync.down.b32 %r119, %r120, %r126, %r127, %r128;
	// end inline asm
	// begin inline asm
	shfl.sync.down.b32 %r124, %r125, %r126, %r127, %r128;
	// end inline asm
	mov.b64 	%rd78, {%r119, %r124};
	mov.b64 	%fd109, %rd78;
	setp.gt.s32 	%p41, %r78, 15;
	setp.lt.f64 	%p42, %fd108, %fd109;
	selp.f64 	%fd54, %fd109, %fd108, %p42;
	selp.f64 	%fd380, %fd108, %fd54, %p41;
	setp.ne.s32 	%p43, %r78, 0;
	@%p43 bra 	$L__BB6_70;
	shr.u32 	%r129, %r47, 2;
	and.b32  	%r130, %r129, 248;
	mov.u32 	%r131, _ZZN3cub18CUB_300001_SM_10006detail6reduce28DeviceReduceSingleTileKernelINS2_10policy_hubIdjN4cuda3__47maximumIvEEE10Policy1000EPdSB_iS8_ddNS5_3std3__410__identityEEEvT0_T1_T2_T3_T4_T6_E12temp_storage;
	add.s32 	%r132, %r131, %r130;
	st.shared.f64 	[%r132+8], %fd54;
$L__BB6_70:
	bar.sync 	0;
	setp.ne.s32 	%p44, %r47, 0;
	@%p44 bra 	$L__BB6_72;
	ld.shared.f64 	%fd110, [_ZZN3cub18CUB_300001_SM_10006detail6reduce28DeviceReduceSingleTileKernelINS2_10policy_hubIdjN4cuda3__47maximumIvEEE10Policy1000EPdSB_iS8_ddNS5_3std3__410__identityEEEvT0_T1_T2_T3_T4_T6_E12temp_storage+16];
	setp.lt.f64 	%p45, %fd380, %fd110;
	selp.f64 	%fd111, %fd110, %fd380, %p45;
	ld.shared.f64 	%fd112, [_ZZN3cub18CUB_300001_SM_10006detail6reduce28DeviceReduceSingleTileKernelINS2_10policy_hubIdjN4cuda3__47maximumIvEEE10Policy1000EPdSB_iS8_ddNS5_3std3__410__identityEEEvT0_T1_T2_T3_T4_T6_E12temp_storage+24];
	setp.lt.f64 	%p46, %fd111, %fd112;
	selp.f64 	%fd113, %fd112, %fd111, %p46;
	ld.shared.f64 	%fd114, [_ZZN3cub18CUB_300001_SM_10006detail6reduce28DeviceReduceSingleTileKernelINS2_10policy_hubIdjN4cuda3__47maximumIvEEE10Policy1000EPdSB_iS8_ddNS5_3std3__410__identityEEEvT0_T1_T2_T3_T4_T6_E12temp_storage+32];
	setp.lt.f64 	%p47, %fd113, %fd114;
	selp.f64 	%fd115, %fd114, %fd113, %p47;
	ld.shared.f64 	%fd116, [_ZZN3cub18CUB_300001_SM_10006detail6reduce28DeviceReduceSingleTileKernelINS2_10policy_hubIdjN4cuda3__47maximumIvEEE10Policy1000EPdSB_iS8_ddNS5_3std3__410__identityEEEvT0_T1_T2_T3_T4_T6_E12temp_storage+40];
	setp.lt.f64 	%p48, %fd115, %fd116;
	selp.f64 	%fd117, %fd116, %fd115, %p48;
	ld.shared.f64 	%fd118, [_ZZN3cub18CUB_300001_SM_10006detail6reduce28DeviceReduceSingleTileKernelINS2_10policy_hubIdjN4cuda3__47maximumIvEEE10Policy1000EPdSB_iS8_ddNS5_3std3__410__identityEEEvT0_T1_T2_T3_T4_T6_E12temp_storage+48];
	setp.lt.f64 	%p49, %fd117, %fd118;
	selp.f64 	%fd119, %fd118, %fd117, %p49;
	ld.shared.f64 	%fd120, [_ZZN3cub18CUB_300001_SM_10006detail6reduce28DeviceReduceSingleTileKernelINS2_10policy_hubIdjN4cuda3__47maximumIvEEE10Policy1000EPdSB_iS8_ddNS5_3std3__410__identityEEEvT0_T1_T2_T3_T4_T6_E12temp_storage+56];
	setp.lt.f64 	%p50, %fd119, %fd120;
	selp.f64 	%fd121, %fd120, %fd119, %p50;
	ld.shared.f64 	%fd122, [_ZZN3cub18CUB_300001_SM_10006detail6reduce28DeviceReduceSingleTileKernelINS2_10policy_hubIdjN4cuda3__47maximumIvEEE10Policy1000EPdSB_iS8_ddNS5_3std3__410__identityEEEvT0_T1_T2_T3_T4_T6_E12temp_storage+64];
	setp.lt.f64 	%p51, %fd121, %fd122;
	selp.f64 	%fd380, %fd122, %fd121, %p51;
$L__BB6_72:
	mov.u32 	%r444, %tid.x;
	setp.ne.s32 	%p217, %r444, 0;
	@%p217 bra 	$L__BB6_74;
	setp.lt.f64 	%p218, %fd58, %fd380;
	selp.f64 	%fd353, %fd380, %fd58, %p218;
	st.global.f64 	[%rd1], %fd353;
$L__BB6_74:
	ret;

}


// ===== COMPILED SASS (sm_100) =====

	.target	sm_100

	.elftype	@"ET_EXEC"


//--------------------- .note.nv.tkinfo           --------------------------
	.section	.note.nv.tkinfo,"",@"SHT_NOTE"
	.sectionflags	@"SHF_NOTE_NV_TKINFO"
	.tkinfo
        /*0018*/ 	.word	0x00000002
        /*0030*/ 	.string	""
        /*0030*/ 	.string	"ptxas"
        /*0030*/ 	.string	"Cuda compilation tools, release 13.0, V13.0.88"
        /*0030*/ 	.string	"Build cuda_13.0.r13.0/compiler.36424714_0"
        /*0030*/ 	.string	"-arch sm_100 -m 64 "



//--------------------- .note.nv.cuinfo           --------------------------
	.section	.note.nv.cuinfo,"",@"SHT_NOTE"
	.sectionflags	@"SHF_NOTE_NV_CUINFO"
        /*0018*/ 	.short	0x0002
        /*001a*/ 	.short	0x0064
        /*001c*/ 	.short	0x0082
	.zero		2


//--------------------- .nv.info                  --------------------------
	.section	.nv.info,"",@"SHT_CUDA_INFO"
	.align	4


	//----- nvinfo : EIATTR_REGCOUNT
	.align		4
        /*0000*/ 	.byte	0x04, 0x2f
        /*0002*/ 	.short	(.L_41 - .L_40)
	.align		4
.L_40:
        /*0004*/ 	.word	index@(_Z11interpolatePdS_j)
        /*0008*/ 	.word	0x00000010


	//----- nvinfo : EIATTR_FRAME_SIZE
	.align		4
.L_41:
        /*000c*/ 	.byte	0x04, 0x11
        /*000e*/ 	.short	(.L_43 - .L_42)
	.align		4
.L_42:
        /*0010*/ 	.word	index@(_Z11interpolatePdS_j)
        /*0014*/ 	.word	0x00000000


	//----- nvinfo : EIATTR_REGCOUNT
	.align		4
.L_43:
        /*0018*/ 	.byte	0x04, 0x2f
        /*001a*/ 	.short	(.L_45 - .L_44)
	.align		4
.L_44:
        /*001c*/ 	.word	index@(_Z10set_borderPdjdddd)
        /*0020*/ 	.word	0x0000001d


	//----- nvinfo : EIATTR_FRAME_SIZE
	.align		4
.L_45:
        /*0024*/ 	.byte	0x04, 0x11
        /*0026*/ 	.short	(.L_47 - .L_46)
	.align		4
.L_46:
        /*0028*/ 	.word	index@($__internal_0_$__cuda_sm20_div_rn_f64_full)
        /*002c*/ 	.word	0x00000000


	//----- nvinfo : EIATTR_FRAME_SIZE
	.align		4
.L_47:
        /*0030*/ 	.byte	0x04, 0x11
        /*0032*/ 	.short	(.L_49 - .L_48)
	.align		4
.L_48:
        /*0034*/ 	.word	index@(_Z10set_borderPdjdddd)
        /*0038*/ 	.word	0x00000000


	//----- nvinfo : EIATTR_REGCOUNT
	.align		4
.L_49:
        /*003c*/ 	.byte	0x04, 0x2f
        /*003e*/ 	.short	(.L_51 - .L_50)
	.align		4
.L_50:
        /*0040*/ 	.word	index@(_Z10differencePdS_)
        /*0044*/ 	.word	0x0000000a


	//----- nvinfo : EIATTR_FRAME_SIZE
	.align		4
.L_51:
        /*0048*/ 	.byte	0x04, 0x11
        /*004a*/ 	.short	(.L_53 - .L_52)
	.align		4
.L_52:
        /*004c*/ 	.word	index@(_Z10differencePdS_)
        /*0050*/ 	.word	0x00000000


	//----- nvinfo : EIATTR_REGCOUNT
	.align		4
.L_53:
        /*0054*/ 	.byte	0x04, 0x2f
        /*0056*/ 	.short	(.L_55 - .L_54)
	.align		4
.L_54:
        /*0058*/ 	.word	index@(_ZN3cub18CUB_300001_SM_10006detail11EmptyKernelIvEEvv)
        /*005c*/ 	.word	0x00000004


	//----- nvinfo : EIATTR_FRAME_SIZE
	.align		4
.L_55:
        /*0060*/ 	.byte	0x04, 0x11
        /*0062*/ 	.short	(.L_57 - .L_56)
	.align		4
.L_56:
        /*0064*/ 	.word	index@(_ZN3cub18CUB_300001_SM_10006detail11EmptyKernelIvEEvv)
        /*0068*/ 	.word	0x00000000


	//----- nvinfo : EIATTR_REGCOUNT
	.align		4
.L_57:
        /*006c*/ 	.byte	0x04, 0x2f
        /*006e*/ 	.short	(.L_59 - .L_58)
	.align		4
.L_58:
        /*0070*/ 	.word	index@(_ZN3cub18CUB_300001_SM_10006detail6reduce28DeviceReduceSingleTileKernelINS2_10policy_hubIdjN4cuda3__47maximumIvEEE10Policy1000EPdSB_jS8_ddNS5_3std3__410__identityEEEvT0_T1_T2_T3_T4_T6_)
        /*0074*/ 	.word	0x0000002c


	//----- nvinfo : EIATTR_FRAME_SIZE
	.align		4
.L_59:
        /*0078*/ 	.byte	0x04, 0x11
        /*007a*/ 	.short	(.L_61 - .L_60)
	.align		4
.L_60:
        /*007c*/ 	.word	index@(_ZN3cub18CUB_300001_SM_10006detail6reduce28DeviceReduceSingleTileKernelINS2_10policy_hubIdjN4cuda3__47maximumIvEEE10Policy1000EPdSB_jS8_ddNS5_3std3__410__identityEEEvT0_T1_T2_T3_T4_T6_)
        /*0080*/ 	.word	0x00000000


	//----- nvinfo : EIATTR_REGCOUNT
	.align		4
.L_61:
        /*0084*/ 	.byte	0x04, 0x2f
        /*0086*/ 	.short	(.L_63 - .L_62)
	.align		4
.L_62:
        /*0088*/ 	.word	index@(_ZN3cub18CUB_300001_SM_10006detail6reduce18DeviceReduceKernelINS2_10policy_hubIdjN4cuda3__47maximumIvEEE10Policy1000EPdjS8_dNS5_3std3__410__identityEEEvT0_PT3_T1_NS0_13GridEvenShareISI_EET2_T4_)
        /*008c*/ 	.word	0x0000001c


	//----- nvinfo : EIATTR_FRAME_SIZE
	.align		4
.L_63:
        /*0090*/ 	.byte	0x04, 0x11
        /*0092*/ 	.short	(.L_65 - .L_64)
	.align		4
.L_64:
        /*0094*/ 	.word	index@(_ZN3cub18CUB_300001_SM_10006detail6reduce18DeviceReduceKernelINS2_10policy_hubIdjN4cuda3__47maximumIvEEE10Policy1000EPdjS8_dNS5_3std3__410__identityEEEvT0_PT3_T1_NS0_13GridEvenShareISI_EET2_T4_)
        /*0098*/ 	.word	0x00000000


	//----- nvinfo : EIATTR_REGCOUNT
	.align		4
.L_65:
        /*009c*/ 	.byte	0x04, 0x2f
        /*009e*/ 	.short	(.L_67 - .L_66)
	.align		4
.L_66:
        /*00a0*/ 	.word	index@(_ZN3cub18CUB_300001_SM_10006detail6reduce28DeviceReduceSingleTileKernelINS2_10policy_hubIdjN4cuda3__47maximumIvEEE10Policy1000EPdSB_iS8_ddNS5_3std3__410__identityEEEvT0_T1_T2_T3_T4_T6_)
        /*00a4*/ 	.word	0x00000030


	//----- nvinfo : EIATTR_FRAME_SIZE
	.align		4
.L_67:
        /*00a8*/ 	.byte	0x04, 0x11
        /*00aa*/ 	.short	(.L_69 - .L_68)
	.align		4
.L_68:
        /*00ac*/ 	.word	index@(_ZN3cub18CUB_300001_SM_10006detail6reduce28DeviceReduceSingleTileKernelINS2_10policy_hubIdjN4cuda3__47maximumIvEEE10Policy1000EPdSB_iS8_ddNS5_3std3__410__identityEEEvT0_T1_T2_T3_T4_T6_)
        /*00b0*/ 	.word	0x00000000


	//----- nvinfo : EIATTR_MIN_STACK_SIZE
	.align		4
.L_69:
        /*00b4*/ 	.byte	0x04, 0x12
        /*00b6*/ 	.short	(.L_71 - .L_70)
	.align		4
.L_70:
        /*00b8*/ 	.word	index@(_ZN3cub18CUB_300001_SM_10006detail6reduce28DeviceReduceSingleTileKernelINS2_10policy_hubIdjN4cuda3__47maximumIvEEE10Policy1000EPdSB_iS8_ddNS5_3std3__410__identityEEEvT0_T1_T2_T3_T4_T6_)
        /*00bc*/ 	.word	0x00000000


	//----- nvinfo : EIATTR_MIN_STACK_SIZE
	.align		4
.L_71:
        /*00c0*/ 	.byte	0x04, 0x12
        /*00c2*/ 	.short	(.L_73 - .L_72)
	.align		4
.L_72:
        /*00c4*/ 	.word	index@(_ZN3cub18CUB_300001_SM_10006detail6reduce18DeviceReduceKernelINS2_10policy_hubIdjN4cuda3__47maximumIvEEE10Policy1000EPdjS8_dNS5_3std3__410__identityEEEvT0_PT3_T1_NS0_13GridEvenShareISI_EET2_T4_)
        /*00c8*/ 	.word	0x00000000


	//----- nvinfo : EIATTR_MIN_STACK_SIZE
	.align		4
.L_73:
        /*00cc*/ 	.byte	0x04, 0x12
        /*00ce*/ 	.short	(.L_75 - .L_74)
	.align		4
.L_74:
        /*00d0*/ 	.word	index@(_ZN3cub18CUB_300001_SM_10006detail6reduce28DeviceReduceSingleTileKernelINS2_10policy_hubIdjN4cuda3__47maximumIvEEE10Policy1000EPdSB_jS8_ddNS5_3std3__410__identityEEEvT0_T1_T2_T3_T4_T6_)
        /*00d4*/ 	.word	0x00000000


	//----- nvinfo : EIATTR_MIN_STACK_SIZE
	.align		4
.L_75:
        /*00d8*/ 	.byte	0x04, 0x12
        /*00da*/ 	.short	(.L_77 - .L_76)
	.align		4
.L_76:
        /*00dc*/ 	.word	index@(_ZN3cub18CUB_300001_SM_10006detail11EmptyKernelIvEEvv)
        /*00e0*/ 	.word	0x00000000


	//----- nvinfo : EIATTR_MIN_STACK_SIZE
	.align		4
.L_77:
        /*00e4*/ 	.byte	0x04, 0x12
        /*00e6*/ 	.short	(.L_79 - .L_78)
	.align		4
.L_78:
        /*00e8*/ 	.word	index@(_Z10differencePdS_)
        /*00ec*/ 	.word	0x00000000


	//----- nvinfo : EIATTR_MIN_STACK_SIZE
	.align		4
.L_79:
        /*00f0*/ 	.byte	0x04, 0x12
        /*00f2*/ 	.short	(.L_81 - .L_80)
	.align		4
.L_80:
        /*00f4*/ 	.word	index@(_Z10set_borderPdjdddd)
        /*00f8*/ 	.word	0x00000000


	//----- nvinfo : EIATTR_MIN_STACK_SIZE
	.align		4
.L_81:
        /*00fc*/ 	.byte	0x04, 0x12
        /*00fe*/ 	.short	(.L_83 - .L_82)
	.align		4
.L_82:
        /*0100*/ 	.word	index@(_Z11interpolatePdS_j)
        /*0104*/ 	.word	0x00000000
.L_83:


//--------------------- .nv.compat                --------------------------
	.section	.nv.compat,"",@"SHT_CUDA_COMPAT_INFO"
	.align	4
        /*0000*/ 	.byte	0x02, 0x09, 0x00, 0x00, 0x02, 0x02, 0x01, 0x00, 0x02, 0x05, 0x05, 0x00, 0x03, 0x07, 0x01, 0x01
        /*0010*/ 	.byte	0x02, 0x03, 0x00, 0x00, 0x02, 0x06, 0x01, 0x00, 0x04, 0x0b, 0x08, 0x00, 0x01, 0x00, 0x00, 0x00
        /*0020*/ 	.byte	0x00, 0x00, 0x00, 0x00


//--------------------- .nv.info._ZN3cub18CUB_300001_SM_10006detail6reduce28DeviceReduceSingleTileKernelINS2_10policy_hubIdjN4cuda3__47maximumIvEEE10Policy1000EPdSB_iS8_ddNS5_3std3__410__identityEEEvT0_T1_T2_T3_T4_T6_ --------------------------
	.section	.nv.info._ZN3cub18CUB_300001_SM_10006detail6reduce28DeviceReduceSingleTileKernelINS2_10policy_hubIdjN4cuda3__47maximumIvEEE10Policy1000EPdSB_iS8_ddNS5_3std3__410__identityEEEvT0_T1_T2_T3_T4_T6_,"",@"SHT_CUDA_INFO"
	.sectionflags	@""
	.align	4


	//----- nvinfo : EIATTR_CUDA_API_VERSION
	.align		4
        /*0000*/ 	.byte	0x04, 0x37
        /*0002*/ 	.short	(.L_85 - .L_84)
.L_84:
        /*0004*/ 	.word	0x00000082


	//----- nvinfo : EIATTR_KPARAM_INFO
	.align		4
.L_85:
        /*0008*/ 	.byte	0x04, 0x17
        /*000a*/ 	.short	(.L_87 - .L_86)
.L_86:
        /*000c*/ 	.word	0x00000000
        /*0010*/ 	.short	0x0005
        /*0012*/ 	.short	0x0020
        /*0014*/ 	.byte	0x00, 0xf0, 0x05, 0x00


	//----- nvinfo : EIATTR_KPARAM_INFO
	.align		4
.L_87:
        /*0018*/ 	.byte	0x04, 0x17
        /*001a*/ 	.short	(.L_89 - .L_88)
.L_88:
        /*001c*/ 	.word	0x00000000
        /*0020*/ 	.short	0x0004
        /*0022*/ 	.short	0x0018
        /*0024*/ 	.byte	0x00, 0xf0, 0x21, 0x00


	//----- nvinfo : EIATTR_KPARAM_INFO
	.align		4
.L_89:
        /*0028*/ 	.byte	0x04, 0x17
        /*002a*/ 	.short	(.L_91 - .L_90)
.L_90:
        /*002c*/ 	.word	0x00000000
        /*0030*/ 	.short	0x0003
        /*0032*/ 	.short	0x0014
        /*0034*/ 	.byte	0x00, 0xf0, 0x05, 0x00


	//----- nvinfo : EIATTR_KPARAM_INFO
	.align		4
.L_91:
        /*0038*/ 	.byte	0x04, 0x17
        /*003a*/ 	.short	(.L_93 - .L_92)
.L_92:
        /*003c*/ 	.word	0x00000000
        /*0040*/ 	.short	0x0002
        /*0042*/ 	.short	0x0010
        /*0044*/ 	.byte	0x00, 0xf0, 0x11, 0x00


	//----- nvinfo : EIATTR_KPARAM_INFO
	.align		4
.L_93:
        /*0048*/ 	.byte	0x04, 0x17
        /*004a*/ 	.short	(.L_95 - .L_94)
.L_94:
        /*004c*/ 	.word	0x00000000
        /*0050*/ 	.short	0x0001
        /*0052*/ 	.short	0x0008
        /*0054*/ 	.byte	0x00, 0xf5, 0x21, 0x00


	//----- nvinfo : EIATTR_KPARAM_INFO
	.align		4
.L_95:
        /*0058*/ 	.byte	0x04, 0x17
        /*005a*/ 	.short	(.L_97 - .L_96)
.L_96:
        /*005c*/ 	.word	0x00000000
        /*0060*/ 	.short	0x0000
        /*0062*/ 	.short	0x0000
        /*0064*/ 	.byte	0x00, 0xf5, 0x21, 0x00


	//----- nvinfo : EIATTR_SPARSE_MMA_MASK
	.align		4
.L_97:
        /*0068*/ 	.byte	0x03, 0x50
        /*006a*/ 	.short	0x0000


	//----- nvinfo : EIATTR_MAXREG_COUNT
	.align		4
        /*006c*/ 	.byte	0x03, 0x1b
        /*006e*/ 	.short	0x00ff


	//----- nvinfo : EIATTR_NUM_BARRIERS
	.align		4
        /*0070*/ 	.byte	0x02, 0x4c
        /*0072*/ 	.byte	0x01
	.zero		1


	//----- nvinfo : EIATTR_MERCURY_ISA_VERSION
	.align		4
        /*0074*/ 	.byte	0x03, 0x5f
        /*0076*/ 	.short	0x0101


	//----- nvinfo : EIATTR_COOP_GROUP_MASK_REGIDS
	.align		4
        /*0078*/ 	.byte	0x04, 0x29
        /*007a*/ 	.short	(.L_99 - .L_98)


	//   ....[0]....
.L_98:
        /*007c*/ 	.word	0xffffffff


	//   ....[1]....
        /*0080*/ 	.word	0xffffffff


	//   ....[2]....
        /*0084*/ 	.word	0xffffffff


	//   ....[3]....
        /*0088*/ 	.word	0xffffffff


	//   ....[4]....
        /*008c*/ 	.word	0xffffffff


	//   ....[5]....
        /*0090*/ 	.word	0xffffffff


	//   ....[6]....
        /*0094*/ 	.word	0xffffffff


	//   ....[7]....
        /*0098*/ 	.word	0xffffffff


	//   ....[8]....
        /*009c*/ 	.word	0xffffffff


	//   ....[9]....
        /*00a0*/ 	.word	0xffffffff


	//   ....[10]....
        /*00a4*/ 	.word	0xffffffff


	//   ....[11]....
        /*00a8*/ 	.word	0xffffffff


	//   ....[12]....
        /*00ac*/ 	.word	0xffffffff


	//   ....[13]....
        /*00b0*/ 	.word	0xffffffff


	//   ....[14]....
        /*00b4*/ 	.word	0xffffffff


	//   ....[15]....
        /*00b8*/ 	.word	0xffffffff


	//   ....[16]....
        /*00bc*/ 	.word	0xffffffff


	//   ....[17]....
        /*00c0*/ 	.word	0xffffffff


	//   ....[18]....
        /*00c4*/ 	.word	0xffffffff


	//   ....[19]....
        /*00c8*/ 	.word	0xffffffff


	//   ....[20]....
        /*00cc*/ 	.word	0xffffffff


	//   ....[21]....
        /*00d0*/ 	.word	0xffffffff


	//   ....[22]....
        /*00d4*/ 	.word	0xffffffff


	//   ....[23]....
        /*00d8*/ 	.word	0xffffffff


	//   ....[24]....
        /*00dc*/ 	.word	0xffffffff


	//   ....[25]....
        /*00e0*/ 	.word	0xffffffff


	//   ....[26]....
        /*00e4*/ 	.word	0xffffffff


	//   ....[27]....
        /*00e8*/ 	.word	0xffffffff


	//   ....[28]....
        /*00ec*/ 	.word	0xffffffff


	//   ....[29]....
        /*00f0*/ 	.word	0xffffffff


	//   ....[30]....
        /*00f4*/ 	.word	0xffffffff


	//   ....[31]....
        /*00f8*/ 	.word	0xffffffff


	//   ....[32]....
        /*00fc*/ 	.word	0xffffffff


	//   ....[33]....
        /*0100*/ 	.word	0xffffffff


	//   ....[34]....
        /*0104*/ 	.word	0xffffffff


	//   ....[35]....
        /*0108*/ 	.word	0xffffffff


	//   ....[36]....
        /*010c*/ 	.word	0xffffffff


	//   ....[37]....
        /*0110*/ 	.word	0xffffffff


	//   ....[38]....
        /*0114*/ 	.word	0xffffffff


	//   ....[39]....
        /*0118*/ 	.word	0xffffffff


	//   ....[40]....
        /*011c*/ 	.word	0xffffffff


	//   ....[41]....
        /*0120*/ 	.word	0xffffffff


	//   ....[42]....
        /*0124*/ 	.word	0xffffffff


	//   ....[43]....
        /*0128*/ 	.word	0xffffffff


	//   ....[44]....
        /*012c*/ 	.word	0xffffffff


	//   ....[45]....
        /*0130*/ 	.word	0xffffffff


	//   ....[46]....
        /*0134*/ 	.word	0xffffffff


	//   ....[47]....
        /*0138*/ 	.word	0xffffffff


	//   ....[48]....
        /*013c*/ 	.word	0xffffffff


	//   ....[49]....
        /*0140*/ 	.word	0xffffffff


	//   ....[50]....
        /*0144*/ 	.word	0xffffffff


	//   ....[51]....
        /*0148*/ 	.word	0xffffffff


	//   ....[52]....
        /*014c*/ 	.word	0xffffffff


	//   ....[53]....
        /*0150*/ 	.word	0xffffffff


	//   ....[54]....
        /*0154*/ 	.word	0xffffffff


	//   ....[55]....
        /*0158*/ 	.word	0xffffffff


	//   ....[56]....
        /*015c*/ 	.word	0xffffffff


	//   ....[57]....
        /*0160*/ 	.word	0xffffffff


	//   ....[58]....
        /*0164*/ 	.word	0xffffffff


	//   ....[59]....
        /*0168*/ 	.word	0xffffffff


	//----- nvinfo : EIATTR_COOP_GROUP_INSTR_OFFSETS
	.align		4
.L_99:
        /*016c*/ 	.byte	0x04, 0x28
        /*016e*/ 	.short	(.L_101 - .L_100)


	//   ....[0]....
.L_100:
        /*0170*/ 	.word	0x00000d30


	//   ....[1]....
        /*0174*/ 	.word	0x00000d40


	//   ....[2]....
        /*0178*/ 	.word	0x00000dd0


	//   ....[3]....
        /*017c*/ 	.word	0x00000e10


	//   ....[4]....
        /*0180*/ 	.word	0x00000e80


	//   ....[5]....
        /*0184*/ 	.word	0x00000ea0


	//   ....[6]....
        /*0188*/ 	.word	0x00000ef0


	//   ....[7]....
        /*018c*/ 	.word	0x00000f10


	//   ....[8]....
        /*0190*/ 	.word	0x00000f60


	//   ....[9]....
        /*0194*/ 	.word	0x00000f80


	//   ....[10]....
        /*0198*/ 	.word	0x00001280


	//   ....[11]....
        /*019c*/ 	.word	0x00001290


	//   ....[12]....
        /*01a0*/ 	.word	0x00001320


	//   ....[13]....
        /*01a4*/ 	.word	0x00001350


	//   ....[14]....
        /*01a8*/ 	.word	0x000013b0


	//   ....[15]....
        /*01ac*/ 	.word	0x000013e0


	//   ....[16]....
        /*01b0*/ 	.word	0x00001440


	//   ....[17]....
        /*01b4*/ 	.word	0x00001480


	//   ....[18]....
        /*01b8*/ 	.word	0x000014f0


	//   ....[19]....
        /*01bc*/ 	.word	0x00001530


	//   ....[20]....
        /*01c0*/ 	.word	0x00002960


	//   ....[21]....
        /*01c4*/ 	.word	0x00002970


	//   ....[22]....
        /*01c8*/ 	.word	0x00002a00


	//   ....[23]....
        /*01cc*/ 	.word	0x00002a30


	//   ....[24]....
        /*01d0*/ 	.word	0x00002aa0


	//   ....[25]....
        /*01d4*/ 	.word	0x00002ac0


	//   ....[26]....
        /*01d8*/ 	.word	0x00002b20


	//   ....[27]....
        /*01dc*/ 	.word	0x00002b30


	//   ....[28]....
        /*01e0*/ 	.word	0x00002b80


	//   ....[29]....
        /*01e4*/ 	.word	0x00002b90


	//   ....[30]....
        /*01e8*/ 	.word	0x00003a20


	//   ....[31]....
        /*01ec*/ 	.word	0x00003a30


	//   ....[32]....
        /*01f0*/ 	.word	0x00003ac0


	//   ....[33]....
        /*01f4*/ 	.word	0x00003b00


	//   ....[34]....
        /*01f8*/ 	.word	0x00003b80


	//   ....[35]....
        /*01fc*/ 	.word	0x00003bc0


	//   ....[36]....
        /*0200*/ 	.word	0x00003c20


	//   ....[37]....
        /*0204*/ 	.word	0x00003c50


	//   ....[38]....
        /*0208*/ 	.word	0x00003ca0


	//   ....[39]....
        /*020c*/ 	.word	0x00003cd0


	//   ....[40]....
        /*0210*/ 	.word	0x00003fb0


	//   ....[41]....
        /*0214*/ 	.word	0x00003fc0


	//   ....[42]....
        /*0218*/ 	.word	0x00004050


	//   ....[43]....
        /*021c*/ 	.word	0x00004080


	//   ....[44]....
        /*0220*/ 	.word	0x000040d0


	//   ....[45]....
        /*0224*/ 	.word	0x00004100


	//   ....[46]....
        /*0228*/ 	.word	0x00004170


	//   ....[47]....
        /*022c*/ 	.word	0x000041b0


	//   ....[48]....
        /*0230*/ 	.word	0x00004220


	//   ....[49]....
        /*0234*/ 	.word	0x00004250


	//   ....[50]....
        /*0238*/ 	.word	0x00005700


	//   ....[51]....
        /*023c*/ 	.word	0x00005710


	//   ....[52]....
        /*0240*/ 	.word	0x000057a0


	//   ....[53]....
        /*0244*/ 	.word	0x000057e0


	//   ....[54]....
        /*0248*/ 	.word	0x00005860


	//   ....[55]....
        /*024c*/ 	.word	0x000058a0


	//   ....[56]....
        /*0250*/ 	.word	0x00005900


	//   ....[57]....
        /*0254*/ 	.word	0x00005930


	//   ....[58]....
        /*0258*/ 	.word	0x00005980


	//   ....[59]....
        /*025c*/ 	.word	0x000059b0


	//----- nvinfo : EIATTR_VRC_CTA_INIT_COUNT
	.align		4
.L_101:
        /*0260*/ 	.byte	0x02, 0x4a
	.zero		1
	.zero		1


	//----- nvinfo : EIATTR_EXIT_INSTR_OFFSETS
	.align		4
        /*0264*/ 	.byte	0x04, 0x1c
        /*0266*/ 	.short	(.L_103 - .L_102)


	//   ....[0]....
.L_102:
        /*0268*/ 	.word	0x00000080


	//   ....[1]....
        /*026c*/ 	.word	0x000000c0


	//   ....[2]....
        /*0270*/ 	.word	0x00005c20


	//   ....[3]....
        /*0274*/ 	.word	0x00005ca0


	//----- nvinfo : EIATTR_MAX_THREADS
	.align		4
.L_103:
        /*0278*/ 	.byte	0x04, 0x05
        /*027a*/ 	.short	(.L_105 - .L_104)
.L_104:
        /*027c*/ 	.word	0x00000100
        /*0280*/ 	.word	0x00000001
        /*0284*/ 	.word	0x00000001


	//----- nvinfo : EIATTR_CRS_STACK_SIZE
	.align		4
.L_105:
        /*0288*/ 	.byte	0x04, 0x1e
        /*028a*/ 	.short	(.L_107 - .L_106)
.L_106:
        /*028c*/ 	.word	0x00000000


	//----- nvinfo : EIATTR_CBANK_PARAM_SIZE
	.align		4
.L_107:
        /*0290*/ 	.byte	0x03, 0x19
        /*0292*/ 	.short	0x0021


	//----- nvinfo : EIATTR_PARAM_CBANK
	.align		4
        /*0294*/ 	.byte	0x04, 0x0a
        /*0296*/ 	.short	(.L_109 - .L_108)
	.align		4
.L_108:
        /*0298*/ 	.word	index@(.nv.constant0._ZN3cub18CUB_300001_SM_10006detail6reduce28DeviceReduceSingleTileKernelINS2_10policy_hubIdjN4cuda3__47maximumIvEEE10Policy1000EPdSB_iS8_ddNS5_3std3__410__identityEEEvT0_T1_T2_T3_T4_T6_)
        /*029c*/ 	.short	0x0380
        /*029e*/ 	.short	0x0021


	//----- nvinfo : EIATTR_SW_WAR
	.align		4
.L_109:
        /*02a0*/ 	.byte	0x04, 0x36
        /*02a2*/ 	.short	(.L_111 - .L_110)
.L_110:
        /*02a4*/ 	.word	0x00000008
.L_111:


//--------------------- .nv.info._ZN3cub18CUB_300001_SM_10006detail6reduce18DeviceReduceKernelINS2_10policy_hubIdjN4cuda3__47maximumIvEEE10Policy1000EPdjS8_dNS5_3std3__410__identityEEEvT0_PT3_T1_NS0_13GridEvenShareISI_EET2_T4_ --------------------------
	.section	.nv.info._ZN3cub18CUB_300001_SM_10006detail6reduce18DeviceReduceKernelINS2_10policy_hubIdjN4cuda3__47maximumIvEEE10Policy1000EPdjS8_dNS5_3std3__410__identityEEEvT0_PT3_T1_NS0_13GridEvenShareISI_EET2_T4_,"",@"SHT_CUDA_INFO"
	.sectionflags	@""
	.align	4


	//----- nvinfo : EIATTR_CUDA_API_VERSION
	.align		4
        /*0000*/ 	.byte	0x04, 0x37
        /*0002*/ 	.short	(.L_113 - .L_112)
.L_112:
        /*0004*/ 	.word	0x00000082


	//----- nvinfo : EIATTR_KPARAM_INFO
	.align		4
.L_113:
        /*0008*/ 	.byte	0x04, 0x17
        /*000a*/ 	.short	(.L_115 - .L_114)
.L_114:
        /*000c*/ 	.word	0x00000000
        /*0010*/ 	.short	0x0005
        /*0012*/ 	.short	0x003d
        /*0014*/ 	.byte	0x00, 0xf0, 0x05, 0x00


	//----- nvinfo : EIATTR_KPARAM_INFO
	.align		4
.L_115:
        /*0018*/ 	.byte	0x04, 0x17
        /*001a*/ 	.short	(.L_117 - .L_116)
.L_116:
        /*001c*/ 	.word	0x00000000
        /*0020*/ 	.short	0x0004
        /*0022*/ 	.short	0x003c
        /*0024*/ 	.byte	0x00, 0xf0, 0x05, 0x00


	//----- nvinfo : EIATTR_KPARAM_INFO
	.align		4
.L_117:
        /*0028*/ 	.byte	0x04, 0x17
        /*002a*/ 	.short	(.L_119 - .L_118)
.L_118:
        /*002c*/ 	.word	0x00000000
        /*0030*/ 	.short	0x0003
        /*0032*/ 	.short	0x0014
        /*0034*/ 	.byte	0x00, 0xf0, 0xa1, 0x00


	//----- nvinfo : EIATTR_KPARAM_INFO
	.align		4
.L_119:
        /*0038*/ 	.byte	0x04, 0x17
        /*003a*/ 	.short	(.L_121 - .L_120)
.L_120:
        /*003c*/ 	.word	0x00000000
        /*0040*/ 	.short	0x0002
        /*0042*/ 	.short	0x0010
        /*0044*/ 	.byte	0x00, 0xf0, 0x11, 0x00


	//----- nvinfo : EIATTR_KPARAM_INFO
	.align		4
.L_121:
        /*0048*/ 	.byte	0x04, 0x17
        /*004a*/ 	.short	(.L_123 - .L_122)
.L_122:
        /*004c*/ 	.word	0x00000000
        /*0050*/ 	.short	0x0001
        /*0052*/ 	.short	0x0008
        /*0054*/ 	.byte	0x00, 0xf5, 0x21, 0x00


	//----- nvinfo : EIATTR_KPARAM_INFO
	.align		4
.L_123:
        /*0058*/ 	.byte	0x04, 0x17
        /*005a*/ 	.short	(.L_125 - .L_124)
.L_124:
        /*005c*/ 	.word	0x00000000
        /*0060*/ 	.short	0x0000
        /*0062*/ 	.short	0x0000
        /*0064*/ 	.byte	0x00, 0xf5, 0x21, 0x00


	//----- nvinfo : EIATTR_SPARSE_MMA_MASK
	.align		4
.L_125:
        /*0068*/ 	.byte	0x03, 0x50
        /*006a*/ 	.short	0x0000


	//----- nvinfo : EIATTR_MAXREG_COUNT
	.align		4
        /*006c*/ 	.byte	0x03, 0x1b
        /*006e*/ 	.short	0x00ff


	//----- nvinfo : EIATTR_NUM_BARRIERS
	.align		4
        /*0070*/ 	.byte	0x02, 0x4c
        /*0072*/ 	.byte	0x01
	.zero		1


	//----- nvinfo : EIATTR_MERCURY_ISA_VERSION
	.align		4
        /*0074*/ 	.byte	0x03, 0x5f
        /*0076*/ 	.short	0x0101


	//----- nvinfo : EIATTR_COOP_GROUP_MASK_REGIDS
	.align		4
        /*0078*/ 	.byte	0x04, 0x29
        /*007a*/ 	.short	(.L_127 - .L_126)


	//   ....[0]....
.L_126:
        /*007c*/ 	.word	0xffffffff


	//   ....[1]....
        /*0080*/ 	.word	0xffffffff


	//   ....[2]....
        /*0084*/ 	.word	0xffffffff


	//   ....[3]....
        /*0088*/ 	.word	0xffffffff


	//   ....[4]....
        /*008c*/ 	.word	0xffffffff


	//   ....[5]....
        /*0090*/ 	.word	0xffffffff


	//   ....[6]....
        /*0094*/ 	.word	0xffffffff


	//   ....[7]....
        /*0098*/ 	.word	0xffffffff


	//   ....[8]....
        /*009c*/ 	.word	0xffffffff


	//   ....[9]....
        /*00a0*/ 	.word	0xffffffff


	//   ....[10]....
        /*00a4*/ 	.word	0xffffffff


	//   ....[11]....
        /*00a8*/ 	.word	0xffffffff


	//   ....[12]....
        /*00ac*/ 	.word	0xffffffff


	//   ....[13]....
        /*00b0*/ 	.word	0xffffffff


	//   ....[14]....
        /*00b4*/ 	.word	0xffffffff


	//   ....[15]....
        /*00b8*/ 	.word	0xffffffff


	//   ....[16]....
        /*00bc*/ 	.word	0xffffffff


	//   ....[17]....
        /*00c0*/ 	.word	0xffffffff


	//   ....[18]....
        /*00c4*/ 	.word	0xffffffff


	//   ....[19]....
        /*00c8*/ 	.word	0xffffffff


	//   ....[20]....
        /*00cc*/ 	.word	0xffffffff


	//   ....[21]....
        /*00d0*/ 	.word	0xffffffff


	//   ....[22]....
        /*00d4*/ 	.word	0xffffffff


	//   ....[23]....
        /*00d8*/ 	.word	0xffffffff


	//   ....[24]....
        /*00dc*/ 	.word	0xffffffff


	//   ....[25]....
        /*00e0*/ 	.word	0xffffffff


	//   ....[26]....
        /*00e4*/ 	.word	0xffffffff


	//   ....[27]....
        /*00e8*/ 	.word	0xffffffff


	//   ....[28]....
        /*00ec*/ 	.word	0xffffffff


	//   ....[29]....
        /*00f0*/ 	.word	0xffffffff


	//   ....[30]....
        /*00f4*/ 	.word	0xffffffff


	//   ....[31]....
        /*00f8*/ 	.word	0xffffffff


	//   ....[32]....
        /*00fc*/ 	.word	0xffffffff


	//   ....[33]....
        /*0100*/ 	.word	0xffffffff


	//   ....[34]....
        /*0104*/ 	.word	0xffffffff


	//   ....[35]....
        /*0108*/ 	.word	0xffffffff


	//   ....[36]....
        /*010c*/ 	.word	0xffffffff


	//   ....[37]....
        /*0110*/ 	.word	0xffffffff


	//   ....[38]....
        /*0114*/ 	.word	0xffffffff


	//   ....[39]....
        /*0118*/ 	.word	0xffffffff


	//   ....[40]....
        /*011c*/ 	.word	0xffffffff


	//   ....[41]....
        /*0120*/ 	.word	0xffffffff


	//   ....[42]....
        /*0124*/ 	.word	0xffffffff


	//   ....[43]....
        /*0128*/ 	.word	0xffffffff


	//   ....[44]....
        /*012c*/ 	.word	0xffffffff


	//   ....[45]....
        /*0130*/ 	.word	0xffffffff


	//   ....[46]....
        /*0134*/ 	.word	0xffffffff


	//   ....[47]....
        /*0138*/ 	.word	0xffffffff


	//   ....[48]....
        /*013c*/ 	.word	0xffffffff


	//   ....[49]....
        /*0140*/ 	.word	0xffffffff


	//   ....[50]....
        /*0144*/ 	.word	0xffffffff


	//   ....[51]....
        /*0148*/ 	.word	0xffffffff


	//   ....[52]....
        /*014c*/ 	.word	0xffffffff


	//   ....[53]....
        /*0150*/ 	.word	0xffffffff


	//   ....[54]....
        /*0154*/ 	.word	0xffffffff


	//   ....[55]....
        /*0158*/ 	.word	0xffffffff


	//   ....[56]....
        /*015c*/ 	.word	0xffffffff


	//   ....[57]....
        /*0160*/ 	.word	0xffffffff


	//   ....[58]....
        /*0164*/ 	.word	0xffffffff


	//   ....[59]....
        /*0168*/ 	.word	0xffffffff


	//----- nvinfo : EIATTR_COOP_GROUP_INSTR_OFFSETS
	.align		4
.L_127:
        /*016c*/ 	.byte	0x04, 0x28
        /*016e*/ 	.short	(.L_129 - .L_128)


	//   ....[0]....
.L_128:
        /*0170*/ 	.word	0x000005c0


	//   ....[1]....
        /*0174*/ 	.word	0x000005d0


	//   ....[2]....
        /*0178*/ 	.word	0x00000660


	//   ....[3]....
        /*017c*/ 	.word	0x00000670


	//   ....[4]....
        /*0180*/ 	.word	0x000006d0


	//   ....[5]....
        /*0184*/ 	.word	0x00000700


	//   ....[6]....
        /*0188*/ 	.word	0x00000780


	//   ....[7]....
        /*018c*/ 	.word	0x00000790


	//   ....[8]....
        /*0190*/ 	.word	0x000007e0


	//   ....[9]....
        /*0194*/ 	.word	0x000007f0


	//   ....[10]....
        /*0198*/ 	.word	0x00000ad0


	//   ....[11]....
        /*019c*/ 	.word	0x00000ae0


	//   ....[12]....
        /*01a0*/ 	.word	0x00000b70


	//   ....[13]....
        /*01a4*/ 	.word	0x00000b90


	//   ....[14]....
        /*01a8*/ 	.word	0x00000bf0


	//   ....[15]....
        /*01ac*/ 	.word	0x00000c10


	//   ....[16]....
        /*01b0*/ 	.word	0x00000c70


	//   ....[17]....
        /*01b4*/ 	.word	0x00000ca0


	//   ....[18]....
        /*01b8*/ 	.word	0x00000d20


	//   ....[19]....
        /*01bc*/ 	.word	0x00000d40


	//   ....[20]....
        /*01c0*/ 	.word	0x00001b60


	//   ....[21]....
        /*01c4*/ 	.word	0x00001b70


	//   ....[22]....
        /*01c8*/ 	.word	0x00001c00


	//   ....[23]....
        /*01cc*/ 	.word	0x00001c30


	//   ....[24]....
        /*01d0*/ 	.word	0x00001ca0


	//   ....[25]....
        /*01d4*/ 	.word	0x00001cc0


	//   ....[26]....
        /*01d8*/ 	.word	0x00001d20


	//   ....[27]....
        /*01dc*/ 	.word	0x00001d30


	//   ....[28]....
        /*01e0*/ 	.word	0x00001d80


	//   ....[29]....
        /*01e4*/ 	.word	0x00001d90


	//   ....[30]....
        /*01e8*/ 	.word	0x00002530


	//   ....[31]....
        /*01ec*/ 	.word	0x00002540


	//   ....[32]....
        /*01f0*/ 	.word	0x000025d0


	//   ....[33]....
        /*01f4*/ 	.word	0x000025e0


	//   ....[34]....
        /*01f8*/ 	.word	0x00002640


	//   ....[35]....
        /*01fc*/ 	.word	0x00002670


	//   ....[36]....
        /*0200*/ 	.word	0x000026f0


	//   ....[37]....
        /*0204*/ 	.word	0x00002700


	//   ....[38]....
        /*0208*/ 	.word	0x00002750


	//   ....[39]....
        /*020c*/ 	.word	0x00002760


	//   ....[40]....
        /*0210*/ 	.word	0x00002a60


	//   ....[41]....
        /*0214*/ 	.word	0x00002a70


	//   ....[42]....
        /*0218*/ 	.word	0x00002b00


	//   ....[43]....
        /*021c*/ 	.word	0x00002b20


	//   ....[44]....
        /*0220*/ 	.word	0x00002b80


	//   ....[45]....
        /*0224*/ 	.word	0x00002ba0


	//   ....[46]....
        /*0228*/ 	.word	0x00002c00


	//   ....[47]....
        /*022c*/ 	.word	0x00002c40


	//   ....[48]....
        /*0230*/ 	.word	0x00002cc0


	//   ....[49]....
        /*0234*/ 	.word	0x00002ce0


	//   ....[50]....
        /*0238*/ 	.word	0x00003b40


	//   ....[51]....
        /*023c*/ 	.word	0x00003b50


	//   ....[52]....
        /*0240*/ 	.word	0x00003be0


	//   ....[53]....
        /*0244*/ 	.word	0x00003bf0


	//   ....[54]....
        /*0248*/ 	.word	0x00003c50


	//   ....[55]....
        /*024c*/ 	.word	0x00003c80


	//   ....[56]....
        /*0250*/ 	.word	0x00003d00


	//   ....[57]....
        /*0254*/ 	.word	0x00003d10


	//   ....[58]....
        /*0258*/ 	.word	0x00003d60


	//   ....[59]....
        /*025c*/ 	.word	0x00003d70


	//----- nvinfo : EIATTR_VRC_CTA_INIT_COUNT
	.align		4
.L_129:
        /*0260*/ 	.byte	0x02, 0x4a
	.zero		1
	.zero		1


	//----- nvinfo : EIATTR_EXIT_INSTR_OFFSETS
	.align		4
        /*0264*/ 	.byte	0x04, 0x1c
        /*0266*/ 	.short	(.L_131 - .L_130)


	//   ....[0]....
.L_130:
        /*0268*/ 	.word	0x00003fe0


	//   ....[1]....
        /*026c*/ 	.word	0x00004040


	//----- nvinfo : EIATTR_MAX_THREADS
	.align		4
.L_131:
        /*0270*/ 	.byte	0x04, 0x05
        /*0272*/ 	.short	(.L_133 - .L_132)
.L_132:
        /*0274*/ 	.word	0x00000100
        /*0278*/ 	.word	0x00000001
        /*027c*/ 	.word	0x00000001


	//----- nvinfo : EIATTR_CRS_STACK_SIZE
	.align		4
.L_133:
        /*0280*/ 	.byte	0x04, 0x1e
        /*0282*/ 	.short	(.L_135 - .L_134)
.L_134:
        /*0284*/ 	.word	0x00000000


	//----- nvinfo : EIATTR_CBANK_PARAM_SIZE
	.align		4
.L_135:
        /*0288*/ 	.byte	0x03, 0x19
        /*028a*/ 	.short	0x003e


	//----- nvinfo : EIATTR_PARAM_CBANK
	.align		4
        /*028c*/ 	.byte	0x04, 0x0a
        /*028e*/ 	.short	(.L_137 - .L_136)
	.align		4
.L_136:
        /*0290*/ 	.word	index@(.nv.constant0._ZN3cub18CUB_300001_SM_10006detail6reduce18DeviceReduceKernelINS2_10policy_hubIdjN4cuda3__47maximumIvEEE10Policy1000EPdjS8_dNS5_3std3__410__identityEEEvT0_PT3_T1_NS0_13GridEvenShareISI_EET2_T4_)
        /*0294*/ 	.short	0x0380
        /*0296*/ 	.short	0x003e


	//----- nvinfo : EIATTR_SW_WAR
	.align		4
.L_137:
        /*0298*/ 	.byte	0x04, 0x36
        /*029a*/ 	.short	(.L_139 - .L_138)
.L_138:
        /*029c*/ 	.word	0x00000008
.L_139:


//--------------------- .nv.info._ZN3cub18CUB_300001_SM_10006detail6reduce28DeviceReduceSingleTileKernelINS2_10policy_hubIdjN4cuda3__47maximumIvEEE10Policy1000EPdSB_jS8_ddNS5_3std3__410__identityEEEvT0_T1_T2_T3_T4_T6_ --------------------------
	.section	.nv.info._ZN3cub18CUB_300001_SM_10006detail6reduce28DeviceReduceSingleTileKernelINS2_10policy_hubIdjN4cuda3__47maximumIvEEE10Policy1000EPdSB_jS8_ddNS5_3std3__410__identityEEEvT0_T1_T2_T3_T4_T6_,"",@"SHT_CUDA_INFO"
	.sectionflags	@""
	.align	4


	//----- nvinfo : EIATTR_CUDA_API_VERSION
	.align		4
        /*0000*/ 	.byte	0x04, 0x37
        /*0002*/ 	.short	(.L_141 - .L_140)
.L_140:
        /*0004*/ 	.word	0x00000082


	//----- nvinfo : EIATTR_KPARAM_INFO
	.align		4
.L_141:
        /*0008*/ 	.byte	0x04, 0x17
        /*000a*/ 	.short	(.L_143 - .L_142)
.L_142:
        /*000c*/ 	.word	0x00000000
        /*0010*/ 	.short	0x0005
        /*0012*/ 	.short	0x0020
        /*0014*/ 	.byte	0x00, 0xf0, 0x05, 0x00


	//----- nvinfo : EIATTR_KPARAM_INFO
	.align		4
.L_143:
        /*0018*/ 	.byte	0x04, 0x17
        /*001a*/ 	.short	(.L_145 - .L_144)
.L_144:
        /*001c*/ 	.word	0x00000000
        /*0020*/ 	.short	0x0004
        /*0022*/ 	.short	0x0018
        /*0024*/ 	.byte	0x00, 0xf0, 0x21, 0x00


	//----- nvinfo : EIATTR_KPARAM_INFO
	.align		4
.L_145:
        /*0028*/ 	.byte	0x04, 0x17
        /*002a*/ 	.short	(.L_147 - .L_146)
.L_146:
        /*002c*/ 	.word	0x00000000
        /*0030*/ 	.short	0x0003
        /*0032*/ 	.short	0x0014
        /*0034*/ 	.byte	0x00, 0xf0, 0x05, 0x00


	//----- nvinfo : EIATTR_KPARAM_INFO
	.align		4
.L_147:
        /*0038*/ 	.byte	0x04, 0x17
        /*003a*/ 	.short	(.L_149 - .L_148)
.L_148:
        /*003c*/ 	.word	0x00000000
        /*0040*/ 	.short	0x0002
        /*0042*/ 	.short	0x0010
        /*0044*/ 	.byte	0x00, 0xf0, 0x11, 0x00


	//----- nvinfo : EIATTR_KPARAM_INFO
	.align		4
.L_149:
        /*0048*/ 	.byte	0x04, 0x17
        /*004a*/ 	.short	(.L_151 - .L_150)
.L_150:
        /*004c*/ 	.word	0x00000000
        /*0050*/ 	.short	0x0001
        /*0052*/ 	.short	0x0008
        /*0054*/ 	.byte	0x00, 0xf5, 0x21, 0x00


	//----- nvinfo : EIATTR_KPARAM_INFO
	.align		4
.L_151:
        /*0058*/ 	.byte	0x04, 0x17
        /*005a*/ 	.short	(.L_153 - .L_152)
.L_152:
        /*005c*/ 	.word	0x00000000
        /*0060*/ 	.short	0x0000
        /*0062*/ 	.short	0x0000
        /*0064*/ 	.byte	0x00, 0xf5, 0x21, 0x00


	//----- nvinfo : EIATTR_SPARSE_MMA_MASK
	.align		4
.L_153:
        /*0068*/ 	.byte	0x03, 0x50
        /*006a*/ 	.short	0x0000


	//----- nvinfo : EIATTR_MAXREG_COUNT
	.align		4
        /*006c*/ 	.byte	0x03, 0x1b
        /*006e*/ 	.short	0x00ff


	//----- nvinfo : EIATTR_NUM_BARRIERS
	.align		4
        /*0070*/ 	.byte	0x02, 0x4c
        /*0072*/ 	.byte	0x01
	.zero		1


	//----- nvinfo : EIATTR_MERCURY_ISA_VERSION
	.align		4
        /*0074*/ 	.byte	0x03, 0x5f
        /*0076*/ 	.short	0x0101


	//----- nvinfo : EIATTR_COOP_GROUP_MASK_REGIDS
	.align		4
        /*0078*/ 	.byte	0x04, 0x29
        /*007a*/ 	.short	(.L_155 - .L_154)


	//   ....[0]....
.L_154:
        /*007c*/ 	.word	0xffffffff


	//   ....[1]....
        /*0080*/ 	.word	0xffffffff


	//   ....[2]....
        /*0084*/ 	.word	0xffffffff


	//   ....[3]....
        /*0088*/ 	.word	0xffffffff


	//   ....[4]....
        /*008c*/ 	.word	0xffffffff


	//   ....[5]....
        /*0090*/ 	.word	0xffffffff


	//   ....[6]....
        /*0094*/ 	.word	0xffffffff


	//   ....[7]....
        /*0098*/ 	.word	0xffffffff


	//   ....[8]....
        /*009c*/ 	.word	0xffffffff


	//   ....[9]....
        /*00a0*/ 	.word	0xffffffff


	//   ....[10]....
        /*00a4*/ 	.word	0xffffffff


	//   ....[11]....
        /*00a8*/ 	.word	0xffffffff


	//   ....[12]....
        /*00ac*/ 	.word	0xffffffff


	//   ....[13]....
        /*00b0*/ 	.word	0xffffffff


	//   ....[14]....
        /*00b4*/ 	.word	0xffffffff


	//   ....[15]....
        /*00b8*/ 	.word	0xffffffff


	//   ....[16]....
        /*00bc*/ 	.word	0xffffffff


	//   ....[17]....
        /*00c0*/ 	.word	0xffffffff


	//   ....[18]....
        /*00c4*/ 	.word	0xffffffff


	//   ....[19]....
        /*00c8*/ 	.word	0xffffffff


	//   ....[20]....
        /*00cc*/ 	.word	0xffffffff


	//   ....[21]....
        /*00d0*/ 	.word	0xffffffff


	//   ....[22]....
        /*00d4*/ 	.word	0xffffffff


	//   ....[23]....
        /*00d8*/ 	.word	0xffffffff


	//   ....[24]....
        /*00dc*/ 	.word	0xffffffff


	//   ....[25]....
        /*00e0*/ 	.word	0xffffffff


	//   ....[26]....
        /*00e4*/ 	.word	0xffffffff


	//   ....[27]....
        /*00e8*/ 	.word	0xffffffff


	//   ....[28]....
        /*00ec*/ 	.word	0xffffffff


	//   ....[29]....
        /*00f0*/ 	.word	0xffffffff


	//   ....[30]....
        /*00f4*/ 	.word	0xffffffff


	//   ....[31]....
        /*00f8*/ 	.word	0xffffffff


	//   ....[32]....
        /*00fc*/ 	.word	0xffffffff


	//   ....[33]....
        /*0100*/ 	.word	0xffffffff


	//   ....[34]....
        /*0104*/ 	.word	0xffffffff


	//   ....[35]....
        /*0108*/ 	.word	0xffffffff


	//   ....[36]....
        /*010c*/ 	.word	0xffffffff


	//   ....[37]....
        /*0110*/ 	.word	0xffffffff


	//   ....[38]....
        /*0114*/ 	.word	0xffffffff


	//   ....[39]....
        /*0118*/ 	.word	0xffffffff


	//   ....[40]....
        /*011c*/ 	.word	0xffffffff


	//   ....[41]....
        /*0120*/ 	.word	0xffffffff


	//   ....[42]....
        /*0124*/ 	.word	0xffffffff


	//   ....[43]....
        /*0128*/ 	.word	0xffffffff


	//   ....[44]....
        /*012c*/ 	.word	0xffffffff


	//   ....[45]....
        /*0130*/ 	.word	0xffffffff


	//   ....[46]....
        /*0134*/ 	.word	0xffffffff


	//   ....[47]....
        /*0138*/ 	.word	0xffffffff


	//   ....[48]....
        /*013c*/ 	.word	0xffffffff


	//   ....[49]....
        /*0140*/ 	.word	0xffffffff


	//   ....[50]....
        /*0144*/ 	.word	0xffffffff


	//   ....[51]....
        /*0148*/ 	.word	0xffffffff


	//   ....[52]....
        /*014c*/ 	.word	0xffffffff


	//   ....[53]....
        /*0150*/ 	.word	0xffffffff


	//   ....[54]....
        /*0154*/ 	.word	0xffffffff


	//   ....[55]....
        /*0158*/ 	.word	0xffffffff


	//   ....[56]....
        /*015c*/ 	.word	0xffffffff


	//   ....[57]....
        /*0160*/ 	.word	0xffffffff


	//   ....[58]....
        /*0164*/ 	.word	0xffffffff


	//   ....[59]....
        /*0168*/ 	.word	0xffffffff


	//----- nvinfo : EIATTR_COOP_GROUP_INSTR_OFFSETS
	.align		4
.L_155:
        /*016c*/ 	.byte	0x04, 0x28
        /*016e*/ 	.short	(.L_157 - .L_156)


	//   ....[0]....
.L_156:
        /*0170*/ 	.word	0x00000cb0


	//   ....[1]....
        /*0174*/ 	.word	0x00000cc0


	//   ....[2]....
        /*0178*/ 	.word	0x00000d50


	//   ....[3]....
        /*017c*/ 	.word	0x00000d90


	//   ....[4]....
        /*0180*/ 	.word	0x00000e10


	//   ....[5]....
        /*0184*/ 	.word	0x00000e40


	//   ....[6]....
        /*0188*/ 	.word	0x00000e90


	//   ....[7]....
        /*018c*/ 	.word	0x00000ec0


	//   ....[8]....
        /*0190*/ 	.word	0x00000f10


	//   ....[9]....
        /*0194*/ 	.word	0x00000f40


	//   ....[10]....
        /*0198*/ 	.word	0x00001240


	//   ....[11]....
        /*019c*/ 	.word	0x00001250


	//   ....[12]....
        /*01a0*/ 	.word	0x000012e0


	//   ....[13]....
        /*01a4*/ 	.word	0x00001310


	//   ....[14]....
        /*01a8*/ 	.word	0x00001370


	//   ....[15]....
        /*01ac*/ 	.word	0x000013a0


	//   ....[16]....
        /*01b0*/ 	.word	0x00001400


	//   ....[17]....
        /*01b4*/ 	.word	0x00001440


	//   ....[18]....
        /*01b8*/ 	.word	0x000014b0


	//   ....[19]....
        /*01bc*/ 	.word	0x000014f0


	//   ....[20]....
        /*01c0*/ 	.word	0x00002180


	//   ....[21]....
        /*01c4*/ 	.word	0x00002190


	//   ....[22]....
        /*01c8*/ 	.word	0x00002220


	//   ....[23]....
        /*01cc*/ 	.word	0x00002250


	//   ....[24]....
        /*01d0*/ 	.word	0x000022c0


	//   ....[25]....
        /*01d4*/ 	.word	0x000022e0


	//   ....[26]....
        /*01d8*/ 	.word	0x00002340


	//   ....[27]....
        /*01dc*/ 	.word	0x00002350


	//   ....[28]....
        /*01e0*/ 	.word	0x000023a0


	//   ....[29]....
        /*01e4*/ 	.word	0x000023b0


	//   ....[30]....
        /*01e8*/ 	.word	0x000031c0


	//   ....[31]....
        /*01ec*/ 	.word	0x000031d0


	//   ....[32]....
        /*01f0*/ 	.word	0x00003260


	//   ....[33]....
        /*01f4*/ 	.word	0x000032a0


	//   ....[34]....
        /*01f8*/ 	.word	0x00003320


	//   ....[35]....
        /*01fc*/ 	.word	0x00003360


	//   ....[36]....
        /*0200*/ 	.word	0x000033c0


	//   ....[37]....
        /*0204*/ 	.word	0x000033f0


	//   ....[38]....
        /*0208*/ 	.word	0x00003440


	//   ....[39]....
        /*020c*/ 	.word	0x00003470


	//   ....[40]....
        /*0210*/ 	.word	0x00003750


	//   ....[41]....
        /*0214*/ 	.word	0x00003760


	//   ....[42]....
        /*0218*/ 	.word	0x000037f0


	//   ....[43]....
        /*021c*/ 	.word	0x00003820


	//   ....[44]....
        /*0220*/ 	.word	0x00003870


	//   ....[45]....
        /*0224*/ 	.word	0x000038a0


	//   ....[46]....
        /*0228*/ 	.word	0x00003910


	//   ....[47]....
        /*022c*/ 	.word	0x00003950


	//   ....[48]....
        /*0230*/ 	.word	0x000039c0


	//   ....[49]....
        /*0234*/ 	.word	0x000039f0


	//   ....[50]....
        /*0238*/ 	.word	0x00004730


	//   ....[51]....
        /*023c*/ 	.word	0x00004740


	//   ....[52]....
        /*0240*/ 	.word	0x000047d0


	//   ....[53]....
        /*0244*/ 	.word	0x00004800


	//   ....[54]....
        /*0248*/ 	.word	0x00004870


	//   ....[55]....
        /*024c*/ 	.word	0x00004890


	//   ....[56]....
        /*0250*/ 	.word	0x000048f0


	//   ....[57]....
        /*0254*/ 	.word	0x00004900


	//   ....[58]....
        /*0258*/ 	.word	0x00004950


	//   ....[59]....
        /*025c*/ 	.word	0x00004960


	//----- nvinfo : EIATTR_VRC_CTA_INIT_COUNT
	.align		4
.L_157:
        /*0260*/ 	.byte	0x02, 0x4a
	.zero		1
	.zero		1


	//----- nvinfo : EIATTR_EXIT_INSTR_OFFSETS
	.align		4
        /*0264*/ 	.byte	0x04, 0x1c
        /*0266*/ 	.short	(.L_159 - .L_158)


	//   ....[0]....
.L_158:
        /*0268*/ 	.word	0x00000080


	//   ....[1]....
        /*026c*/ 	.word	0x000000c0


	//   ....[2]....
        /*0270*/ 	.word	0x00004bd0


	//   ....[3]....
        /*0274*/ 	.word	0x00004c50


	//----- nvinfo : EIATTR_MAX_THREADS
	.align		4
.L_159:
        /*0278*/ 	.byte	0x04, 0x05
        /*027a*/ 	.short	(.L_161 - .L_160)
.L_160:
        /*027c*/ 	.word	0x00000100
        /*0280*/ 	.word	0x00000001
        /*0284*/ 	.word	0x00000001


	//----- nvinfo : EIATTR_CRS_STACK_SIZE
	.align		4
.L_161:
        /*0288*/ 	.byte	0x04, 0x1e
        /*028a*/ 	.short	(.L_163 - .L_162)
.L_162:
        /*028c*/ 	.word	0x00000000


	//----- nvinfo : EIATTR_CBANK_PARAM_SIZE
	.align		4
.L_163:
        /*0290*/ 	.byte	0x03, 0x19
        /*0292*/ 	.short	0x0021


	//----- nvinfo : EIATTR_PARAM_CBANK
	.align		4
        /*0294*/ 	.byte	0x04, 0x0a
        /*0296*/ 	.short	(.L_165 - .L_164)
	.align		4
.L_164:
        /*0298*/ 	.word	index@(.nv.constant0._ZN3cub18CUB_300001_SM_10006detail6reduce28DeviceReduceSingleTileKernelINS2_10policy_hubIdjN4cuda3__47maximumIvEEE10Policy1000EPdSB_jS8_ddNS5_3std3__410__identityEEEvT0_T1_T2_T3_T4_T6_)
        /*029c*/ 	.short	0x0380
        /*029e*/ 	.short	0x0021


	//----- nvinfo : EIATTR_SW_WAR
	.align		4
.L_165:
        /*02a0*/ 	.byte	0x04, 0x36
        /*02a2*/ 	.short	(.L_167 - .L_166)
.L_166:
        /*02a4*/ 	.word	0x00000008
.L_167:


//--------------------- .nv.info._ZN3cub18CUB_300001_SM_10006detail11EmptyKernelIvEEvv --------------------------
	.section	.nv.info._ZN3cub18CUB_300001_SM_10006detail11EmptyKernelIvEEvv,"",@"SHT_CUDA_INFO"
	.sectionflags	@""
	.align	4


	//----- nvinfo : EIATTR_CUDA_API_VERSION
	.align		4
        /*0000*/ 	.byte	0x04, 0x37
        /*0002*/ 	.short	(.L_169 - .L_168)
.L_168:
        /*0004*/ 	.word	0x00000082


	//----- nvinfo : EIATTR_SPARSE_MMA_MASK
	.align		4
.L_169:
        /*0008*/ 	.byte	0x03, 0x50
        /*000a*/ 	.short	0x0000


	//----- nvinfo : EIATTR_MAXREG_COUNT
	.align		4
        /*000c*/ 	.byte	0x03, 0x1b
        /*000e*/ 	.short	0x00ff


	//----- nvinfo : EIATTR_MERCURY_ISA_VERSION
	.align		4
        /*0010*/ 	.byte	0x03, 0x5f
        /*0012*/ 	.short	0x0101


	//----- nvinfo : EIATTR_VRC_CTA_INIT_COUNT
	.align		4
        /*0014*/ 	.byte	0x02, 0x4a
	.zero		1
	.zero		1


	//----- nvinfo : EIATTR_EXIT_INSTR_OFFSETS
	.align		4
        /*0018*/ 	.byte	0x04, 0x1c
        /*001a*/ 	.short	(.L_171 - .L_170)


	//   ....[0]....
.L_170:
        /*001c*/ 	.word	0x00000010


	//----- nvinfo : EIATTR_SW_WAR
	.align		4
.L_171:
        /*0020*/ 	.byte	0x04, 0x36
        /*0022*/ 	.short	(.L_173 - .L_172)
.L_172:
        /*0024*/ 	.word	0x00000008
.L_173:


//--------------------- .nv.info._Z10differencePdS_ --------------------------
	.section	.nv.info._Z10differencePdS_,"",@"SHT_CUDA_INFO"
	.sectionflags	@""
	.align	4


	//----- nvinfo : EIATTR_CUDA_API_VERSION
	.align		4
        /*0000*/ 	.byte	0x04, 0x37
        /*0002*/ 	.short	(.L_175 - .L_174)
.L_174:
        /*0004*/ 	.word	0x00000082


	//----- nvinfo : EIATTR_KPARAM_INFO
	.align		4
.L_175:
        /*0008*/ 	.byte	0x04, 0x17
        /*000a*/ 	.short	(.L_177 - .L_176)
.L_176:
        /*000c*/ 	.word	0x00000000
        /*0010*/ 	.short	0x0001
        /*0012*/ 	.short	0x0008
        /*0014*/ 	.byte	0x00, 0xf5, 0x21, 0x00


	//----- nvinfo : EIATTR_KPARAM_INFO
	.align		4
.L_177:
        /*0018*/ 	.byte	0x04, 0x17
        /*001a*/ 	.short	(.L_179 - .L_178)
.L_178:
        /*001c*/ 	.word	0x00000000
        /*0020*/ 	.short	0x0000
        /*0022*/ 	.short	0x0000
        /*0024*/ 	.byte	0x00, 0xf5, 0x21, 0x00


	//----- nvinfo : EIATTR_SPARSE_MMA_MASK
	.align		4
.L_179:
        /*0028*/ 	.byte	0x03, 0x50
        /*002a*/ 	.short	0x0000


	//----- nvinfo : EIATTR_MAXREG_COUNT
	.align		4
        /*002c*/ 	.byte	0x03, 0x1b
        /*002e*/ 	.short	0x00ff


	//----- nvinfo : EIATTR_MERCURY_ISA_VERSION
	.align		4
        /*0030*/ 	.byte	0x03, 0x5f
        /*0032*/ 	.short	0x0101


	//----- nvinfo : EIATTR_VRC_CTA_INIT_COUNT
	.align		4
        /*0034*/ 	.byte	0x02, 0x4a
	.zero		1
	.zero		1


	//----- nvinfo : EIATTR_EXIT_INSTR_OFFSETS
	.align		4
        /*0038*/ 	.byte	0x04, 0x1c
        /*003a*/ 	.short	(.L_181 - .L_180)


	//   ....[0]....
.L_180:
        /*003c*/ 	.word	0x000000e0


	//----- nvinfo : EIATTR_CBANK_PARAM_SIZE
	.align		4
.L_181:
        /*0040*/ 	.byte	0x03, 0x19
        /*0042*/ 	.short	0x0010


	//----- nvinfo : EIATTR_PARAM_CBANK
	.align		4
        /*0044*/ 	.byte	0x04, 0x0a
        /*0046*/ 	.short	(.L_183 - .L_182)
	.align		4
.L_182:
        /*0048*/ 	.word	index@(.nv.constant0._Z10differencePdS_)
        /*004c*/ 	.short	0x0380
        /*004e*/ 	.short	0x0010


	//----- nvinfo : EIATTR_SW_WAR
	.align		4
.L_183:
        /*0050*/ 	.byte	0x04, 0x36
        /*0052*/ 	.short	(.L_185 - .L_184)
.L_184:
        /*0054*/ 	.word	0x00000008
.L_185:


//--------------------- .nv.info._Z10set_borderPdjdddd --------------------------
	.section	.nv.info._Z10set_borderPdjdddd,"",@"SHT_CUDA_INFO"
	.sectionflags	@""
	.align	4


	//----- nvinfo : EIATTR_CUDA_API_VERSION
	.align		4
        /*0000*/ 	.byte	0x04, 0x37
        /*0002*/ 	.short	(.L_187 - .L_186)
.L_186:
        /*0004*/ 	.word	0x00000082


	//----- nvinfo : EIATTR_KPARAM_INFO
	.align		4
.L_187:
        /*0008*/ 	.byte	0x04, 0x17
        /*000a*/ 	.short	(.L_189 - .L_188)
.L_188:
        /*000c*/ 	.word	0x00000000
        /*0010*/ 	.short	0x0005
        /*0012*/ 	.short	0x0028
        /*0014*/ 	.byte	0x00, 0xf0, 0x21, 0x00


	//----- nvinfo : EIATTR_KPARAM_INFO
	.align		4
.L_189:
        /*0018*/ 	.byte	0x04, 0x17
        /*001a*/ 	.short	(.L_191 - .L_190)
.L_190:
        /*001c*/ 	.word	0x00000000
        /*0020*/ 	.short	0x0004
        /*0022*/ 	.short	0x0020
        /*0024*/ 	.byte	0x00, 0xf0, 0x21, 0x00


	//----- nvinfo : EIATTR_KPARAM_INFO
	.align		4
.L_191:
        /*0028*/ 	.byte	0x04, 0x17
        /*002a*/ 	.short	(.L_193 - .L_192)
.L_192:
        /*002c*/ 	.word	0x00000000
        /*0030*/ 	.short	0x0003
        /*0032*/ 	.short	0x0018
        /*0034*/ 	.byte	0x00, 0xf0, 0x21, 0x00


	//----- nvinfo : EIATTR_KPARAM_INFO
	.align		4
.L_193:
        /*0038*/ 	.byte	0x04, 0x17
        /*003a*/ 	.short	(.L_195 - .L_194)
.L_194:
        /*003c*/ 	.word	0x00000000
        /*0040*/ 	.short	0x0002
        /*0042*/ 	.short	0x0010
        /*0044*/ 	.byte	0x00, 0xf0, 0x21, 0x00


	//----- nvinfo : EIATTR_KPARAM_INFO
	.align		4
.L_195:
        /*0048*/ 	.byte	0x04, 0x17
        /*004a*/ 	.short	(.L_197 - .L_196)
.L_196:
        /*004c*/ 	.word	0x00000000
        /*0050*/ 	.short	0x0001
        /*0052*/ 	.short	0x0008
        /*0054*/ 	.byte	0x00, 0xf0, 0x11, 0x00


	//----- nvinfo : EIATTR_KPARAM_INFO
	.align		4
.L_197:
        /*0058*/ 	.byte	0x04, 0x17
        /*005a*/ 	.short	(.L_199 - .L_198)
.L_198:
        /*005c*/ 	.word	0x00000000
        /*0060*/ 	.short	0x0000
        /*0062*/ 	.short	0x0000
        /*0064*/ 	.byte	0x00, 0xf5, 0x21, 0x00


	//----- nvinfo : EIATTR_SPARSE_MMA_MASK
	.align		4
.L_199:
        /*0068*/ 	.byte	0x03, 0x50
        /*006a*/ 	.short	0x0000


	//----- nvinfo : EIATTR_MAXREG_COUNT
	.align		4
        /*006c*/ 	.byte	0x03, 0x1b
        /*006e*/ 	.short	0x00ff


	//----- nvinfo : EIATTR_MERCURY_ISA_VERSION
	.align		4
        /*0070*/ 	.byte	0x03, 0x5f
        /*0072*/ 	.short	0x0101


	//----- nvinfo : EIATTR_VRC_CTA_INIT_COUNT
	.align		4
        /*0074*/ 	.byte	0x02, 0x4a
	.zero		1
	.zero		1


	//----- nvinfo : EIATTR_EXIT_INSTR_OFFSETS
	.align		4
        /*0078*/ 	.byte	0x04, 0x1c
        /*007a*/ 	.short	(.L_201 - .L_200)


	//   ....[0]....
.L_200:
        /*007c*/ 	.word	0x000007d0


	//----- nvinfo : EIATTR_CRS_STACK_SIZE
	.align		4
.L_201:
        /*0080*/ 	.byte	0x04, 0x1e
        /*0082*/ 	.short	(.L_203 - .L_202)
.L_202:
        /*0084*/ 	.word	0x00000000


	//----- nvinfo : EIATTR_CBANK_PARAM_SIZE
	.align		4
.L_203:
        /*0088*/ 	.byte	0x03, 0x19
        /*008a*/ 	.short	0x0030


	//----- nvinfo : EIATTR_PARAM_CBANK
	.align		4
        /*008c*/ 	.byte	0x04, 0x0a
        /*008e*/ 	.short	(.L_205 - .L_204)
	.align		4
.L_204:
        /*0090*/ 	.word	index@(.nv.constant0._Z10set_borderPdjdddd)
        /*0094*/ 	.short	0x0380
        /*0096*/ 	.short	0x0030


	//----- nvinfo : EIATTR_SW_WAR
	.align		4
.L_205:
        /*0098*/ 	.byte	0x04, 0x36
        /*009a*/ 	.short	(.L_207 - .L_206)
.L_206:
        /*009c*/ 	.word	0x00000008
.L_207:


//--------------------- .nv.info._Z11interpolatePdS_j --------------------------
	.section	.nv.info._Z11interpolatePdS_j,"",@"SHT_CUDA_INFO"
	.sectionflags	@""
	.align	4


	//----- nvinfo : EIATTR_CUDA_API_VERSION
	.align		4
        /*0000*/ 	.byte	0x04, 0x37
        /*0002*/ 	.short	(.L_209 - .L_208)
.L_208:
        /*0004*/ 	.word	0x00000082


	//----- nvinfo : EIATTR_KPARAM_INFO
	.align		4
.L_209:
        /*0008*/ 	.byte	0x04, 0x17
        /*000a*/ 	.short	(.L_211 - .L_210)
.L_210:
        /*000c*/ 	.word	0x00000000
        /*0010*/ 	.short	0x0002
        /*0012*/ 	.short	0x0010
        /*0014*/ 	.byte	0x00, 0xf0, 0x11, 0x00


	//----- nvinfo : EIATTR_KPARAM_INFO
	.align		4
.L_211:
        /*0018*/ 	.byte	0x04, 0x17
        /*001a*/ 	.short	(.L_213 - .L_212)
.L_212:
        /*001c*/ 	.word	0x00000000
        /*0020*/ 	.short	0x0001
        /*0022*/ 	.short	0x0008
        /*0024*/ 	.byte	0x00, 0xf5, 0x21, 0x00


	//----- nvinfo : EIATTR_KPARAM_INFO
	.align		4
.L_213:
        /*0028*/ 	.byte	0x04, 0x17
        /*002a*/ 	.short	(.L_215 - .L_214)
.L_214:
        /*002c*/ 	.word	0x00000000
        /*0030*/ 	.short	0x0000
        /*0032*/ 	.short	0x0000
        /*0034*/ 	.byte	0x00, 0xf5, 0x21, 0x00


	//----- nvinfo : EIATTR_SPARSE_MMA_MASK
	.align		4
.L_215:
        /*0038*/ 	.byte	0x03, 0x50
        /*003a*/ 	.short	0x0000


	//----- nvinfo : EIATTR_MAXREG_COUNT
	.align		4
        /*003c*/ 	.byte	0x03, 0x1b
        /*003e*/ 	.short	0x00ff


	//----- nvinfo : EIATTR_MERCURY_ISA_VERSION
	.align		4
        /*0040*/ 	.byte	0x03, 0x5f
        /*0042*/ 	.short	0x0101


	//----- nvinfo : EIATTR_VRC_CTA_INIT_COUNT
	.align		4
        /*0044*/ 	.byte	0x02, 0x4a
	.zero		1
	.zero		1


	//----- nvinfo : EIATTR_EXIT_INSTR_OFFSETS
	.align		4
        /*0048*/ 	.byte	0x04, 0x1c
        /*004a*/ 	.short	(.L_217 - .L_216)


	//   ....[0]....
.L_216:
        /*004c*/ 	.word	0x000000f0


	//   ....[1]....
        /*0050*/ 	.word	0x00000270


	//----- nvinfo : EIATTR_CBANK_PARAM_SIZE
	.align		4
.L_217:
        /*0054*/ 	.byte	0x03, 0x19
        /*0056*/ 	.short	0x0014


	//----- nvinfo : EIATTR_PARAM_CBANK
	.align		4
        /*0058*/ 	.byte	0x04, 0x0a
        /*005a*/ 	.short	(.L_219 - .L_218)
	.align		4
.L_218:
        /*005c*/ 	.word	index@(.nv.constant0._Z11interpolatePdS_j)
        /*0060*/ 	.short	0x0380
        /*0062*/ 	.short	0x0014


	//----- nvinfo : EIATTR_SW_WAR
	.align		4
.L_219:
        /*0064*/ 	.byte	0x04, 0x36
        /*0066*/ 	.short	(.L_221 - .L_220)
.L_220:
        /*0068*/ 	.word	0x00000008
.L_221:


//--------------------- .nv.callgraph             --------------------------
	.section	.nv.callgraph,"",@"SHT_CUDA_CALLGRAPH"
	.align	4
	.sectionentsize	8
	.align		4
        /*0000*/ 	.word	0x00000000
	.align		4
        /*0004*/ 	.word	0xffffffff
	.align		4
        /*0008*/ 	.word	0x00000000
	.align		4
        /*000c*/ 	.word	0xfffffffe
	.align		4
        /*0010*/ 	.word	0x00000000
	.align		4
        /*0014*/ 	.word	0xfffffffd
	.align		4
        /*0018*/ 	.word	0x00000000
	.align		4
        /*001c*/ 	.word	0xfffffffc


//--------------------- .nv.constant4             --------------------------
	.section	.nv.constant4,"a",@progbits
	.align	8
	.align		8
.nv.constant4:
        /*0000*/ 	.dword	_ZN34_INTERNAL_247e14a4_4_k_cu_8efec9924cuda3std3__45__cpo5beginE
	.align		8
        /*0008*/ 	.dword	_ZN34_INTERNAL_247e14a4_4_k_cu_8efec9924cuda3std3__45__cpo3endE
	.align		8
        /*0010*/ 	.dword	_ZN34_INTERNAL_247e14a4_4_k_cu_8efec9924cuda3std3__45__cpo6cbeginE
	.align		8
        /*0018*/ 	.dword	_ZN34_INTERNAL_247e14a4_4_k_cu_8efec9924cuda3std3__45__cpo4cendE
	.align		8
        /*0020*/ 	.dword	_ZN34_INTERNAL_247e14a4_4_k_cu_8efec9924cuda3std3__45__cpo6rbeginE
	.align		8
        /*0028*/ 	.dword	_ZN34_INTERNAL_247e14a4_4_k_cu_8efec9924cuda3std3__45__cpo4rendE
	.align		8
        /*0030*/ 	.dword	_ZN34_INTERNAL_247e14a4_4_k_cu_8efec9924cuda3std3__45__cpo7crbeginE
	.align		8
        /*0038*/ 	.dword	_ZN34_INTERNAL_247e14a4_4_k_cu_8efec9924cuda3std3__45__cpo5crendE
	.align		8
        /*0040*/ 	.dword	_ZN34_INTERNAL_247e14a4_4_k_cu_8efec9924cuda3std3__436_GLOBAL__N__247e14a4_4_k_cu_8efec9926ignoreE
	.align		8
        /*0048*/ 	.dword	_ZN34_INTERNAL_247e14a4_4_k_cu_8efec9924cuda3std3__419piecewise_constructE
	.align		8
        /*0050*/ 	.dword	_ZN34_INTERNAL_247e14a4_4_k_cu_8efec9924cuda3std3__48in_placeE
	.align		8
        /*0058*/ 	.dword	_ZN34_INTERNAL_247e14a4_4_k_cu_8efec9924cuda3std3__420unreachable_sentinelE
	.align		8
        /*0060*/ 	.dword	_ZN34_INTERNAL_247e14a4_4_k_cu_8efec9924cuda3std3__47nulloptE
	.align		8
        /*0068*/ 	.dword	_ZN34_INTERNAL_247e14a4_4_k_cu_8efec9924cuda3std3__48unexpectE
	.align		8
        /*0070*/ 	.dword	_ZN34_INTERNAL_247e14a4_4_k_cu_8efec9924cuda3std6ranges3__45__cpo4swapE
	.align		8
        /*0078*/ 	.dword	_ZN34_INTERNAL_247e14a4_4_k_cu_8efec9924cuda3std6ranges3__45__cpo9iter_moveE
	.align		8
        /*0080*/ 	.dword	_ZN34_INTERNAL_247e14a4_4_k_cu_8efec9924cuda3std6ranges3__45__cpo5beginE
	.align		8
        /*0088*/ 	.dword	_ZN34_INTERNAL_247e14a4_4_k_cu_8efec9924cuda3std6ranges3__45__cpo3endE
	.align		8
        /*0090*/ 	.dword	_ZN34_INTERNAL_247e14a4_4_k_cu_8efec9924cuda3std6ranges3__45__cpo6cbeginE
	.align		8
        /*0098*/ 	.dword	_ZN34_INTERNAL_247e14a4_4_k_cu_8efec9924cuda3std6ranges3__45__cpo4cendE
	.align		8
        /*00a0*/ 	.dword	_ZN34_INTERNAL_247e14a4_4_k_cu_8efec9924cuda3std6ranges3__45__cpo7advanceE
	.align		8
        /*00a8*/ 	.dword	_ZN34_INTERNAL_247e14a4_4_k_cu_8efec9924cuda3std6ranges3__45__cpo9iter_swapE
	.align		8
        /*00b0*/ 	.dword	_ZN34_INTERNAL_247e14a4_4_k_cu_8efec9924cuda3std6ranges3__45__cpo4nextE
	.align		8
        /*00b8*/ 	.dword	_ZN34_INTERNAL_247e14a4_4_k_cu_8efec9924cuda3std6ranges3__45__cpo4prevE
	.align		8
        /*00c0*/ 	.dword	_ZN34_INTERNAL_247e14a4_4_k_cu_8efec9924cuda3std6ranges3__45__cpo4dataE
	.align		8
        /*00c8*/ 	.dword	_ZN34_INTERNAL_247e14a4_4_k_cu_8efec9924cuda3std6ranges3__45__cpo5cdataE
	.align		8
        /*00d0*/ 	.dword	_ZN34_INTERNAL_247e14a4_4_k_cu_8efec9924cuda3std6ranges3__45__cpo4sizeE
	.align		8
        /*00d8*/ 	.dword	_ZN34_INTERNAL_247e14a4_4_k_cu_8efec9924cuda3std6ranges3__45__cpo5ssizeE
	.align		8
        /*00e0*/ 	.dword	_ZN34_INTERNAL_247e14a4_4_k_cu_8efec9924cuda3std6ranges3__45__cpo8distanceE
	.align		8
        /*00e8*/ 	.dword	_ZN34_INTERNAL_247e14a4_4_k_cu_8efec9926thrust24THRUST_300001_SM_1000_NS6system6detail10sequential3seqE
	.align		8
        /*00f0*/ 	.dword	_ZN34_INTERNAL_247e14a4_4_k_cu_8efec9926thrust24THRUST_300001_SM_1000_NS12placeholders2_1E
	.align		8
        /*00f8*/ 	.dword	_ZN34_INTERNAL_247e14a4_4_k_cu_8efec9926thrust24THRUST_300001_SM_1000_NS12placeholders2_2E
	.align		8
        /*0100*/ 	.dword	_ZN34_INTERNAL_247e14a4_4_k_cu_8efec9926thrust24THRUST_300001_SM_1000_NS12placeholders2_3E
	.align		8
        /*0108*/ 	.dword	_ZN34_INTERNAL_247e14a4_4_k_cu_8efec9926thrust24THRUST_300001_SM_1000_NS12placeholders2_4E
	.align		8
        /*0110*/ 	.dword	_ZN34_INTERNAL_247e14a4_4_k_cu_8efec9926thrust24THRUST_300001_SM_1000_NS12placeholders2_5E
	.align		8
        /*0118*/ 	.dword	_ZN34_INTERNAL_247e14a4_4_k_cu_8efec9926thrust24THRUST_300001_SM_1000_NS12placeholders2_6E
	.align		8
        /*0120*/ 	.dword	_ZN34_INTERNAL_247e14a4_4_k_cu_8efec9926thrust24THRUST_300001_SM_1000_NS12placeholders2_7E
	.align		8
        /*0128*/ 	.dword	_ZN34_INTERNAL_247e14a4_4_k_cu_8efec9926thrust24THRUST_300001_SM_1000_NS12placeholders2_8E
	.align		8
        /*0130*/ 	.dword	_ZN34_INTERNAL_247e14a4_4_k_cu_8efec9926thrust24THRUST_300001_SM_1000_NS12placeholders2_9E
	.align		8
        /*0138*/ 	.dword	_ZN34_INTERNAL_247e14a4_4_k_cu_8efec9926thrust24THRUST_300001_SM_1000_NS12placeholders3_10E


//--------------------- .text._ZN3cub18CUB_300001_SM_10006detail6reduce28DeviceReduceSingleTileKernelINS2_10policy_hubIdjN4cuda3__47maximumIvEEE10Policy1000EPdSB_iS8_ddNS5_3std3__410__identityEEEvT0_T1_T2_T3_T4_T6_ --------------------------
	.section	.text._ZN3cub18CUB_300001_SM_10006detail6reduce28DeviceReduceSingleTileKernelINS2_10policy_hubIdjN4cuda3__47maximumIvEEE10Policy1000EPdSB_iS8_ddNS5_3std3__410__identityEEEvT0_T1_T2_T3_T4_T6_,"ax",@progbits
	.align	128
        .global         _ZN3cub18CUB_300001_SM_10006detail6reduce28DeviceReduceSingleTileKernelINS2_10policy_hubIdjN4cuda3__47maximumIvEEE10Policy1000EPdSB_iS8_ddNS5_3std3__410__identityEEEvT0_T1_T2_T3_T4_T6_
        .type           _ZN3cub18CUB_300001_SM_10006detail6reduce28DeviceReduceSingleTileKernelINS2_10policy_hubIdjN4cuda3__47maximumIvEEE10Policy1000EPdSB_iS8_ddNS5_3std3__410__identityEEEvT0_T1_T2_T3_T4_T6_,@function
        .size           _ZN3cub18CUB_300001_SM_10006detail6reduce28DeviceReduceSingleTileKernelINS2_10policy_hubIdjN4cuda3__47maximumIvEEE10Policy1000EPdSB_iS8_ddNS5_3std3__410__identityEEEvT0_T1_T2_T3_T4_T6_,(.L_x_160 - _ZN3cub18CUB_300001_SM_10006detail6reduce28DeviceReduceSingleTileKernelINS2_10policy_hubIdjN4cuda3__47maximumIvEEE10Policy1000EPdSB_iS8_ddNS5_3std3__410__identityEEEvT0_T1_T2_T3_T4_T6_)
        .other          _ZN3cub18CUB_300001_SM_10006detail6reduce28DeviceReduceSingleTileKernelINS2_10policy_hubIdjN4cuda3__47maximumIvEEE10Policy1000EPdSB_iS8_ddNS5_3std3__410__identityEEEvT0_T1_T2_T3_T4_T6_,@"STO_CUDA_ENTRY STV_DEFAULT"
_ZN3cub18CUB_300001_SM_10006detail6reduce28DeviceReduceSingleTileKernelINS2_10policy_hubIdjN4cuda3__47maximumIvEEE10Policy1000EPdSB_iS8_ddNS5_3std3__410__identityEEEvT0_T1_T2_T3_T4_T6_:
.text._ZN3cub18CUB_300001_SM_10006detail6reduce28DeviceReduceSingleTileKernelINS2_10policy_hubIdjN4cuda3__47maximumIvEEE10Policy1000EPdSB_iS8_ddNS5_3std3__410__identityEEEvT0_T1_T2_T3_T4_T6_:
[----:B------:R-:W-:Y:S01]  /*0000*/  LDC R1, c[0x0][0x37c] ;  /* 0x0000df00ff017b82 */ /* 0x000fe20000000800 */
[----:B------:R-:W0:Y:S01]  /*0010*/  LDCU UR4, c[0x0][0x390] ;  /* 0x00007200ff0477ac */ /* 0x000e220008000800 */
[----:B------:R-:W1:Y:S01]  /*0020*/  LDCU.64 UR6, c[0x0][0x358] ;  /* 0x00006b00ff0677ac */ /* 0x000e620008000a00 */
[----:B0-----:R-:W-:-:S05]  /*0030*/  IMAD.U32 R4, RZ, RZ, UR4 ;  /* 0x00000004ff047e24 */ /* 0x001fca000f8e00ff */
[----:B------:R-:W-:-:S13]  /*0040*/  ISETP.NE.AND P0, PT, R4, RZ, PT ;  /* 0x000000ff0400720c */ /* 0x000fda0003f05270 */
[----:B-1----:R-:W-:Y:S05]  /*0050*/  @P0 BRA `(.L_x_0) ;  /* 0x00000000001c0947 */ /* 0x002fea0003800000 */
[----:B------:R-:W0:Y:S02]  /*0060*/  S2R R0, SR_TID.X ;  /* 0x0000000000007919 */ /* 0x000e240000002100 */
[----:B0-----:R-:W-:-:S13]  /*0070*/  ISETP.NE.AND P0, PT, R0, RZ, PT ;  /* 0x000000ff0000720c */ /* 0x001fda0003f05270 */
[----:B------:R-:W-:Y:S05]  /*0080*/  @P0 EXIT ;  /* 0x000000000000094d */ /* 0x000fea0003800000 */
[----:B------:R-:W0:Y:S08]  /*0090*/  LDC.64 R2, c[0x0][0x388] ;  /* 0x0000e200ff027b82 */ /* 0x000e300000000a00 */
[----:B------:R-:W0:Y:S02]  /*00a0*/  LDC.64 R4, c[0x0][0x398] ;  /* 0x0000e600ff047b82 */ /* 0x000e240000000a00 */
[----:B0-----:R-:W-:Y:S01]  /*00b0*/  STG.E.64 desc[UR6][R2.64], R4 ;  /* 0x0000000402007986 */ /* 0x001fe2000c101b06 */
[----:B------:R-:W-:Y:S05]  /*00c0*/  EXIT ;  /* 0x000000000000794d */ /* 0x000fea0003800000 */
.L_x_0:
[----:B------:R-:W0:Y:S01]  /*00d0*/  LDCU UR4, c[0x0][0x380] ;  /* 0x00007000ff0477ac */ /* 0x000e220008000800 */
[----:B------:R-:W-:Y:S01]  /*00e0*/  BSSY.RECONVERGENT B0, `(.L_x_1) ;  /* 0x00005b3000007945 */ /* 0x000fe20003800200 */
[----:B0-----:R-:W-:-:S09]  /*00f0*/  ULOP3.LUT UP0, URZ, UR4, 0x1f, URZ, 0xc0, !UPT ;  /* 0x0000001f04ff7892 */ /* 0x001fd2000f80c0ff */
[----:B------:R-:W-:Y:S05]  /*0100*/  BRA.U UP0, `(.L_x_2) ;  /* 0x0000002d003c7547 */ /* 0x000fea000b800000 */
[----:B------:R-:W-:-:S13]  /*0110*/  ISETP.GT.AND P0, PT, R4, 0x7ff, PT ;  /* 0x000007ff0400780c */ /* 0x000fda0003f04270 */
[----:B------:R-:W-:Y:S05]  /*0120*/  @P0 BRA `(.L_x_3) ;  /* 0x0000001400e80947 */ /* 0x000fea0003800000 */
[----:B------:R-:W0:Y:S01]  /*0130*/  S2R R3, SR_TID.X ;  /* 0x0000000000037919 */ /* 0x000e220000002100 */
[----:B------:R-:W-:Y:S01]  /*0140*/  BSSY.RECONVERGENT B1, `(.L_x_4) ;  /* 0x0000009000017945 */ /* 0x000fe20003800200 */
[----:B------:R-:W-:Y:S02]  /*0150*/  CS2R R6, SRZ ;  /* 0x0000000000067805 */ /* 0x000fe4000001ff00 */
[----:B0-----:R-:W-:Y:S01]  /*0160*/  ISETP.GE.AND P0, PT, R3, R4, PT ;  /* 0x000000040300720c */ /* 0x001fe20003f06270 */
[----:B------:R-:W-:-:S12]  /*0170*/  IMAD.MOV.U32 R5, RZ, RZ, R3 ;  /* 0x000000ffff057224 */ /* 0x000fd800078e0003 */
[----:B------:R-:W-:Y:S05]  /*0180*/  @P0 BRA `(.L_x_5) ;  /* 0x0000000000100947 */ /* 0x000fea0003800000 */
[----:B------:R-:W0:Y:S02]  /*0190*/  LDC.64 R6, c[0x0][0x380] ;  /* 0x0000e000ff067b82 */ /* 0x000e240000000a00 */
[----:B0-----:R-:W-:-:S06]  /*01a0*/  IMAD.WIDE.U32 R6, R3, 0x8, R6 ;  /* 0x0000000803067825 */ /* 0x001fcc00078e0006 */
[----:B------:R-:W5:Y:S01]  /*01b0*/  LDG.E.64.CONSTANT R6, desc[UR6][R6.64] ;  /* 0x0000000606067981 */ /* 0x000f62000c1e9b00 */
[----:B------:R-:W-:-:S07]  /*01c0*/  VIADD R5, R3, 0x100 ;  /* 0x0000010003057836 */ /* 0x000fce0000000000 */
.L_x_5:
[----:B------:R-:W-:Y:S05]  /*01d0*/  BSYNC.RECONVERGENT B1 ;  /* 0x0000000000017941 */ /* 0x000fea0003800200 */
.L_x_4:
[----:B------:R-:W-:Y:S01]  /*01e0*/  ISETP.GE.AND P0, PT, R5, R4, PT ;  /* 0x000000040500720c */ /* 0x000fe20003f06270 */
[----:B------:R-:W-:-:S12]  /*01f0*/  BSSY.RECONVERGENT B1, `(.L_x_6) ;  /* 0x00000b0000017945 */ /* 0x000fd80003800200 */
[----:B------:R-:W-:Y:S05]  /*0200*/  @P0 BRA `(.L_x_7) ;  /* 0x0000000800b80947 */ /* 0x000fea0003800000 */
[----:B------:R-:W-:Y:S01]  /*0210*/  LOP3.LUT R9, RZ, R5, RZ, 0x33, !PT ;  /* 0x00000005ff097212 */ /* 0x000fe200078e33ff */
[----:B------:R-:W-:Y:S04]  /*0220*/  BSSY.RECONVERGENT B2, `(.L_x_8) ;  /* 0x0000019000027945 */ /* 0x000fe80003800200 */
[----:B------:R-:W-:-:S05]  /*0230*/  IMAD.IADD R0, R9, 0x1, R4 ;  /* 0x0000000109007824 */ /* 0x000fca00078e0204 */
[C---:B------:R-:W-:Y:S02]  /*0240*/  LOP3.LUT R2, R0.reuse, 0x300, RZ, 0xc0, !PT ;  /* 0x0000030000027812 */ /* 0x040fe400078ec0ff */
[----:B------:R-:W-:Y:S02]  /*0250*/  ISETP.GE.U32.AND P0, PT, R0, 0x300, PT ;  /* 0x000003000000780c */ /* 0x000fe40003f06070 */
[----:B------:R-:W-:-:S13]  /*0260*/  ISETP.NE.AND P1, PT, R2, 0x300, PT ;  /* 0x000003000200780c */ /* 0x000fda0003f25270 */
[----:B------:R-:W-:Y:S05]  /*0270*/  @!P1 BRA `(.L_x_9) ;  /* 0x00000000004c9947 */ /* 0x000fea0003800000 */
[----:B------:R-:W0:Y:S01]  /*0280*/  LDC.64 R8, c[0x0][0x380] ;  /* 0x0000e000ff087b82 */ /* 0x000e220000000a00 */
[----:B------:R-:W-:-:S04]  /*0290*/  LEA.HI R0, R0, 0x1, RZ, 0x18 ;  /* 0x0000000100007811 */ /* 0x000fc800078fc0ff */
[----:B------:R-:W-:-:S05]  /*02a0*/  LOP3.LUT R0, R0, 0x3, RZ, 0xc0, !PT ;  /* 0x0000000300007812 */ /* 0x000fca00078ec0ff */
[----:B------:R-:W-:Y:S02]  /*02b0*/  IMAD.MOV R0, RZ, RZ, -R0 ;  /* 0x000000ffff007224 */ /* 0x000fe400078e0a00 */
[----:B0-----:R-:W-:-:S04]  /*02c0*/  IMAD.WIDE.U32 R8, R5, 0x8, R8 ;  /* 0x0000000805087825 */ /* 0x001fc800078e0008 */
[----:B------:R-:W-:Y:S02]  /*02d0*/  IMAD.MOV.U32 R2, RZ, RZ, R8 ;  /* 0x000000ffff027224 */ /* 0x000fe400078e0008 */
[----:B------:R-:W-:-:S07]  /*02e0*/  IMAD.MOV.U32 R11, RZ, RZ, R9 ;  /* 0x000000ffff0b7224 */ /* 0x000fce00078e0009 */
.L_x_10:
[----:B------:R-:W-:Y:S02]  /*02f0*/  IMAD.MOV.U32 R8, RZ, RZ, R2 ;  /* 0x000000ffff087224 */ /* 0x000fe400078e0002 */
[----:B------:R-:W-:-:S06]  /*0300*/  IMAD.MOV.U32 R9, RZ, RZ, R11 ;  /* 0x000000ffff097224 */ /* 0x000fcc00078e000b */
[----:B------:R-:W2:Y:S01]  /*0310*/  LDG.E.64.CONSTANT R8, desc[UR6][R8.64] ;  /* 0x0000000608087981 */ /* 0x000ea2000c1e9b00 */
[----:B------:R-:W-:Y:S01]  /*0320*/  VIADD R0, R0, 0x1 ;  /* 0x0000000100007836 */ /* 0x000fe20000000000 */
[----:B------:R-:W-:Y:S01]  /*0330*/  IADD3 R2, P3, PT, R2, 0x800, RZ ;  /* 0x0000080002027810 */ /* 0x000fe20007f7e0ff */
[----:B------:R-:W-:-:S03]  /*0340*/  VIADD R5, R5, 0x100 ;  /* 0x0000010005057836 */ /* 0x000fc60000000000 */
[----:B------:R-:W-:Y:S01]  /*0350*/  ISETP.NE.AND P2, PT, R0, RZ, PT ;  /* 0x000000ff0000720c */ /* 0x000fe20003f45270 */
[----:B------:R-:W-:Y:S01]  /*0360*/  IMAD.X R11, RZ, RZ, R11, P3 ;  /* 0x000000ffff0b7224 */ /* 0x000fe200018e060b */
[----:B--2--5:R-:W-:-:S06]  /*0370*/  DSETP.GEU.AND P1, PT, R6, R8, PT ;  /* 0x000000080600722a */ /* 0x024fcc0003f2e000 */
[----:B------:R-:W-:Y:S02]  /*0380*/  FSEL R6, R8, R6, !P1 ;  /* 0x0000000608067208 */ /* 0x000fe40004800000 */
[----:B------:R-:W-:-:S03]  /*0390*/  FSEL R7, R9, R7, !P1 ;  /* 0x0000000709077208 */ /* 0x000fc60004800000 */
[----:B------:R-:W-:Y:S05]  /*03a0*/  @P2 BRA `(.L_x_10) ;  /* 0xfffffffc00d02947 */ /* 0x000fea000383ffff */
.L_x_9:
[----:B------:R-:W-:Y:S05]  /*03b0*/  BSYNC.RECONVERGENT B2 ;  /* 0x0000000000027941 */ /* 0x000fea0003800200 */
.L_x_8:
[----:B------:R-:W-:Y:S05]  /*03c0*/  @!P0 BRA `(.L_x_7) ;  /* 0x0000000800488947 */ /* 0x000fea0003800000 */
[----:B------:R-:W-:Y:S01]  /*03d0*/  IMAD.IADD R0, R4, 0x1, -R5 ;  /* 0x0000000104007824 */ /* 0x000fe200078e0a05 */
[----:B------:R-:W-:Y:S01]  /*03e0*/  BSSY.RECONVERGENT B2, `(.L_x_11) ;  /* 0x0000051000027945 */ /* 0x000fe20003800200 */
[----:B------:R-:W-:-:S03]  /*03f0*/  PLOP3.LUT P0, PT, PT, PT, PT, 0x80, 0x8 ;  /* 0x000000000008781c */ /* 0x000fc60003f0f070 */
[----:B------:R-:W-:-:S13]  /*0400*/  ISETP.GT.AND P1, PT, R0, 0xc00, PT ;  /* 0x00000c000000780c */ /* 0x000fda0003f24270 */
[----:B------:R-:W-:Y:S05]  /*0410*/  @!P1 BRA `(.L_x_12) ;  /* 0x0000000400349947 */ /* 0x000fea0003800000 */
[----:B------:R-:W0:Y:S01]  /*0420*/  LDC.64 R8, c[0x0][0x380] ;  /* 0x0000e000ff087b82 */ /* 0x000e220000000a00 */
[----:B------:R-:W-:Y:S01]  /*0430*/  PLOP3.LUT P0, PT, PT, PT, PT, 0x8, 0x80 ;  /* 0x000000000080781c */ /* 0x000fe20003f0e170 */
[----:B------:R-:W-:-:S12]  /*0440*/  VIADD R0, R4, 0xfffff400 ;  /* 0xfffff40004007836 */ /* 0x000fd80000000000 */
.L_x_13:
[----:B0-----:R-:W-:-:S05]  /*0450*/  IMAD.WIDE R30, R5, 0x8, R8 ;  /* 0x00000008051e7825 */ /* 0x001fca00078e0208 */
[----:B------:R-:W2:Y:S04]  /*0460*/  LDG.E.64.CONSTANT R10, desc[UR6][R30.64] ;  /* 0x000000061e0a7981 */ /* 0x000ea8000c1e9b00 */
[----:B------:R-:W3:Y:S04]  /*0470*/  LDG.E.64.CONSTANT R12, desc[UR6][R30.64+0x800] ;  /* 0x000800061e0c7981 */ /* 0x000ee8000c1e9b00 */
[----:B------:R-:W4:Y:S01]  /*0480*/  LDG.E.64.CONSTANT R14, desc[UR6][R30.64+0x1000] ;  /* 0x001000061e0e7981 */ /* 0x000f22000c1e9b00 */
[----:B------:R-:W-:-:S03]  /*0490*/  VIADD R39, R5, 0x400 ;  /* 0x0000040005277836 */ /* 0x000fc60000000000 */
[----:B------:R-:W4:Y:S01]  /*04a0*/  LDG.E.64.CONSTANT R16, desc[UR6][R30.64+0x1800] ;  /* 0x001800061e107981 */ /* 0x000f22000c1e9b00 */
[----:B------:R-:W-:-:S05]  /*04b0*/  IMAD.WIDE R38, R39, 0x8, R8 ;  /* 0x0000000827267825 */ /* 0x000fca00078e0208 */
[----:B------:R-:W4:Y:S04]  /*04c0*/  LDG.E.64.CONSTANT R18, desc[UR6][R38.64] ;  /* 0x0000000626127981 */ /* 0x000f28000c1e9b00 */
[----:B------:R-:W4:Y:S04]  /*04d0*/  LDG.E.64.CONSTANT R20, desc[UR6][R38.64+0x800] ;  /* 0x0008000626147981 */ /* 0x000f28000c1e9b00 */
        /* <DEDUP_REMOVED lines=12> */
[----:B------:R-:W4:Y:S04]  /*05a0*/  LDG.E.64.CONSTANT R38, desc[UR6][R44.64+0x1000] ;  /* 0x001000062c267981 */ /* 0x000f28000c1e9b00 */
[----:B------:R-:W4:Y:S01]  /*05b0*/  LDG.E.64.CONSTANT R40, desc[UR6][R44.64+0x1800] ;  /* 0x001800062c287981 */ /* 0x000f22000c1e9b00 */
[----:B------:R-:W-:-:S05]  /*05c0*/  VIADD R5, R5, 0x1000 ;  /* 0x0000100005057836 */ /* 0x000fca0000000000 */
[----:B------:R-:W-:Y:S01]  /*05d0*/  ISETP.GE.AND P2, PT, R5, R0, PT ;  /* 0x000000000500720c */ /* 0x000fe20003f46270 */
[----:B--2--5:R-:W-:-:S06]  /*05e0*/  DSETP.GEU.AND P1, PT, R6, R10, PT ;  /* 0x0000000a0600722a */ /* 0x024fcc0003f2e000 */
[----:B------:R-:W-:Y:S02]  /*05f0*/  FSEL R6, R10, R6, !P1 ;  /* 0x000000060a067208 */ /* 0x000fe40004800000 */
[----:B------:R-:W-:-:S06]  /*0600*/  FSEL R7, R11, R7, !P1 ;  /* 0x000000070b077208 */ /* 0x000fcc0004800000 */
[----:B---3--:R-:W-:-:S06]  /*0610*/  DSETP.GEU.AND P1, PT, R6, R12, PT ;  /* 0x0000000c0600722a */ /* 0x008fcc0003f2e000 */
[----:B------:R-:W-:Y:S02]  /*0620*/  FSEL R6, R12, R6, !P1 ;  /* 0x000000060c067208 */ /* 0x000fe40004800000 */
[----:B------:R-:W-:-:S06]  /*0630*/  FSEL R7, R13, R7, !P1 ;  /* 0x000000070d077208 */ /* 0x000fcc0004800000 */
[----:B----4-:R-:W-:-:S06]  /*0640*/  DSETP.GEU.AND P1, PT, R6, R14, PT ;  /* 0x0000000e0600722a */ /* 0x010fcc0003f2e000 */
[----:B------:R-:W-:Y:S02]  /*0650*/  FSEL R6, R14, R6, !P1 ;  /* 0x000000060e067208 */ /* 0x000fe40004800000 */
[----:B------:R-:W-:-:S06]  /*0660*/  FSEL R7, R15, R7, !P1 ;  /* 0x000000070f077208 */ /* 0x000fcc0004800000 */
[----:B------:R-:W-:-:S06]  /*0670*/  DSETP.GEU.AND P1, PT, R6, R16, PT ;  /* 0x000000100600722a */ /* 0x000fcc0003f2e000 */
        /* <DEDUP_REMOVED lines=37> */
[----:B------:R-:W-:Y:S01]  /*08d0*/  FSEL R7, R41, R7, !P1 ;  /* 0x0000000729077208 */ /* 0x000fe20004800000 */
[----:B------:R-:W-:Y:S06]  /*08e0*/  @!P2 BRA `(.L_x_13) ;  /* 0xfffffff800d8a947 */ /* 0x000fec000383ffff */
.L_x_12:
[----:B------:R-:W-:Y:S05]  /*08f0*/  BSYNC.RECONVERGENT B2 ;  /* 0x0000000000027941 */ /* 0x000fea0003800200 */
.L_x_11:
[----:B------:R-:W-:Y:S01]  /*0900*/  IMAD.IADD R0, R4, 0x1, -R5 ;  /* 0x0000000104007824 */ /* 0x000fe200078e0a05 */
[----:B------:R-:W-:Y:S04]  /*0910*/  BSSY.RECONVERGENT B2, `(.L_x_14) ;  /* 0x0000029000027945 */ /* 0x000fe80003800200 */
[----:B------:R-:W-:-:S13]  /*0920*/  ISETP.GT.AND P1, PT, R0, 0x400, PT ;  /* 0x000004000000780c */ /* 0x000fda0003f24270 */
[----:B------:R-:W-:Y:S05]  /*0930*/  @!P1 BRA `(.L_x_15) ;  /* 0x0000000000989947 */ /* 0x000fea0003800000 */
[----:B------:R-:W0:Y:S02]  /*0940*/  LDC.64 R18, c[0x0][0x380] ;  /* 0x0000e000ff127b82 */ /* 0x000e240000000a00 */
        /* <DEDUP_REMOVED lines=11> */
[----:B------:R-:W-:Y:S01]  /*0a00*/  VIADD R5, R5, 0x800 ;  /* 0x0000080005057836 */ /* 0x000fe20000000000 */
        /* <DEDUP_REMOVED lines=20> */
[----:B------:R-:W-:Y:S02]  /*0b50*/  FSEL R7, R25, R7, !P0 ;  /* 0x0000000719077208 */ /* 0x000fe40004000000 */
[----:B------:R-:W-:-:S04]  /*0b60*/  PLOP3.LUT P0, PT, PT, PT, PT, 0x8, 0x80 ;  /* 0x000000000080781c */ /* 0x000fc80003f0e170 */
[----:B------:R-:W-:-:S06]  /*0b70*/  DSETP.GEU.AND P1, PT, R6, R26, PT ;  /* 0x0000001a0600722a */ /* 0x000fcc0003f2e000 */
[----:B------:R-:W-:Y:S02]  /*0b80*/  FSEL R6, R26, R6, !P1 ;  /* 0x000000061a067208 */ /* 0x000fe40004800000 */
[----:B------:R-:W-:-:S07]  /*0b90*/  FSEL R7, R27, R7, !P1 ;  /* 0x000000071b077208 */ /* 0x000fce0004800000 */
.L_x_15:
[----:B------:R-:W-:Y:S05]  /*0ba0*/  BSYNC.RECONVERGENT B2 ;  /* 0x0000000000027941 */ /* 0x000fea0003800200 */
.L_x_14:
[----:B------:R-:W-:-:S13]  /*0bb0*/  ISETP.LT.OR P0, PT, R5, R4, P0 ;  /* 0x000000040500720c */ /* 0x000fda0000701670 */
[----:B------:R-:W-:Y:S05]  /*0bc0*/  @!P0 BRA `(.L_x_7) ;  /* 0x0000000000488947 */ /* 0x000fea0003800000 */
[----:B------:R-:W0:Y:S02]  /*0bd0*/  LDC.64 R8, c[0x0][0x380] ;  /* 0x0000e000ff087b82 */ /* 0x000e240000000a00 */
[----:B0-----:R-:W-:-:S05]  /*0be0*/  IMAD.WIDE R8, R5, 0x8, R8 ;  /* 0x0000000805087825 */ /* 0x001fca00078e0208 */
[----:B------:R-:W2:Y:S04]  /*0bf0*/  LDG.E.64.CONSTANT R10, desc[UR6][R8.64] ;  /* 0x00000006080a7981 */ /* 0x000ea8000c1e9b00 */
[----:B------:R-:W3:Y:S04]  /*0c00*/  LDG.E.64.CONSTANT R12, desc[UR6][R8.64+0x800] ;  /* 0x00080006080c7981 */ /* 0x000ee8000c1e9b00 */
[----:B------:R-:W4:Y:S04]  /*0c10*/  LDG.E.64.CONSTANT R14, desc[UR6][R8.64+0x1000] ;  /* 0x00100006080e7981 */ /* 0x000f28000c1e9b00 */
[----:B------:R-:W4:Y:S01]  /*0c20*/  LDG.E.64.CONSTANT R16, desc[UR6][R8.64+0x1800] ;  /* 0x0018000608107981 */ /* 0x000f22000c1e9b00 */
        /* <DEDUP_REMOVED lines=11> */
[----:B------:R-:W-:-:S07]  /*0ce0*/  FSEL R7, R17, R7, !P0 ;  /* 0x0000000711077208 */ /* 0x000fce0004000000 */
.L_x_7:
[----:B------:R-:W-:Y:S05]  /*0cf0*/  BSYNC.RECONVERGENT B1 ;  /* 0x0000000000017941 */ /* 0x000fea0003800200 */
.L_x_6:
[----:B------:R-:W-:-:S13]  /*0d00*/  ISETP.GE.AND P0, PT, R4, 0x100, PT ;  /* 0x000001000400780c */ /* 0x000fda0003f06270 */
[----:B------:R-:W-:Y:S05]  /*0d10*/  @!P0 BRA `(.L_x_16) ;  /* 0x00000004003c8947 */ /* 0x000fea0003800000 */
[----:B------:R-:W0:Y:S01]  /*0d20*/  S2R R8, SR_LANEID ;  /* 0x0000000000087919 */ /* 0x000e220000000000 */
[----:B-----5:R-:W-:Y:S04]  /*0d30*/  SHFL.DOWN PT, R4, R6, 0x1, 0x1f ;  /* 0x08201f0006047f89 */ /* 0x020fe800000e0000 */
[----:B------:R-:W1:Y:S02]  /*0d40*/  SHFL.DOWN PT, R5, R7, 0x1, 0x1f ;  /* 0x08201f0007057f89 */ /* 0x000e6400000e0000 */
[----:B-1----:R-:W-:Y:S01]  /*0d50*/  DSETP.GEU.AND P1, PT, R6, R4, PT ;  /* 0x000000040600722a */ /* 0x002fe20003f2e000 */
[C---:B0-----:R-:W-:Y:S02]  /*0d60*/  ISETP.GT.AND P0, PT, R8.reuse, 0x1e, PT ;  /* 0x0000001e0800780c */ /* 0x041fe40003f04270 */
[----:B------:R-:W-:-:S03]  /*0d70*/  ISETP.NE.AND P2, PT, R8, RZ, PT ;  /* 0x000000ff0800720c */ /* 0x000fc60003f45270 */
[----:B------:R-:W-:Y:S02]  /*0d80*/  FSEL R9, R4, R6, !P1 ;  /* 0x0000000604097208 */ /* 0x000fe40004800000 */
[----:B------:R-:W-:Y:S02]  /*0d90*/  FSEL R5, R5, R7, !P1 ;  /* 0x0000000705057208 */ /* 0x000fe40004800000 */
[----:B------:R-:W-:Y:S02]  /*0da0*/  FSEL R6, R6, R9, P0 ;  /* 0x0000000906067208 */ /* 0x000fe40000000000 */
[----:B------:R-:W-:Y:S02]  /*0db0*/  FSEL R11, R7, R5, P0 ;  /* 0x00000005070b7208 */ /* 0x000fe40000000000 */
[----:B------:R-:W-:Y:S01]  /*0dc0*/  ISETP.GT.AND P0, PT, R8, 0x1d, PT ;  /* 0x0000001d0800780c */ /* 0x000fe20003f04270 */
[----:B------:R-:W-:Y:S01]  /*0dd0*/  SHFL.DOWN PT, R4, R6, 0x2, 0x1f ;  /* 0x08401f0006047f89 */ /* 0x000fe200000e0000 */
[----:B------:R-:W-:Y:S01]  /*0de0*/  @!P2 MOV R2, 0x400 ;  /* 0x000004000002a802 */ /* 0x000fe20000000f00 */
[----:B------:R-:W-:Y:S01]  /*0df0*/  IMAD.MOV.U32 R7, RZ, RZ, R11 ;  /* 0x000000ffff077224 */ /* 0x000fe200078e000b */
[----:B------:R-:W-:Y:S01]  /*0e00*/  @!P2 SHF.R.U32.HI R0, RZ, 0x2, R3 ;  /* 0x00000002ff00a819 */ /* 0x000fe20000011603 */
[----:B------:R-:W0:Y:S03]  /*0e10*/  SHFL.DOWN PT, R5, R11, 0x2, 0x1f ;  /* 0x08401f000b057f89 */ /* 0x000e2600000e0000 */
[----:B------:R-:W-:Y:S01]  /*0e20*/  @!P2 LOP3.LUT R0, R0, 0xf8, RZ, 0xc0, !PT ;  /* 0x000000f80000a812 */ /* 0x000fe200078ec0ff */
[----:B------:R-:W1:Y:S01]  /*0e30*/  @!P2 S2R R9, SR_CgaCtaId ;  /* 0x000000000009a919 */ /* 0x000e620000008800 */
[----:B0-----:R-:W-:-:S06]  /*0e40*/  DSETP.GEU.AND P1, PT, R6, R4, PT ;  /* 0x000000040600722a */ /* 0x001fcc0003f2e000 */
[----:B------:R-:W-:Y:S02]  /*0e50*/  @!P0 FSEL R6, R4, R6, !P1 ;  /* 0x0000000604068208 */ /* 0x000fe40004800000 */
[----:B------:R-:W-:Y:S02]  /*0e60*/  @!P0 FSEL R11, R5, R11, !P1 ;  /* 0x0000000b050b8208 */ /* 0x000fe40004800000 */
[----:B------:R-:W-:Y:S01]  /*0e70*/  ISETP.GT.AND P0, PT, R8, 0x1b, PT ;  /* 0x0000001b0800780c */ /* 0x000fe20003f04270 */
[----:B------:R-:W-:Y:S02]  /*0e80*/  SHFL.DOWN PT, R4, R6, 0x4, 0x1f ;  /* 0x08801f0006047f89 */ /* 0x000fe400000e0000 */
[----:B------:R-:W-:Y:S02]  /*0e90*/  IMAD.MOV.U32 R7, RZ, RZ, R11 ;  /* 0x000000ffff077224 */ /* 0x000fe400078e000b */
[----:B------:R-:W0:Y:S04]  /*0ea0*/  SHFL.DOWN PT, R5, R11, 0x4, 0x1f ;  /* 0x08801f000b057f89 */ /* 0x000e2800000e0000 */
        /* <DEDUP_REMOVED lines=14> */
[----:B0-----:R-:W-:Y:S01]  /*0f90*/  DSETP.GEU.AND P0, PT, R6, R4, PT ;  /* 0x000000040600722a */ /* 0x001fe20003f0e000 */
[----:B-1----:R-:W-:-:S05]  /*0fa0*/  @!P2 LEA R7, R9, R2, 0x18 ;  /* 0x000000020907a211 */ /* 0x002fca00078ec0ff */
[----:B------:R-:W-:Y:S01]  /*0fb0*/  FSEL R4, R4, R6, !P0 ;  /* 0x0000000604047208 */ /* 0x000fe20004000000 */
[----:B------:R-:W-:Y:S01]  /*0fc0*/  @!P2 IMAD.IADD R9, R0, 0x1, R7 ;  /* 0x000000010009a824 */ /* 0x000fe200078e0207 */
[----:B------:R-:W-:Y:S02]  /*0fd0*/  FSEL R5, R5, R11, !P0 ;  /* 0x0000000b05057208 */ /* 0x000fe40004000000 */
[----:B------:R-:W-:Y:S02]  /*0fe0*/  ISETP.NE.AND P0, PT, R3, RZ, PT ;  /* 0x000000ff0300720c */ /* 0x000fe40003f05270 */
[----:B------:R-:W-:Y:S01]  /*0ff0*/  FSEL R6, R6, R4, P1 ;  /* 0x0000000406067208 */ /* 0x000fe20000800000 */
[----:B------:R3:W-:Y:S01]  /*1000*/  @!P2 STS.64 [R9+0x8], R4 ;  /* 0x000008040900a388 */ /* 0x0007e20000000a00 */
[----:B------:R-:W-:Y:S01]  /*1010*/  FSEL R7, R11, R5, P1 ;  /* 0x000000050b077208 */ /* 0x000fe20000800000 */
[----:B------:R-:W-:Y:S08]  /*1020*/  BAR.SYNC.DEFER_BLOCKING 0x0 ;  /* 0x0000000000007b1d */ /* 0x000ff00000010000 */
[----:B------:R-:W-:Y:S05]  /*1030*/  @P0 BRA `(.L_x_17) ;  /* 0x0000004800f40947 */ /* 0x000fea0003800000 */
[----:B------:R-:W0:Y:S01]  /*1040*/  S2UR UR5, SR_CgaCtaId ;  /* 0x00000000000579c3 */ /* 0x000e220000008800 */
[----:B------:R-:W-:Y:S02]  /*1050*/  UMOV UR4, 0x400 ;  /* 0x0000040000047882 */ /* 0x000fe40000000000 */
[----:B0-----:R-:W-:-:S09]  /*1060*/  ULEA UR4, UR5, UR4, 0x18 ;  /* 0x0000000405047291 */ /* 0x001fd2000f8ec0ff */
[----:B---3--:R-:W0:Y:S04]  /*1070*/  LDS.128 R8, [UR4+0x10] ;  /* 0x00001004ff087984 */ /* 0x008e280008000c00 */
[----:B------:R-:W1:Y:S01]  /*1080*/  LDS.128 R12, [UR4+0x20] ;  /* 0x00002004ff0c7984 */ /* 0x000e620008000c00 */
[----:B0-----:R-:W-:-:S06]  /*1090*/  DSETP.GEU.AND P1, PT, R6, R8, PT ;  /* 0x000000080600722a */ /* 0x001fcc0003f2e000 */
[----:B------:R-:W-:Y:S02]  /*10a0*/  FSEL R2, R8, R6, !P1 ;  /* 0x0000000608027208 */ /* 0x000fe40004800000 */
[----:B------:R-:W-:Y:S02]  /*10b0*/  FSEL R3, R9, R7, !P1 ;  /* 0x0000000709037208 */ /* 0x000fe40004800000 */
[----:B------:R-:W0:Y:S04]  /*10c0*/  LDS.128 R4, [UR4+0x30] ;  /* 0x00003004ff047984 */ /* 0x000e280008000c00 */
[----:B------:R-:W-:-:S06]  /*10d0*/  DSETP.GEU.AND P1, PT, R2, R10, PT ;  /* 0x0000000a0200722a */ /* 0x000fcc0003f2e000 */
[----:B------:R-:W-:Y:S02]  /*10e0*/  FSEL R2, R10, R2, !P1 ;  /* 0x000000020a027208 */ /* 0x000fe40004800000 */
[----:B------:R-:W-:-:S06]  /*10f0*/  FSEL R3, R11, R3, !P1 ;  /* 0x000000030b037208 */ /* 0x000fcc0004800000 */
[----:B-1----:R-:W-:-:S06]  /*1100*/  DSETP.GEU.AND P1, PT, R2, R12, PT ;  /* 0x0000000c0200722a */ /* 0x002fcc0003f2e000 */
[----:B------:R-:W-:Y:S02]  /*1110*/  FSEL R8, R12, R2, !P1 ;  /* 0x000000020c087208 */ /* 0x000fe40004800000 */
[----:B------:R-:W-:Y:S02]  /*1120*/  FSEL R9, R13, R3, !P1 ;  /* 0x000000030d097208 */ /* 0x000fe40004800000 */
[----:B------:R-:W1:Y:S04]  /*1130*/  LDS.64 R2, [UR4+0x40] ;  /* 0x00004004ff027984 */ /* 0x000e680008000a00 */
[----:B------:R-:W-:-:S06]  /*1140*/  DSETP.GEU.AND P1, PT, R8, R14, PT ;  /* 0x0000000e0800722a */ /* 0x000fcc0003f2e000 */
[----:B------:R-:W-:Y:S02]  /*1150*/  FSEL R8, R14, R8, !P1 ;  /* 0x000000080e087208 */ /* 0x000fe40004800000 */
[----:B------:R-:W-:-:S06]  /*1160*/  FSEL R9, R15, R9, !P1 ;  /* 0x000000090f097208 */ /* 0x000fcc0004800000 */
[----:B0-----:R-:W-:-:S06]  /*1170*/  DSETP.GEU.AND P1, PT, R8, R4, PT ;  /* 0x000000040800722a */ /* 0x001fcc0003f2e000 */
[----:B------:R-:W-:Y:S02]  /*1180*/  FSEL R4, R4, R8, !P1 ;  /* 0x0000000804047208 */ /* 0x000fe40004800000 */
[----:B------:R-:W-:-:S06]  /*1190*/  FSEL R5, R5, R9, !P1 ;  /* 0x0000000905057208 */ /* 0x000fcc0004800000 */
[----:B------:R-:W-:-:S06]  /*11a0*/  DSETP.GEU.AND P1, PT, R4, R6, PT ;  /* 0x000000060400722a */ /* 0x000fcc0003f2e000 */
[----:B------:R-:W-:Y:S02]  /*11b0*/  FSEL R4, R6, R4, !P1 ;  /* 0x0000000406047208 */ /* 0x000fe40004800000 */
[----:B------:R-:W-:-:S06]  /*11c0*/  FSEL R5, R7, R5, !P1 ;  /* 0x0000000507057208 */ /* 0x000fcc0004800000 */
[----:B-1----:R-:W-:-:S06]  /*11d0*/  DSETP.GEU.AND P1, PT, R4, R2, PT ;  /* 0x000000020400722a */ /* 0x002fcc0003f2e000 */
[----:B------:R-:W-:Y:S02]  /*11e0*/  FSEL R6, R2, R4, !P1 ;  /* 0x0000000402067208 */ /* 0x000fe40004800000 */
[----:B------:R-:W-:Y:S01]  /*11f0*/  FSEL R7, R3, R5, !P1 ;  /* 0x0000000503077208 */ /* 0x000fe20004800000 */
[----:B------:R-:W-:Y:S06]  /*1200*/  BRA `(.L_x_17) ;  /* 0x0000004800807947 */ /* 0x000fec0003800000 */
.L_x_16:
[----:B------:R-:W-:Y:S01]  /*1210*/  LOP3.LUT R0, R3, 0x3e0, RZ, 0xc0, !PT ;  /* 0x000003e003007812 */ /* 0x000fe200078ec0ff */
[----:B------:R-:W0:Y:S03]  /*1220*/  S2R R10, SR_LANEID ;  /* 0x00000000000a7919 */ /* 0x000e260000000000 */
[----:B------:R-:W-:Y:S01]  /*1230*/  LOP3.LUT R9, RZ, R0, RZ, 0x33, !PT ;  /* 0x00000000ff097212 */ /* 0x000fe200078e33ff */
[----:B------:R-:W-:-:S04]  /*1240*/  VIADD R5, R0, 0x20 ;  /* 0x0000002000057836 */ /* 0x000fc80000000000 */
[----:B------:R-:W-:Y:S01]  /*1250*/  IMAD.IADD R9, R9, 0x1, R4 ;  /* 0x0000000109097824 */ /* 0x000fe200078e0204 */
[----:B------:R-:W-:-:S04]  /*1260*/  ISETP.GT.AND P0, PT, R5, R4, PT ;  /* 0x000000040500720c */ /* 0x000fc80003f04270 */
[----:B------:R-:W-:-:S05]  /*1270*/  SEL R5, R9, 0x1f, P0 ;  /* 0x0000001f09057807 */ /* 0x000fca0000000000 */
[----:B-----5:R-:W-:Y:S04]  /*1280*/  SHFL.DOWN PT, R8, R6, 0x1, R5 ;  /* 0x0820000006087989 */ /* 0x020fe800000e0005 */
[----:B------:R-:W1:Y:S01]  /*1290*/  SHFL.DOWN PT, R9, R7, 0x1, R5 ;  /* 0x0820000007097989 */ /* 0x000e6200000e0005 */
[C---:B0-----:R-:W-:Y:S01]  /*12a0*/  ISETP.GE.AND P0, PT, R10.reuse, R5, PT ;  /* 0x000000050a00720c */ /* 0x041fe20003f06270 */
[----:B------:R-:W-:Y:S01]  /*12b0*/  VIADD R0, R10, 0x2 ;  /* 0x000000020a007836 */ /* 0x000fe20000000000 */
[----:B-1----:R-:W-:-:S06]  /*12c0*/  DSETP.GEU.AND P1, PT, R6, R8, PT ;  /* 0x000000080600722a */ /* 0x002fcc0003f2e000 */
[-C--:B------:R-:W-:Y:S02]  /*12d0*/  FSEL R11, R8, R6.reuse, !P1 ;  /* 0x00000006080b7208 */ /* 0x080fe40004800000 */
[-C--:B------:R-:W-:Y:S02]  /*12e0*/  FSEL R9, R9, R7.reuse, !P1 ;  /* 0x0000000709097208 */ /* 0x080fe40004800000 */
[----:B------:R-:W-:Y:S02]  /*12f0*/  FSEL R2, R11, R6, !P0 ;  /* 0x000000060b027208 */ /* 0x000fe40004000000 */
[----:B------:R-:W-:Y:S02]  /*1300*/  FSEL R11, R9, R7, !P0 ;  /* 0x00000007090b7208 */ /* 0x000fe40004000000 */
[----:B------:R-:W-:Y:S01]  /*1310*/  ISETP.GT.AND P0, PT, R0, R5, PT ;  /* 0x000000050000720c */ /* 0x000fe20003f04270 */
[----:B------:R-:W-:Y:S01]  /*1320*/  SHFL.DOWN PT, R8, R2, 0x2, R5 ;  /* 0x0840000002087989 */ /* 0x000fe200000e0005 */
[----:B------:R-:W-:-:S02]  /*1330*/  IMAD.MOV.U32 R6, RZ, RZ, R2 ;  /* 0x000000ffff067224 */ /* 0x000fc400078e0002 */
[----:B------:R-:W-:Y:S01]  /*1340*/  IMAD.MOV.U32 R7, RZ, RZ, R11 ;  /* 0x000000ffff077224 */ /* 0x000fe200078e000b */
[----:B------:R-:W0:Y:S01]  /*1350*/  SHFL.DOWN PT, R9, R11, 0x2, R5 ;  /* 0x084000000b097989 */ /* 0x000e2200000e0005 */
[----:B------:R-:W-:-:S04]  /*1360*/  VIADD R0, R10, 0x4 ;  /* 0x000000040a007836 */ /* 0x000fc80000000000 */
[----:B0-----:R-:W-:-:S06]  /*1370*/  DSETP.GEU.AND P1, PT, R6, R8, PT ;  /* 0x000000080600722a */ /* 0x001fcc0003f2e000 */
[----:B------:R-:W-:Y:S02]  /*1380*/  @!P0 FSEL R2, R8, R2, !P1 ;  /* 0x0000000208028208 */ /* 0x000fe40004800000 */
[----:B------:R-:W-:Y:S02]  /*1390*/  @!P0 FSEL R11, R9, R11, !P1 ;  /* 0x0000000b090b8208 */ /* 0x000fe40004800000 */
[----:B------:R-:W-:Y:S01]  /*13a0*/  ISETP.GT.AND P0, PT, R0, R5, PT ;  /* 0x000000050000720c */ /* 0x000fe20003f04270 */
[----:B------:R-:W-:Y:S01]  /*13b0*/  SHFL.DOWN PT, R6, R2, 0x4, R5 ;  /* 0x0880000002067989 */ /* 0x000fe200000e0005 */
[----:B------:R-:W-:Y:S02]  /*13c0*/  IMAD.MOV.U32 R8, RZ, RZ, R2 ;  /* 0x000000ffff087224 */ /* 0x000fe400078e0002 */
        /* <DEDUP_REMOVED lines=8> */
[----:B------:R-:W-:Y:S01]  /*1450*/  IMAD.MOV.U32 R8, RZ, RZ, R2 ;  /* 0x000000ffff087224 */ /* 0x000fe200078e0002 */
[C---:B------:R-:W-:Y:S01]  /*1460*/  ISETP.NE.AND P0, PT, R10.reuse, RZ, PT ;  /* 0x000000ff0a00720c */ /* 0x040fe20003f05270 */
[----:B------:R-:W-:Y:S01]  /*1470*/  IMAD.MOV.U32 R9, RZ, RZ, R11 ;  /* 0x000000ffff097224 */ /* 0x000fe200078e000b */
[----:B------:R-:W0:Y:S01]  /*1480*/  SHFL.DOWN PT, R7, R11, 0x8, R5 ;  /* 0x090000000b077989 */ /* 0x000e2200000e0005 */
[----:B------:R-:W-:-:S10]  /*1490*/  VIADD R0, R10, 0x10 ;  /* 0x000000100a007836 */ /* 0x000fd40000000000 */
[----:B------:R-:W1:Y:S01]  /*14a0*/  @!P0 S2R R13, SR_CgaCtaId ;  /* 0x00000000000d8919 */ /* 0x000e620000008800 */
[----:B0-----:R-:W-:-:S06]  /*14b0*/  DSETP.GEU.AND P2, PT, R8, R6, PT ;  /* 0x000000060800722a */ /* 0x001fcc0003f4e000 */
[----:B------:R-:W-:Y:S02]  /*14c0*/  @!P1 FSEL R2, R6, R2, !P2 ;  /* 0x0000000206029208 */ /* 0x000fe40005000000 */
[----:B------:R-:W-:Y:S02]  /*14d0*/  @!P1 FSEL R11, R7, R11, !P2 ;  /* 0x0000000b070b9208 */ /* 0x000fe40005000000 */
[----:B------:R-:W-:Y:S01]  /*14e0*/  ISETP.GT.AND P1, PT, R0, R5, PT ;  /* 0x000000050000720c */ /* 0x000fe20003f24270 */
[----:B------:R-:W-:Y:S01]  /*14f0*/  SHFL.DOWN PT, R6, R2, 0x10, R5 ;  /* 0x0a00000002067989 */ /* 0x000fe200000e0005 */
[----:B------:R-:W-:Y:S01]  /*1500*/  IMAD.MOV.U32 R8, RZ, RZ, R2 ;  /* 0x000000ffff087224 */ /* 0x000fe200078e0002 */
[----:B------:R-:W-:Y:S01]  /*1510*/  @!P0 SHF.R.U32.HI R0, RZ, 0x2, R3 ;  /* 0x00000002ff008819 */ /* 0x000fe20000011603 */
[----:B------:R-:W-:Y:S01]  /*1520*/  IMAD.MOV.U32 R9, RZ, RZ, R11 ;  /* 0x000000ffff097224 */ /* 0x000fe200078e000b */
[----:B------:R-:W0:Y:S02]  /*1530*/  SHFL.DOWN PT, R7, R11, 0x10, R5 ;  /* 0x0a0000000b077989 */ /* 0x000e2400000e0005 */
[----:B------:R-:W-:-:S03]  /*1540*/  @!P0 LOP3.LUT R0, R0, 0xf8, RZ, 0xc0, !PT ;  /* 0x000000f800008812 */ /* 0x000fc600078ec0ff */
[----:B0-----:R-:W-:Y:S01]  /*1550*/  DSETP.GEU.AND P2, PT, R8, R6, PT ;  /* 0x000000060800722a */ /* 0x001fe20003f4e000 */
[----:B------:R-:W-:-:S04]  /*1560*/  @!P0 MOV R8, 0x400 ;  /* 0x0000040000088802 */ /* 0x000fc80000000f00 */
[----:B-1----:R-:W-:Y:S02]  /*1570*/  @!P0 LEA R13, R13, R8, 0x18 ;  /* 0x000000080d0d8211 */ /* 0x002fe400078ec0ff */
[----:B------:R-:W-:Y:S02]  /*1580*/  @!P1 FSEL R2, R6, R2, !P2 ;  /* 0x0000000206029208 */ /* 0x000fe40005000000 */
[----:B------:R-:W-:Y:S01]  /*1590*/  @!P1 FSEL R11, R7, R11, !P2 ;  /* 0x0000000b070b9208 */ /* 0x000fe20005000000 */
[----:B------:R-:W-:Y:S02]  /*15a0*/  @!P0 IMAD.IADD R13, R0, 0x1, R13 ;  /* 0x00000001000d8824 */ /* 0x000fe400078e020d */
[----:B------:R-:W-:Y:S02]  /*15b0*/  IMAD.MOV.U32 R6, RZ, RZ, R2 ;  /* 0x000000ffff067224 */ /* 0x000fe400078e0002 */
[----:B------:R-:W-:-:S05]  /*15c0*/  IMAD.MOV.U32 R7, RZ, RZ, R11 ;  /* 0x000000ffff077224 */ /* 0x000fca00078e000b */
[----:B------:R3:W-:Y:S01]  /*15d0*/  @!P0 STS.64 [R13+0x8], R6 ;  /* 0x000008060d008388 */ /* 0x0007e20000000a00 */
[----:B------:R-:W-:Y:S01]  /*15e0*/  BAR.SYNC.DEFER_BLOCKING 0x0 ;  /* 0x0000000000007b1d */ /* 0x000fe20000010000 */
[----:B------:R-:W-:-:S13]  /*15f0*/  ISETP.NE.AND P0, PT, R3, RZ, PT ;  /* 0x000000ff0300720c */ /* 0x000fda0003f05270 */
[----:B---3--:R-:W-:Y:S05]  /*1600*/  @P0 BRA `(.L_x_17) ;  /* 0x0000004400800947 */ /* 0x008fea0003800000 */
[----:B------:R-:W0:Y:S01]  /*1610*/  S2UR UR5, SR_CgaCtaId ;  /* 0x00000000000579c3 */ /* 0x000e220000008800 */
[----:B------:R-:W-:Y:S01]  /*1620*/  UMOV UR4, 0x400 ;  /* 0x0000040000047882 */ /* 0x000fe20000000000 */
[----:B------:R-:W-:Y:S01]  /*1630*/  ISETP.GT.AND P2, PT, R4, 0x20, PT ;  /* 0x000000200400780c */ /* 0x000fe20003f44270 */
[----:B0-----:R-:W-:-:S09]  /*1640*/  ULEA UR4, UR5, UR4, 0x18 ;  /* 0x0000000405047291 */ /* 0x001fd2000f8ec0ff */
[----:B------:R-:W0:Y:S04]  /*1650*/  LDS.128 R16, [UR4+0x10] ;  /* 0x00001004ff107984 */ /* 0x000e280008000c00 */
[----:B------:R-:W1:Y:S04]  /*1660*/  LDS.128 R12, [UR4+0x20] ;  /* 0x00002004ff0c7984 */ /* 0x000e680008000c00 */
[----:B------:R-:W2:Y:S01]  /*1670*/  LDS.128 R8, [UR4+0x30] ;  /* 0x00003004ff087984 */ /* 0x000ea20008000c00 */
[----:B0-----:R-:W-:-:S06]  /*1680*/  DSETP.GEU.AND P1, PT, R6, R16, PT ;  /* 0x000000100600722a */ /* 0x001fcc0003f2e000 */
[-C--:B------:R-:W-:Y:S02]  /*1690*/  FSEL R3, R16, R6.reuse, !P1 ;  /* 0x0000000610037208 */ /* 0x080fe40004800000 */
[-C--:B------:R-:W-:Y:S02]  /*16a0*/  FSEL R17, R17, R7.reuse, !P1 ;  /* 0x0000000711117208 */ /* 0x080fe40004800000 */
[----:B------:R-:W-:Y:S02]  /*16b0*/  FSEL R6, R3, R6, P2 ;  /* 0x0000000603067208 */ /* 0x000fe40001000000 */
[----:B------:R-:W-:Y:S02]  /*16c0*/  FSEL R7, R17, R7, P2 ;  /* 0x0000000711077208 */ /* 0x000fe40001000000 */
[C---:B------:R-:W-:Y:S01]  /*16d0*/  ISETP.GT.AND P1, PT, R4.reuse, 0x40, PT ;  /* 0x000000400400780c */ /* 0x040fe20003f24270 */
[----:B------:R-:W-:Y:S01]  /*16e0*/  IMAD.MOV.U32 R2, RZ, RZ, R6 ;  /* 0x000000ffff027224 */ /* 0x000fe200078e0006 */
[----:B------:R-:W-:Y:S01]  /*16f0*/  ISETP.GT.AND P2, PT, R4, 0x60, PT ;  /* 0x000000600400780c */ /* 0x000fe20003f44270 */
[----:B------:R-:W-:-:S06]  /*1700*/  IMAD.MOV.U32 R3, RZ, RZ, R7 ;  /* 0x000000ffff037224 */ /* 0x000fcc00078e0007 */
[----:B------:R-:W-:-:S06]  /*1710*/  DSETP.GEU.AND P3, PT, R2, R18, PT ;  /* 0x000000120200722a */ /* 0x000fcc0003f6e000 */
[----:B------:R-:W-:Y:S02]  /*1720*/  @P1 FSEL R6, R18, R6, !P3 ;  /* 0x0000000612061208 */ /* 0x000fe40005800000 */
[----:B------:R-:W-:Y:S02]  /*1730*/  @P1 FSEL R7, R19, R7, !P3 ;  /* 0x0000000713071208 */ /* 0x000fe40005800000 */
[----:B------:R-:W-:Y:S01]  /*1740*/  ISETP.GT.AND P1, PT, R4, 0x80, PT ;  /* 0x000000800400780c */ /* 0x000fe20003f24270 */
[----:B------:R-:W-:Y:S02]  /*1750*/  IMAD.MOV.U32 R2, RZ, RZ, R6 ;  /* 0x000000ffff027224 */ /* 0x000fe400078e0006 */
[----:B------:R-:W-:-:S06]  /*1760*/  IMAD.MOV.U32 R3, RZ, RZ, R7 ;  /* 0x000000ffff037224 */ /* 0x000fcc00078e0007 */
[----:B-1----:R-:W-:Y:S01]  /*1770*/  DSETP.GEU.AND P3, PT, R2, R12, PT ;  /* 0x0000000c0200722a */ /* 0x002fe20003f6e000 */
[----:B------:R-:W0:Y:S05]  /*1780*/  LDS.64 R2, [UR4+0x40] ;  /* 0x00004004ff027984 */ /* 0x000e2a0008000a00 */
[----:B------:R-:W-:Y:S02]  /*1790*/  @P2 FSEL R6, R12, R6, !P3 ;  /* 0x000000060c062208 */ /* 0x000fe40005800000 */
[----:B------:R-:W-:Y:S02]  /*17a0*/  @P2 FSEL R7, R13, R7, !P3 ;  /* 0x000000070d072208 */ /* 0x000fe40005800000 */
[----:B------:R-:W-:-:S04]  /*17b0*/  ISETP.GT.AND P2, PT, R4, 0xa0, PT ;  /* 0x000000a00400780c */ /* 0x000fc80003f44270 */
[----:B------:R-:W-:-:S06]  /*17c0*/  DSETP.GEU.AND P3, PT, R6, R14, PT ;  /* 0x0000000e0600722a */ /* 0x000fcc0003f6e000 */
[----:B------:R-:W-:Y:S02]  /*17d0*/  @P1 FSEL R6, R14, R6, !P3 ;  /* 0x000000060e061208 */ /* 0x000fe40005800000 */
[----:B------:R-:W-:Y:S02]  /*17e0*/  @P1 FSEL R7, R15, R7, !P3 ;  /* 0x000000070f071208 */ /* 0x000fe40005800000 */
[----:B------:R-:W-:-:S04]  /*17f0*/  ISETP.GT.AND P1, PT, R4, 0xc0, PT ;  /* 0x000000c00400780c */ /* 0x000fc80003f24270 */
[----:B--2---:R-:W-:-:S06]  /*1800*/  DSETP.GEU.AND P3, PT, R6, R8, PT ;  /* 0x000000080600722a */ /* 0x004fcc0003f6e000 */
[----:B------:R-:W-:Y:S02]  /*1810*/  @P2 FSEL R6, R8, R6, !P3 ;  /* 0x0000000608062208 */ /* 0x000fe40005800000 */
[----:B------:R-:W-:Y:S02]  /*1820*/  @P2 FSEL R7, R9, R7, !P3 ;  /* 0x0000000709072208 */ /* 0x000fe40005800000 */
[----:B------:R-:W-:-:S04]  /*1830*/  ISETP.GT.AND P2, PT, R4, 0xe0, PT ;  /* 0x000000e00400780c */ /* 0x000fc80003f44270 */
[----:B------:R-:W-:-:S06]  /*1840*/  DSETP.GEU.AND P3, PT, R6, R10, PT ;  /* 0x0000000a0600722a */ /* 0x000fcc0003f6e000 */
[----:B------:R-:W-:Y:S02]  /*1850*/  @P1 FSEL R6, R10, R6, !P3 ;  /* 0x000000060a061208 */ /* 0x000fe40005800000 */
[----:B------:R-:W-:-:S03]  /*1860*/  @P1 FSEL R7, R11, R7, !P3 ;  /* 0x000000070b071208 */ /* 0x000fc60005800000 */
[----:B------:R-:W-:Y:S02]  /*1870*/  IMAD.MOV.U32 R4, RZ, RZ, R6 ;  /* 0x000000ffff047224 */ /* 0x000fe400078e0006 */
[----:B------:R-:W-:-:S06]  /*1880*/  IMAD.MOV.U32 R5, RZ, RZ, R7 ;  /* 0x000000ffff057224 */ /* 0x000fcc00078e0007 */
[----:B0-----:R-:W-:-:S06]  /*1890*/  DSETP.GEU.AND P1, PT, R4, R2, PT ;  /* 0x000000020400722a */ /* 0x001fcc0003f2e000 */
[----:B------:R-:W-:Y:S02]  /*18a0*/  @P2 FSEL R6, R2, R6, !P1 ;  /* 0x0000000602062208 */ /* 0x000fe40004800000 */
[----:B------:R-:W-:Y:S01]  /*18b0*/  @P2 FSEL R7, R3, R7, !P1 ;  /* 0x0000000703072208 */ /* 0x000fe20004800000 */
[----:B------:R-:W-:Y:S06]  /*18c0*/  BRA `(.L_x_17) ;  /* 0x0000004000d07947 */ /* 0x000fec0003800000 */
.L_x_3:
[----:B------:R-:W0:Y:S01]  /*18d0*/  S2R R0, SR_TID.X ;  /* 0x0000000000007919 */ /* 0x000e220000002100 */
[----:B------:R-:W1:Y:S02]  /*18e0*/  LDCU.64 UR4, c[0x0][0x380] ;  /* 0x00007000ff0477ac */ /* 0x000e640008000a00 */
[----:B-1----:R-:W-:Y:S02]  /*18f0*/  IMAD.U32 R2, RZ, RZ, UR4 ;  /* 0x00000004ff027e24 */ /* 0x002fe4000f8e00ff */
[----:B------:R-:W-:Y:S02]  /*1900*/  IMAD.U32 R3, RZ, RZ, UR5 ;  /* 0x00000005ff037e24 */ /* 0x000fe4000f8e00ff */
[----:B0-----:R-:W-:-:S04]  /*1910*/  IMAD.SHL.U32 R5, R0, 0x4, RZ ;  /* 0x0000000400057824 */ /* 0x001fc800078e00ff */
[----:B------:R-:W-:-:S05]  /*1920*/  IMAD.WIDE.U32 R6, R5, 0x8, R2 ;  /* 0x0000000805067825 */ /* 0x000fca00078e0002 */
[----:B------:R-:W2:Y:S04]  /*1930*/  LDG.E.128.CONSTANT R20, desc[UR6][R6.64] ;  /* 0x0000000606147981 */ /* 0x000ea8000c1e9d00 */
[----:B------:R-:W3:Y:S04]  /*1940*/  LDG.E.128.CONSTANT R12, desc[UR6][R6.64+0x10] ;  /* 0x00001006060c7981 */ /* 0x000ee8000c1e9d00 */
[----:B------:R-:W4:Y:S04]  /*1950*/  LDG.E.128.CONSTANT R8, desc[UR6][R6.64+0x2000] ;  /* 0x0020000606087981 */ /* 0x000f28000c1e9d00 */
[----:B------:R0:W5:Y:S01]  /*1960*/  LDG.E.128.CONSTANT R16, desc[UR6][R6.64+0x2010] ;  /* 0x0020100606107981 */ /* 0x000162000c1e9d00 */
[----:B------:R-:W-:Y:S01]  /*1970*/  ISETP.GE.U32.AND P1, PT, R4, 0x1000, PT ;  /* 0x000010000400780c */ /* 0x000fe20003f26070 */
[----:B------:R-:W-:Y:S01]  /*1980*/  UMOV UR4, 0x800 ;  /* 0x0000080000047882 */ /* 0x000fe20000000000 */
[----:B--2---:R-:W-:-:S06]  /*1990*/  DSETP.GEU.AND P0, PT, R20, R22, PT ;  /* 0x000000161400722a */ /* 0x004fcc0003f0e000 */
[----:B------:R-:W-:Y:S02]  /*19a0*/  FSEL R20, R22, R20, !P0 ;  /* 0x0000001416147208 */ /* 0x000fe40004000000 */
[----:B------:R-:W-:-:S06]  /*19b0*/  FSEL R21, R23, R21, !P0 ;  /* 0x0000001517157208 */ /* 0x000fcc0004000000 */
[----:B---3--:R-:W-:-:S06]  /*19c0*/  DSETP.GEU.AND P0, PT, R20, R12, PT ;  /* 0x0000000c1400722a */ /* 0x008fcc0003f0e000 */
[----:B------:R-:W-:Y:S02]  /*19d0*/  FSEL R12, R12, R20, !P0 ;  /* 0x000000140c0c7208 */ /* 0x000fe40004000000 */
[----:B------:R-:W-:-:S06]  /*19e0*/  FSEL R13, R13, R21, !P0 ;  /* 0x000000150d0d7208 */ /* 0x000fcc0004000000 */
[----:B------:R-:W-:-:S06]  /*19f0*/  DSETP.GEU.AND P0, PT, R12, R14, PT ;  /* 0x0000000e0c00722a */ /* 0x000fcc0003f0e000 */
[----:B------:R-:W-:Y:S02]  /*1a00*/  FSEL R12, R14, R12, !P0 ;  /* 0x0000000c0e0c7208 */ /* 0x000fe40004000000 */
[----:B------:R-:W-:-:S06]  /*1a10*/  FSEL R13, R15, R13, !P0 ;  /* 0x0000000d0f0d7208 */ /* 0x000fcc0004000000 */
[----:B----4-:R-:W-:-:S06]  /*1a20*/  DSETP.GEU.AND P0, PT, R12, R8, PT ;  /* 0x000000080c00722a */ /* 0x010fcc0003f0e000 */
[----:B0-----:R-:W-:Y:S02]  /*1a30*/  FSEL R6, R8, R12, !P0 ;  /* 0x0000000c08067208 */ /* 0x001fe40004000000 */
[----:B------:R-:W-:-:S06]  /*1a40*/  FSEL R7, R9, R13, !P0 ;  /* 0x0000000d09077208 */ /* 0x000fcc0004000000 */
[----:B------:R-:W-:-:S06]  /*1a50*/  DSETP.GEU.AND P0, PT, R6, R10, PT ;  /* 0x0000000a0600722a */ /* 0x000fcc0003f0e000 */
[----:B------:R-:W-:Y:S02]  /*1a60*/  FSEL R6, R10, R6, !P0 ;  /* 0x000000060a067208 */ /* 0x000fe40004000000 */
[----:B------:R-:W-:-:S06]  /*1a70*/  FSEL R7, R11, R7, !P0 ;  /* 0x000000070b077208 */ /* 0x000fcc0004000000 */
[----:B-----5:R-:W-:-:S06]  /*1a80*/  DSETP.GEU.AND P0, PT, R6, R16, PT ;  /* 0x000000100600722a */ /* 0x020fcc0003f0e000 */
[----:B------:R-:W-:Y:S02]  /*1a90*/  FSEL R6, R16, R6, !P0 ;  /* 0x0000000610067208 */ /* 0x000fe40004000000 */
[----:B------:R-:W-:-:S06]  /*1aa0*/  FSEL R7, R17, R7, !P0 ;  /* 0x0000000711077208 */ /* 0x000fcc0004000000 */
[----:B------:R-:W-:-:S06]  /*1ab0*/  DSETP.GEU.AND P0, PT, R6, R18, PT ;  /* 0x000000120600722a */ /* 0x000fcc0003f0e000 */
[----:B------:R-:W-:Y:S02]  /*1ac0*/  FSEL R6, R18, R6, !P0 ;  /* 0x0000000612067208 */ /* 0x000fe40004000000 */
[----:B------:R-:W-:Y:S01]  /*1ad0*/  FSEL R7, R19, R7, !P0 ;  /* 0x0000000713077208 */ /* 0x000fe20004000000 */
[----:B------:R-:W-:Y:S06]  /*1ae0*/  @!P1 BRA `(.L_x_18) ;  /* 0x0000000000a49947 */ /* 0x000fec0003800000 */
[----:B------:R-:W0:Y:S01]  /*1af0*/  LDC R24, c[0x0][0x390] ;  /* 0x0000e400ff187b82 */ /* 0x000e220000000800 */
[----:B------:R-:W-:Y:S01]  /*1b00*/  VIADD R25, R4, 0xfffff800 ;  /* 0xfffff80004197836 */ /* 0x000fe20000000000 */
[----:B------:R-:W-:-:S06]  /*1b10*/  UMOV UR4, 0x800 ;  /* 0x0000080000047882 */ /* 0x000fcc0000000000 */
[----:B------:R-:W1:Y:S02]  /*1b20*/  LDC.64 R2, c[0x0][0x380] ;  /* 0x0000e000ff027b82 */ /* 0x000e640000000a00 */
.L_x_20:
[----:B------:R-:W-:-:S04]  /*1b30*/  VIADD R27, R5, UR4 ;  /* 0x00000004051b7c36 */ /* 0x000fc80008000000 */
[----:B-1----:R-:W-:-:S05]  /*1b40*/  IMAD.WIDE.U32 R26, R27, 0x8, R2 ;  /* 0x000000081b1a7825 */ /* 0x002fca00078e0002 */
[----:B------:R-:W2:Y:S04]  /*1b50*/  LDG.E.128.CONSTANT R12, desc[UR6][R26.64] ;  /* 0x000000061a0c7981 */ /* 0x000ea8000c1e9d00 */
[----:B------:R-:W3:Y:S04]  /*1b60*/  LDG.E.128.CONSTANT R16, desc[UR6][R26.64+0x10] ;  /* 0x000010061a107981 */ /* 0x000ee8000c1e9d00 */
[----:B------:R-:W4:Y:S04]  /*1b70*/  LDG.E.128.CONSTANT R20, desc[UR6][R26.64+0x2000] ;  /* 0x002000061a147981 */ /* 0x000f28000c1e9d00 */
[----:B------:R-:W5:Y:S01]  /*1b80*/  LDG.E.128.CONSTANT R8, desc[UR6][R26.64+0x2010] ;  /* 0x002010061a087981 */ /* 0x000f62000c1e9d00 */
[----:B0-----:R-:W-:Y:S01]  /*1b90*/  IMAD.MOV.U32 R4, RZ, RZ, R24 ;  /* 0x000000ffff047224 */ /* 0x001fe200078e0018 */
[----:B--2---:R-:W-:-:S06]  /*1ba0*/  DSETP.GEU.AND P0, PT, R6, R12, PT ;  /* 0x0000000c0600722a */ /* 0x004fcc0003f0e000 */
[----:B------:R-:W-:Y:S02]  /*1bb0*/  FSEL R6, R12, R6, !P0 ;  /* 0x000000060c067208 */ /* 0x000fe40004000000 */
[----:B------:R-:W-:-:S06]  /*1bc0*/  FSEL R7, R13, R7, !P0 ;  /* 0x000000070d077208 */ /* 0x000fcc0004000000 */
[----:B------:R-:W-:-:S06]  /*1bd0*/  DSETP.GEU.AND P0, PT, R6, R14, PT ;  /* 0x0000000e0600722a */ /* 0x000fcc0003f0e000 */
        /* <DEDUP_REMOVED lines=14> */
[----:B-----5:R-:W-:-:S06]  /*1cc0*/  DSETP.GEU.AND P0, PT, R6, R8, PT ;  /* 0x000000080600722a */ /* 0x020fcc0003f0e000 */
[----:B------:R-:W-:Y:S01]  /*1cd0*/  FSEL R6, R8, R6, !P0 ;  /* 0x0000000608067208 */ /* 0x000fe20004000000 */
[----:B------:R-:W-:Y:S01]  /*1ce0*/  VIADD R8, R4, -UR4 ;  /* 0x8000000404087c36 */ /* 0x000fe20008000000 */
[----:B------:R-:W-:-:S04]  /*1cf0*/  FSEL R7, R9, R7, !P0 ;  /* 0x0000000709077208 */ /* 0x000fc80004000000 */
[----:B------:R-:W-:Y:S02]  /*1d00*/  ISETP.GE.AND P1, PT, R8, 0x800, PT ;  /* 0x000008000800780c */ /* 0x000fe40003f26270 */
[----:B------:R-:W-:-:S06]  /*1d10*/  DSETP.GEU.AND P0, PT, R6, R10, PT ;  /* 0x0000000a0600722a */ /* 0x000fcc0003f0e000 */
[----:B------:R-:W-:Y:S02]  /*1d20*/  FSEL R6, R10, R6, !P0 ;  /* 0x000000060a067208 */ /* 0x000fe40004000000 */
[----:B------:R-:W-:-:S03]  /*1d30*/  FSEL R7, R11, R7, !P0 ;  /* 0x000000070b077208 */ /* 0x000fc60004000000 */
[----:B------:R-:W-:Y:S05]  /*1d40*/  @!P1 BRA `(.L_x_19) ;  /* 0x0000000c00009947 */ /* 0x000fea0003800000 */
[----:B------:R-:W-:-:S06]  /*1d50*/  UIADD3 UR4, UPT, UPT, UR4, 0x800, URZ ;  /* 0x0000080004047890 */ /* 0x000fcc000fffe0ff */
[----:B------:R-:W-:-:S13]  /*1d60*/  ISETP.LT.AND P0, PT, R25, UR4, PT ;  /* 0x0000000419007c0c */ /* 0x000fda000bf01270 */
[----:B------:R-:W-:Y:S05]  /*1d70*/  @!P0 BRA `(.L_x_20) ;  /* 0xfffffffc006c8947 */ /* 0x000fea000383ffff */
.L_x_18:
[----:B------:R-:W-:-:S13]  /*1d80*/  ISETP.LE.AND P0, PT, R4, UR4, PT ;  /* 0x0000000404007c0c */ /* 0x000fda000bf03270 */
[----:B------:R-:W-:Y:S05]  /*1d90*/  @P0 BRA `(.L_x_19) ;  /* 0x0000000800ec0947 */ /* 0x000fea0003800000 */
[----:B------:R-:W-:Y:S01]  /*1da0*/  VIADD R41, R4, -UR4 ;  /* 0x8000000404297c36 */ /* 0x000fe20008000000 */
[----:B------:R-:W-:Y:S04]  /*1db0*/  BSSY.RECONVERGENT B1, `(.L_x_19) ;  /* 0x00000b9000017945 */ /* 0x000fe80003800200 */
[----:B------:R-:W-:-:S13]  /*1dc0*/  ISETP.GE.AND P0, PT, R0, R41, PT ;  /* 0x000000290000720c */ /* 0x000fda0003f06270 */
[----:B------:R-:W-:Y:S05]  /*1dd0*/  @P0 BRA `(.L_x_21) ;  /* 0x0000000800d80947 */ /* 0x000fea0003800000 */
[----:B------:R-:W-:Y:S01]  /*1de0*/  LOP3.LUT R5, RZ, R0, RZ, 0x33, !PT ;  /* 0x00000000ff057212 */ /* 0x000fe200078e33ff */
[----:B------:R-:W-:Y:S01]  /*1df0*/  BSSY.RECONVERGENT B2, `(.L_x_22) ;  /* 0x0000016000027945 */ /* 0x000fe20003800200 */
[----:B------:R-:W-:Y:S02]  /*1e00*/  IMAD.MOV.U32 R40, RZ, RZ, R0 ;  /* 0x000000ffff287224 */ /* 0x000fe400078e0000 */
[----:B------:R-:W-:-:S04]  /*1e10*/  IADD3 R4, PT, PT, R4, -UR4, R5 ;  /* 0x8000000404047c10 */ /* 0x000fc8000fffe005 */
[C---:B------:R-:W-:Y:S02]  /*1e20*/  LOP3.LUT R5, R4.reuse, 0x300, RZ, 0xc0, !PT ;  /* 0x0000030004057812 */ /* 0x040fe400078ec0ff */
[----:B------:R-:W-:Y:S02]  /*1e30*/  ISETP.GE.U32.AND P2, PT, R4, 0x300, PT ;  /* 0x000003000400780c */ /* 0x000fe40003f46070 */
[----:B------:R-:W-:-:S13]  /*1e40*/  ISETP.NE.AND P0, PT, R5, 0x300, PT ;  /* 0x000003000500780c */ /* 0x000fda0003f05270 */
[----:B------:R-:W-:Y:S05]  /*1e50*/  @!P0 BRA `(.L_x_23) ;  /* 0x00000000003c8947 */ /* 0x000fea0003800000 */
[----:B------:R-:W-:Y:S01]  /*1e60*/  LEA.HI R4, R4, 0x1, RZ, 0x18 ;  /* 0x0000000104047811 */ /* 0x000fe200078fc0ff */
[----:B------:R-:W-:Y:S02]  /*1e70*/  VIADD R9, R0, UR4 ;  /* 0x0000000400097c36 */ /* 0x000fe40008000000 */
[----:B------:R-:W-:Y:S01]  /*1e80*/  IMAD.MOV.U32 R40, RZ, RZ, R0 ;  /* 0x000000ffff287224 */ /* 0x000fe200078e0000 */
[----:B------:R-:W-:-:S05]  /*1e90*/  LOP3.LUT R4, R4, 0x3, RZ, 0xc0, !PT ;  /* 0x0000000304047812 */ /* 0x000fca00078ec0ff */
[----:B------:R-:W-:-:S07]  /*1ea0*/  IMAD.MOV R8, RZ, RZ, -R4 ;  /* 0x000000ffff087224 */ /* 0x000fce00078e0a04 */
.L_x_24:
[----:B------:R-:W-:-:S06]  /*1eb0*/  IMAD.WIDE.U32 R4, R9, 0x8, R2 ;  /* 0x0000000809047825 */ /* 0x000fcc00078e0002 */
[----:B------:R-:W2:Y:S01]  /*1ec0*/  LDG.E.64.CONSTANT R4, desc[UR6][R4.64] ;  /* 0x0000000604047981 */ /* 0x000ea2000c1e9b00 */
[----:B------:R-:W-:Y:S02]  /*1ed0*/  VIADD R8, R8, 0x1 ;  /* 0x0000000108087836 */ /* 0x000fe40000000000 */
[----:B------:R-:W-:Y:S02]  /*1ee0*/  VIADD R40, R40, 0x100 ;  /* 0x0000010028287836 */ /* 0x000fe40000000000 */
[----:B------:R-:W-:Y:S01]  /*1ef0*/  VIADD R9, R9, 0x100 ;  /* 0x0000010009097836 */ /* 0x000fe20000000000 */
[----:B------:R-:W-:Y:S01]  /*1f00*/  ISETP.NE.AND P1, PT, R8, RZ, PT ;  /* 0x000000ff0800720c */ /* 0x000fe20003f25270 */
[----:B--2---:R-:W-:-:S06]  /*1f10*/  DSETP.GEU.AND P0, PT, R6, R4, PT ;  /* 0x000000040600722a */ /* 0x004fcc0003f0e000 */
[----:B------:R-:W-:Y:S02]  /*1f20*/  FSEL R6, R4, R6, !P0 ;  /* 0x0000000604067208 */ /* 0x000fe40004000000 */
[----:B------:R-:W-:-:S04]  /*1f30*/  FSEL R7, R5, R7, !P0 ;  /* 0x0000000705077208 */ /* 0x000fc80004000000 */
[----:B------:R-:W-:Y:S05]  /*1f40*/  @P1 BRA `(.L_x_24) ;  /* 0xfffffffc00d81947 */ /* 0x000fea000383ffff */
.L_x_23:
[----:B------:R-:W-:Y:S05]  /*1f50*/  BSYNC.RECONVERGENT B2 ;  /* 0x0000000000027941 */ /* 0x000fea0003800200 */
.L_x_22:
[----:B------:R-:W-:Y:S05]  /*1f60*/  @!P2 BRA `(.L_x_21) ;  /* 0x000000080074a947 */ /* 0x000fea0003800000 */
[----:B------:R-:W0:Y:S01]  /*1f70*/  LDCU.64 UR8, c[0x0][0x380] ;  /* 0x00007000ff0877ac */ /* 0x000e220008000a00 */
[----:B------:R-:W-:Y:S01]  /*1f80*/  IMAD.IADD R9, R41, 0x1, -R40 ;  /* 0x0000000129097824 */ /* 0x000fe200078e0a28 */
[C---:B------:R-:W-:Y:S01]  /*1f90*/  IADD3 R5, P0, PT, R40.reuse, UR4, RZ ;  /* 0x0000000428057c10 */ /* 0x040fe2000ff1e0ff */
[----:B------:R-:W-:Y:S01]  /*1fa0*/  BSSY.RECONVERGENT B2, `(.L_x_25) ;  /* 0x0000059000027945 */ /* 0x000fe20003800200 */
[----:B------:R-:W-:Y:S02]  /*1fb0*/  VIADD R43, R40, UR4 ;  /* 0x00000004282b7c36 */ /* 0x000fe40008000000 */
[----:B------:R-:W-:Y:S01]  /*1fc0*/  ISETP.GT.AND P1, PT, R9, 0xc00, PT ;  /* 0x00000c000900780c */ /* 0x000fe20003f24270 */
[----:B------:R-:W-:Y:S01]  /*1fd0*/  IMAD.X R8, RZ, RZ, RZ, P0 ;  /* 0x000000ffff087224 */ /* 0x000fe200000e06ff */
[----:B0-----:R-:W-:-:S04]  /*1fe0*/  LEA R4, P0, R5, UR8, 0x3 ;  /* 0x0000000805047c11 */ /* 0x001fc8000f8018ff */
[----:B------:R-:W-:Y:S02]  /*1ff0*/  LEA.HI.X R5, R5, UR9, R8, 0x3, P0 ;  /* 0x0000000905057c11 */ /* 0x000fe400080f1c08 */
[----:B------:R-:W-:-:S05]  /*2000*/  IADD3 R4, P0, PT, R4, 0x1000, RZ ;  /* 0x0000100004047810 */ /* 0x000fca0007f1e0ff */
[----:B------:R-:W-:Y:S01]  /*2010*/  IMAD.X R5, RZ, RZ, R5, P0 ;  /* 0x000000ffff057224 */ /* 0x000fe200000e0605 */
[----:B------:R-:W-:Y:S01]  /*2020*/  PLOP3.LUT P0, PT, PT, PT, PT, 0x80, 0x8 ;  /* 0x000000000008781c */ /* 0x000fe20003f0f070 */
[----:B------:R-:W-:-:S12]  /*2030*/  @!P1 BRA `(.L_x_26) ;  /* 0x00000004003c9947 */ /* 0x000fd80003800000 */
[----:B------:R-:W-:Y:S01]  /*2040*/  PLOP3.LUT P0, PT, PT, PT, PT, 0x8, 0x80 ;  /* 0x000000000080781c */ /* 0x000fe20003f0e170 */
[----:B------:R-:W-:-:S12]  /*2050*/  VIADD R45, R41, 0xfffff400 ;  /* 0xfffff400292d7836 */ /* 0x000fd80000000000 */
.L_x_27:
[C---:B------:R-:W-:Y:S01]  /*2060*/  IMAD.WIDE.U32 R38, R43.reuse, 0x8, R2 ;  /* 0x000000082b267825 */ /* 0x040fe200078e0002 */
[----:B------:R-:W2:Y:S04]  /*2070*/  LDG.E.64.CONSTANT R8, desc[UR6][R4.64+-0x800] ;  /* 0xfff8000604087981 */ /* 0x000ea8000c1e9b00 */
[----:B------:R-:W3:Y:S04]  /*2080*/  LDG.E.64.CONSTANT R10, desc[UR6][R4.64] ;  /* 0x00000006040a7981 */ /* 0x000ee8000c1e9b00 */
[----:B------:R-:W4:Y:S01]  /*2090*/  LDG.E.64.CONSTANT R38, desc[UR6][R38.64] ;  /* 0x0000000626267981 */ /* 0x000f22000c1e9b00 */
[----:B------:R-:W-:-:S03]  /*20a0*/  VIADD R15, R43, 0x400 ;  /* 0x000004002b0f7836 */ /* 0x000fc60000000000 */
[----:B------:R-:W5:Y:S01]  /*20b0*/  LDG.E.64.CONSTANT R12, desc[UR6][R4.64+0x800] ;  /* 0x00080006040c7981 */ /* 0x000f62000c1e9b00 */
[----:B------:R-:W-:-:S03]  /*20c0*/  IMAD.WIDE.U32 R14, R15, 0x8, R2 ;  /* 0x000000080f0e7825 */ /* 0x000fc600078e0002 */
[----:B------:R-:W5:Y:S04]  /*20d0*/  LDG.E.64.CONSTANT R16, desc[UR6][R4.64+0x1800] ;  /* 0x0018000604107981 */ /* 0x000f68000c1e9b00 */
[----:B------:R-:W5:Y:S04]  /*20e0*/  LDG.E.64.CONSTANT R14, desc[UR6][R14.64] ;  /* 0x000000060e0e7981 */ /* 0x000f68000c1e9b00 */
[----:B------:R-:W5:Y:S01]  /*20f0*/  LDG.E.64.CONSTANT R18, desc[UR6][R4.64+0x2000] ;  /* 0x0020000604127981 */ /* 0x000f62000c1e9b00 */
        /* <DEDUP_REMOVED lines=11> */
[----:B------:R-:W5:Y:S04]  /*21b0*/  LDG.E.64.CONSTANT R34, desc[UR6][R4.64+0x6000] ;  /* 0x0060000604227981 */ /* 0x000f68000c1e9b00 */
[----:B------:R0:W5:Y:S01]  /*21c0*/  LDG.E.64.CONSTANT R36, desc[UR6][R4.64+0x6800] ;  /* 0x0068000604247981 */ /* 0x000162000c1e9b00 */
[----:B------:R-:W-:-:S05]  /*21d0*/  VIADD R40, R40, 0x1000 ;  /* 0x0000100028287836 */ /* 0x000fca0000000000 */
[----:B------:R-:W-:Y:S02]  /*21e0*/  ISETP.GE.AND P2, PT, R40, R45, PT ;  /* 0x0000002d2800720c */ /* 0x000fe40003f46270 */
[----:B0-----:R-:W-:Y:S01]  /*21f0*/  IADD3 R4, P3, PT, R4, 0x8000, RZ ;  /* 0x0000800004047810 */ /* 0x001fe20007f7e0ff */
[----:B------:R-:W-:-:S04]  /*2200*/  VIADD R43, R43, 0x1000 ;  /* 0x000010002b2b7836 */ /* 0x000fc80000000000 */
[----:B------:R-:W-:Y:S01]  /*2210*/  IMAD.X R5, RZ, RZ, R5, P3 ;  /* 0x000000ffff057224 */ /* 0x000fe200018e0605 */
[----:B----4-:R-:W-:-:S06]  /*2220*/  DSETP.GEU.AND P1, PT, R6, R38, PT ;  /* 0x000000260600722a */ /* 0x010fcc0003f2e000 */
[----:B------:R-:W-:Y:S02]  /*2230*/  FSEL R6, R38, R6, !P1 ;  /* 0x0000000626067208 */ /* 0x000fe40004800000 */
[----:B------:R-:W-:-:S06]  /*2240*/  FSEL R7, R39, R7, !P1 ;  /* 0x0000000727077208 */ /* 0x000fcc0004800000 */
[----:B--2---:R-:W-:-:S06]  /*2250*/  DSETP.GEU.AND P1, PT, R6, R8, PT ;  /* 0x000000080600722a */ /* 0x004fcc0003f2e000 */
[----:B------:R-:W-:Y:S02]  /*2260*/  FSEL R6, R8, R6, !P1 ;  /* 0x0000000608067208 */ /* 0x000fe40004800000 */
[----:B------:R-:W-:-:S06]  /*2270*/  FSEL R7, R9, R7, !P1 ;  /* 0x0000000709077208 */ /* 0x000fcc0004800000 */
[----:B---3--:R-:W-:-:S06]  /*2280*/  DSETP.GEU.AND P1, PT, R6, R10, PT ;  /* 0x0000000a0600722a */ /* 0x008fcc0003f2e000 */
[----:B------:R-:W-:Y:S02]  /*2290*/  FSEL R6, R10, R6, !P1 ;  /* 0x000000060a067208 */ /* 0x000fe40004800000 */
[----:B------:R-:W-:-:S06]  /*22a0*/  FSEL R7, R11, R7, !P1 ;  /* 0x000000070b077208 */ /* 0x000fcc0004800000 */
[----:B-----5:R-:W-:-:S06]  /*22b0*/  DSETP.GEU.AND P1, PT, R6, R12, PT ;  /* 0x0000000c0600722a */ /* 0x020fcc0003f2e000 */
        /* <DEDUP_REMOVED lines=39> */
.L_x_26:
[----:B------:R-:W-:Y:S05]  /*2530*/  BSYNC.RECONVERGENT B2 ;  /* 0x0000000000027941 */ /* 0x000fea0003800200 */
.L_x_25:
[----:B------:R-:W-:Y:S01]  /*2540*/  IMAD.IADD R8, R41, 0x1, -R40 ;  /* 0x0000000129087824 */ /* 0x000fe200078e0a28 */
[----:B------:R-:W-:Y:S04]  /*2550*/  BSSY.RECONVERGENT B2, `(.L_x_28) ;  /* 0x000002b000027945 */ /* 0x000fe80003800200 */
[----:B------:R-:W-:-:S13]  /*2560*/  ISETP.GT.AND P1, PT, R8, 0x400, PT ;  /* 0x000004000800780c */ /* 0x000fda0003f24270 */
[----:B------:R-:W-:Y:S05]  /*2570*/  @!P1 BRA `(.L_x_29) ;  /* 0x0000000000a09947 */ /* 0x000fea0003800000 */
        /* <DEDUP_REMOVED lines=9> */
[----:B------:R-:W5:Y:S04]  /*2610*/  LDG.E.64.CONSTANT R22, desc[UR6][R4.64+0x2000] ;  /* 0x0020000604167981 */ /* 0x000f68000c1e9b00 */
[----:B------:R0:W5:Y:S01]  /*2620*/  LDG.E.64.CONSTANT R8, desc[UR6][R4.64+0x2800] ;  /* 0x0028000604087981 */ /* 0x000162000c1e9b00 */
[----:B------:R-:W-:-:S02]  /*2630*/  VIADD R40, R40, 0x800 ;  /* 0x0000080028287836 */ /* 0x000fc40000000000 */
[----:B------:R-:W-:Y:S01]  /*2640*/  VIADD R43, R43, 0x800 ;  /* 0x000008002b2b7836 */ /* 0x000fe20000000000 */
[----:B0-----:R-:W-:-:S05]  /*2650*/  IADD3 R4, P2, PT, R4, 0x4000, RZ ;  /* 0x0000400004047810 */ /* 0x001fca0007f5e0ff */
        /* <DEDUP_REMOVED lines=22> */
[----:B------:R-:W-:Y:S01]  /*27c0*/  DSETP.GEU.AND P1, PT, R6, R8, PT ;  /* 0x000000080600722a */ /* 0x000fe20003f2e000 */
[----:B------:R-:W-:-:S05]  /*27d0*/  PLOP3.LUT P0, PT, PT, PT, PT, 0x8, 0x80 ;  /* 0x000000000080781c */ /* 0x000fca0003f0e170 */
[----:B------:R-:W-:Y:S02]  /*27e0*/  FSEL R6, R8, R6, !P1 ;  /* 0x0000000608067208 */ /* 0x000fe40004800000 */
[----:B------:R-:W-:-:S07]  /*27f0*/  FSEL R7, R9, R7, !P1 ;  /* 0x0000000709077208 */ /* 0x000fce0004800000 */
.L_x_29:
[----:B------:R-:W-:Y:S05]  /*2800*/  BSYNC.RECONVERGENT B2 ;  /* 0x0000000000027941 */ /* 0x000fea0003800200 */
.L_x_28:
[----:B------:R-:W-:-:S13]  /*2810*/  ISETP.LT.OR P0, PT, R40, R41, P0 ;  /* 0x000000292800720c */ /* 0x000fda0000701670 */
[----:B------:R-:W-:Y:S05]  /*2820*/  @!P0 BRA `(.L_x_21) ;  /* 0x0000000000448947 */ /* 0x000fea0003800000 */
[----:B------:R-:W-:Y:S01]  /*2830*/  IMAD.WIDE.U32 R2, R43, 0x8, R2 ;  /* 0x000000082b027825 */ /* 0x000fe200078e0002 */
[----:B------:R-:W2:Y:S04]  /*2840*/  LDG.E.64.CONSTANT R8, desc[UR6][R4.64+-0x800] ;  /* 0xfff8000604087981 */ /* 0x000ea8000c1e9b00 */
[----:B------:R-:W3:Y:S04]  /*2850*/  LDG.E.64.CONSTANT R10, desc[UR6][R4.64] ;  /* 0x00000006040a7981 */ /* 0x000ee8000c1e9b00 */
[----:B------:R-:W4:Y:S04]  /*2860*/  LDG.E.64.CONSTANT R2, desc[UR6][R2.64] ;  /* 0x0000000602027981 */ /* 0x000f28000c1e9b00 */
[----:B------:R-:W5:Y:S01]  /*2870*/  LDG.E.64.CONSTANT R12, desc[UR6][R4.64+0x800] ;  /* 0x00080006040c7981 */ /* 0x000f62000c1e9b00 */
        /* <DEDUP_REMOVED lines=11> */
[----:B------:R-:W-:-:S07]  /*2930*/  FSEL R7, R13, R3, !P0 ;  /* 0x000000030d077208 */ /* 0x000fce0004000000 */
.L_x_21:
[----:B------:R-:W-:Y:S05]  /*2940*/  BSYNC.RECONVERGENT B1 ;  /* 0x0000000000017941 */ /* 0x000fea0003800200 */
.L_x_19:
[----:B------:R-:W0:Y:S01]  /*2950*/  S2R R10, SR_LANEID ;  /* 0x00000000000a7919 */ /* 0x000e220000000000 */
[----:B------:R-:W-:Y:S04]  /*2960*/  SHFL.DOWN PT, R2, R6, 0x1, 0x1f ;  /* 0x08201f0006027f89 */ /* 0x000fe800000e0000 */
        /* <DEDUP_REMOVED lines=10> */
[----:B------:R-:W-:-:S02]  /*2a10*/  @!P2 MOV R7, 0x400 ;  /* 0x000004000007a802 */ /* 0x000fc40000000f00 */
        /* <DEDUP_REMOVED lines=8> */
[----:B------:R-:W-:Y:S01]  /*2aa0*/  SHFL.DOWN PT, R2, R4, 0x4, 0x1f ;  /* 0x08801f0004027f89 */ /* 0x000fe200000e0000 */
[----:B-1----:R-:W-:-:S03]  /*2ab0*/  @!P2 LEA R7, R8, R7, 0x18 ;  /* 0x000000070807a211 */ /* 0x002fc600078ec0ff */
[----:B------:R-:W0:Y:S02]  /*2ac0*/  SHFL.DOWN PT, R3, R5, 0x4, 0x1f ;  /* 0x08801f0005037f89 */ /* 0x000e2400000e0000 */
[----:B------:R-:W-:Y:S01]  /*2ad0*/  @!P2 IMAD.IADD R9, R6, 0x1, R7 ;  /* 0x000000010609a824 */ /* 0x000fe200078e0207 */
[----:B0-----:R-:W-:-:S06]  /*2ae0*/  DSETP.GEU.AND P0, PT, R4, R2, PT ;  /* 0x000000020400722a */ /* 0x001fcc0003f0e000 */
[----:B------:R-:W-:Y:S02]  /*2af0*/  @!P1 FSEL R4, R2, R4, !P0 ;  /* 0x0000000402049208 */ /* 0x000fe40004000000 */
[----:B------:R-:W-:Y:S02]  /*2b00*/  @!P1 FSEL R5, R3, R5, !P0 ;  /* 0x0000000503059208 */ /* 0x000fe40004000000 */
[----:B------:R-:W-:Y:S01]  /*2b10*/  ISETP.GT.AND P1, PT, R10, 0x17, PT ;  /* 0x000000170a00780c */ /* 0x000fe20003f24270 */
[----:B------:R-:W-:Y:S04]  /*2b20*/  SHFL.DOWN PT, R2, R4, 0x8, 0x1f ;  /* 0x09001f0004027f89 */ /* 0x000fe800000e0000 */
[----:B------:R-:W0:Y:S02]  /*2b30*/  SHFL.DOWN PT, R3, R5, 0x8, 0x1f ;  /* 0x09001f0005037f89 */ /* 0x000e2400000e0000 */
[----:B0-----:R-:W-:-:S06]  /*2b40*/  DSETP.GEU.AND P0, PT, R4, R2, PT ;  /* 0x000000020400722a */ /* 0x001fcc0003f0e000 */
[----:B------:R-:W-:Y:S02]  /*2b50*/  @!P1 FSEL R4, R2, R4, !P0 ;  /* 0x0000000402049208 */ /* 0x000fe40004000000 */
[----:B------:R-:W-:Y:S02]  /*2b60*/  @!P1 FSEL R5, R3, R5, !P0 ;  /* 0x0000000503059208 */ /* 0x000fe40004000000 */
[----:B------:R-:W-:Y:S01]  /*2b70*/  ISETP.GT.AND P1, PT, R10, 0xf, PT ;  /* 0x0000000f0a00780c */ /* 0x000fe20003f24270 */
[----:B------:R-:W-:Y:S04]  /*2b80*/  SHFL.DOWN PT, R2, R4, 0x10, 0x1f ;  /* 0x0a001f0004027f89 */ /* 0x000fe800000e0000 */
[----:B------:R-:W0:Y:S02]  /*2b90*/  SHFL.DOWN PT, R3, R5, 0x10, 0x1f ;  /* 0x0a001f0005037f89 */ /* 0x000e2400000e0000 */
[----:B0-----:R-:W-:-:S06]  /*2ba0*/  DSETP.GEU.AND P0, PT, R4, R2, PT ;  /* 0x000000020400722a */ /* 0x001fcc0003f0e000 */
[----:B------:R-:W-:Y:S02]  /*2bb0*/  FSEL R2, R2, R4, !P0 ;  /* 0x0000000402027208 */ /* 0x000fe40004000000 */
        /* <DEDUP_REMOVED lines=10> */
[----:B--2---:R-:W0:Y:S04]  /*2c60*/  LDS.128 R8, [UR4+0x10] ;  /* 0x00001004ff087984 */ /* 0x004e280008000c00 */
        /* <DEDUP_REMOVED lines=25> */
.L_x_2:
        /* <DEDUP_REMOVED lines=12> */
.L_x_32:
[----:B------:R-:W-:Y:S05]  /*2ec0*/  BSYNC.RECONVERGENT B1 ;  /* 0x0000000000017941 */ /* 0x000fea0003800200 */
.L_x_31:
        /* <DEDUP_REMOVED lines=17> */
.L_x_37:
        /* <DEDUP_REMOVED lines=12> */
.L_x_36:
[----:B------:R-:W-:Y:S05]  /*30a0*/  BSYNC.RECONVERGENT B2 ;  /* 0x0000000000027941 */ /* 0x000fea0003800200 */
.L_x_35:
        /* <DEDUP_REMOVED lines=9> */
.L_x_40:
        /* <DEDUP_REMOVED lines=74> */
.L_x_39:
[----:B------:R-:W-:Y:S05]  /*35e0*/  BSYNC.RECONVERGENT B2 ;  /* 0x0000000000027941 */ /* 0x000fea0003800200 */
.L_x_38:
        /* <DEDUP_REMOVED lines=42> */
.L_x_42:
[----:B------:R-:W-:Y:S05]  /*3890*/  BSYNC.RECONVERGENT B2 ;  /* 0x0000000000027941 */ /* 0x000fea0003800200 */
.L_x_41:
        /* <DEDUP_REMOVED lines=20> */
.L_x_34:
[----:B------:R-:W-:Y:S05]  /*39e0*/  BSYNC.RECONVERGENT B1 ;  /* 0x0000000000017941 */ /* 0x000fea0003800200 */
.L_x_33:
        /* <DEDUP_REMOVED lines=14> */
[----:B------:R-:W-:Y:S01]  /*3ad0*/  IMAD.MOV.U32 R2, RZ, RZ, R9 ;  /* 0x000000ffff027224 */ /* 0x000fe200078e0009 */
[----:B------:R-:W-:Y:S01]  /*3ae0*/  @!P2 MOV R4, 0x400 ;  /* 0x000004000004a802 */ /* 0x000fe20000000f00 */
[----:B------:R-:W-:Y:S01]  /*3af0*/  IMAD.MOV.U32 R3, RZ, RZ, R11 ;  /* 0x000000ffff037224 */ /* 0x000fe200078e000b */
[----:B------:R-:W0:Y:S01]  /*3b00*/  SHFL.DOWN PT, R7, R11, 0x2, 0x1f ;  /* 0x08401f000b077f89 */ /* 0x000e2200000e0000 */
[----:B------:R-:W-:Y:S01]  /*3b10*/  @!P2 SHF.R.U32.HI R0, RZ, 0x2, R5 ;  /* 0x00000002ff00a819 */ /* 0x000fe20000011605 */
[----:B------:R-:W1:Y:S03]  /*3b20*/  @!P2 S2R R13, SR_CgaCtaId ;  /* 0x00000000000da919 */ /* 0x000e660000008800 */
[----:B------:R-:W-:Y:S01]  /*3b30*/  @!P2 LOP3.LUT R0, R0, 0xf8, RZ, 0xc0, !PT ;  /* 0x000000f80000a812 */ /* 0x000fe200078ec0ff */
[----:B0-----:R-:W-:-:S06]  /*3b40*/  DSETP.GEU.AND P0, PT, R2, R6, PT ;  /* 0x000000060200722a */ /* 0x001fcc0003f0e000 */
[----:B------:R-:W-:Y:S02]  /*3b50*/  @!P1 FSEL R9, R6, R9, !P0 ;  /* 0x0000000906099208 */ /* 0x000fe40004000000 */
[----:B------:R-:W-:Y:S02]  /*3b60*/  @!P1 FSEL R11, R7, R11, !P0 ;  /* 0x0000000b070b9208 */ /* 0x000fe40004000000 */
[----:B------:R-:W-:Y:S01]  /*3b70*/  ISETP.GT.AND P1, PT, R8, 0x1b, PT ;  /* 0x0000001b0800780c */ /* 0x000fe20003f24270 */
[----:B------:R-:W-:Y:S01]  /*3b80*/  SHFL.DOWN PT, R2, R9, 0x4, 0x1f ;  /* 0x08801f0009027f89 */ /* 0x000fe200000e0000 */
[----:B------:R-:W-:Y:S01]  /*3b90*/  IMAD.MOV.U32 R6, RZ, RZ, R9 ;  /* 0x000000ffff067224 */ /* 0x000fe200078e0009 */
[----:B-1----:R-:W-:Y:S01]  /*3ba0*/  @!P2 LEA R13, R13, R4, 0x18 ;  /* 0x000000040d0da211 */ /* 0x002fe200078ec0ff */
[----:B------:R-:W-:Y:S01]  /*3bb0*/  IMAD.MOV.U32 R7, RZ, RZ, R11 ;  /* 0x000000ffff077224 */ /* 0x000fe200078e000b */
[----:B------:R-:W0:Y:S03]  /*3bc0*/  SHFL.DOWN PT, R3, R11, 0x4, 0x1f ;  /* 0x08801f000b037f89 */ /* 0x000e2600000e0000 */
[----:B------:R-:W-:-:S02]  /*3bd0*/  @!P2 IMAD.IADD R13, R0, 0x1, R13 ;  /* 0x00000001000da824 */ /* 0x000fc400078e020d */
[----:B0-----:R-:W-:-:S06]  /*3be0*/  DSETP.GEU.AND P0, PT, R6, R2, PT ;  /* 0x000000020600722a */ /* 0x001fcc0003f0e000 */
[----:B------:R-:W-:Y:S02]  /*3bf0*/  @!P1 FSEL R9, R2, R9, !P0 ;  /* 0x0000000902099208 */ /* 0x000fe40004000000 */
[----:B------:R-:W-:Y:S02]  /*3c00*/  @!P1 FSEL R11, R3, R11, !P0 ;  /* 0x0000000b030b9208 */ /* 0x000fe40004000000 */
[----:B------:R-:W-:Y:S01]  /*3c10*/  ISETP.GT.AND P1, PT, R8, 0x17, PT ;  /* 0x000000170800780c */ /* 0x000fe20003f24270 */
[----:B------:R-:W-:Y:S01]  /*3c20*/  SHFL.DOWN PT, R2, R9, 0x8, 0x1f ;  /* 0x09001f0009027f89 */ /* 0x000fe200000e0000 */
[----:B------:R-:W-:Y:S02]  /*3c30*/  IMAD.MOV.U32 R6, RZ, RZ, R9 ;  /* 0x000000ffff067224 */ /* 0x000fe400078e0009 */
[----:B------:R-:W-:Y:S01]  /*3c40*/  IMAD.MOV.U32 R7, RZ, RZ, R11 ;  /* 0x000000ffff077224 */ /* 0x000fe200078e000b */
[----:B------:R-:W0:Y:S05]  /*3c50*/  SHFL.DOWN PT, R3, R11, 0x8, 0x1f ;  /* 0x09001f000b037f89 */ /* 0x000e2a00000e0000 */
        /* <DEDUP_REMOVED lines=20> */
[----:B------:R-:W0:Y:S04]  /*3da0*/  LDS.128 R8, [UR4+0x10] ;  /* 0x00001004ff087984 */ /* 0x000e280008000c00 */
[----:B-1----:R-:W1:Y:S01]  /*3db0*/  LDS.128 R12, [UR4+0x20] ;  /* 0x00002004ff0c7984 */ /* 0x002e620008000c00 */
        /* <DEDUP_REMOVED lines=24> */
.L_x_43:
        /* <DEDUP_REMOVED lines=20> */
[----:B------:R-:W0:Y:S05]  /*4080*/  SHFL.DOWN PT, R7, R0, 0x2, R11 ;  /* 0x0840000000077989 */ /* 0x000e2a00000e000b */
[----:B0-----:R-:W-:-:S06]  /*4090*/  DSETP.GEU.AND P0, PT, R2, R6, PT ;  /* 0x000000060200722a */ /* 0x001fcc0003f0e000 */
[----:B------:R-:W-:Y:S01]  /*40a0*/  @!P1 FSEL R9, R6, R9, !P0 ;  /* 0x0000000906099208 */ /* 0x000fe20004000000 */
[----:B------:R-:W-:Y:S01]  /*40b0*/  VIADD R6, R8, 0x4 ;  /* 0x0000000408067836 */ /* 0x000fe20000000000 */
[----:B------:R-:W-:-:S03]  /*40c0*/  @!P1 FSEL R0, R7, R0, !P0 ;  /* 0x0000000007009208 */ /* 0x000fc60004000000 */
[----:B------:R-:W-:Y:S01]  /*40d0*/  SHFL.DOWN PT, R2, R9, 0x4, R11 ;  /* 0x0880000009027989 */ /* 0x000fe200000e000b */
[----:B------:R-:W-:Y:S01]  /*40e0*/  ISETP.GT.AND P1, PT, R6, R11, PT ;  /* 0x0000000b0600720c */ /* 0x000fe20003f24270 */
[----:B------:R-:W-:Y:S02]  /*40f0*/  IMAD.MOV.U32 R6, RZ, RZ, R9 ;  /* 0x000000ffff067224 */ /* 0x000fe400078e0009 */
[----:B------:R-:W0:Y:S01]  /*4100*/  SHFL.DOWN PT, R3, R0, 0x4, R11 ;  /* 0x0880000000037989 */ /* 0x000e2200000e000b */
[----:B------:R-:W-:-:S06]  /*4110*/  IMAD.MOV.U32 R7, RZ, RZ, R0 ;  /* 0x000000ffff077224 */ /* 0x000fcc00078e0000 */
[----:B0-----:R-:W-:Y:S01]  /*4120*/  DSETP.GEU.AND P0, PT, R6, R2, PT ;  /* 0x000000020600722a */ /* 0x001fe20003f0e000 */
[----:B------:R-:W-:-:S05]  /*4130*/  VIADD R6, R8, 0x8 ;  /* 0x0000000808067836 */ /* 0x000fca0000000000 */
        /* <DEDUP_REMOVED lines=15> */
[----:B------:R-:W-:Y:S02]  /*4230*/  IMAD.MOV.U32 R6, RZ, RZ, R9 ;  /* 0x000000ffff067224 */ /* 0x000fe400078e0009 */
[----:B------:R-:W-:Y:S01]  /*4240*/  IMAD.MOV.U32 R7, RZ, RZ, R0 ;  /* 0x000000ffff077224 */ /* 0x000fe200078e0000 */
[----:B------:R-:W0:Y:S05]  /*4250*/  SHFL.DOWN PT, R3, R0, 0x10, R11 ;  /* 0x0a00000000037989 */ /* 0x000e2a00000e000b */
[----:B0-----:R-:W-:Y:S01]  /*4260*/  DSETP.GEU.AND P1, PT, R6, R2, PT ;  /* 0x000000020600722a */ /* 0x001fe20003f2e000 */
[----:B------:R-:W-:-:S02]  /*4270*/  @!P0 MOV R7, 0x400 ;  /* 0x0000040000078802 */ /* 0x000fc40000000f00 */
[----:B------:R-:W-:Y:S02]  /*4280*/  @!P0 SHF.R.U32.HI R6, RZ, 0x2, R5 ;  /* 0x00000002ff068819 */ /* 0x000fe40000011605 */
[----:B-1----:R-:W-:Y:S02]  /*4290*/  @!P0 LEA R7, R10, R7, 0x18 ;  /* 0x000000070a078211 */ /* 0x002fe400078ec0ff */
[----:B------:R-:W-:Y:S02]  /*42a0*/  @!P0 LOP3.LUT R6, R6, 0xf8, RZ, 0xc0, !PT ;  /* 0x000000f806068812 */ /* 0x000fe400078ec0ff */
[----:B------:R-:W-:Y:S02]  /*42b0*/  @!P2 FSEL R9, R2, R9, !P1 ;  /* 0x000000090209a208 */ /* 0x000fe40004800000 */
[----:B------:R-:W-:Y:S01]  /*42c0*/  @!P2 FSEL R0, R3, R0, !P1 ;  /* 0x000000000300a208 */ /* 0x000fe20004800000 */
[----:B------:R-:W-:Y:S02]  /*42d0*/  @!P0 IMAD.IADD R3, R6, 0x1, R7 ;  /* 0x0000000106038824 */ /* 0x000fe400078e0207 */
[----:B------:R-:W-:-:S02]  /*42e0*/  IMAD.MOV.U32 R6, RZ, RZ, R9 ;  /* 0x000000ffff067224 */ /* 0x000fc400078e0009 */
[----:B------:R-:W-:-:S05]  /*42f0*/  IMAD.MOV.U32 R7, RZ, RZ, R0 ;  /* 0x000000ffff077224 */ /* 0x000fca00078e0000 */
[----:B------:R1:W-:Y:S01]  /*4300*/  @!P0 STS.64 [R3+0x8], R6 ;  /* 0x0000080603008388 */ /* 0x0003e20000000a00 */
[----:B------:R-:W-:Y:S01]  /*4310*/  BAR.SYNC.DEFER_BLOCKING 0x0 ;  /* 0x0000000000007b1d */ /* 0x000fe20000010000 */
[----:B------:R-:W-:-:S13]  /*4320*/  ISETP.NE.AND P0, PT, R5, RZ, PT ;  /* 0x000000ff0500720c */ /* 0x000fda0003f05270 */
[----:B-1----:R-:W-:Y:S05]  /*4330*/  @P0 BRA `(.L_x_17) ;  /* 0x0000001800340947 */ /* 0x002fea0003800000 */
[----:B------:R-:W0:Y:S01]  /*4340*/  S2UR UR5, SR_CgaCtaId ;  /* 0x00000000000579c3 */ /* 0x000e220000008800 */
[----:B------:R-:W-:Y:S01]  /*4350*/  UMOV UR4, 0x400 ;  /* 0x0000040000047882 */ /* 0x000fe20000000000 */
[C---:B------:R-:W-:Y:S02]  /*4360*/  ISETP.GT.AND P3, PT, R4.reuse, 0x20, PT ;  /* 0x000000200400780c */ /* 0x040fe40003f64270 */
        /* <DEDUP_REMOVED lines=10> */
[----:B------:R-:W-:Y:S01]  /*4410*/  ISETP.GT.AND P1, PT, R4, 0x60, PT ;  /* 0x000000600400780c */ /* 0x000fe20003f24270 */
[----:B------:R-:W-:Y:S02]  /*4420*/  IMAD.MOV.U32 R2, RZ, RZ, R6 ;  /* 0x000000ffff027224 */ /* 0x000fe400078e0006 */
        /* <DEDUP_REMOVED lines=29> */
.L_x_30:
[----:B------:R-:W0:Y:S01]  /*4600*/  S2R R41, SR_TID.X ;  /* 0x0000000000297919 */ /* 0x000e220000002100 */
[----:B------:R-:W0:Y:S02]  /*4610*/  LDC.64 R6, c[0x0][0x380] ;  /* 0x0000e000ff067b82 */ /* 0x000e240000000a00 */
[----:B0-----:R-:W-:-:S05]  /*4620*/  IMAD.WIDE.U32 R6, R41, 0x8, R6 ;  /* 0x0000000829067825 */ /* 0x001fca00078e0006 */
[----:B------:R-:W2:Y:S04]  /*4630*/  LDG.E.64.CONSTANT R20, desc[UR6][R6.64] ;  /* 0x0000000606147981 */ /* 0x000ea8000c1e9b00 */
[----:B------:R-:W2:Y:S04]  /*4640*/  LDG.E.64.CONSTANT R2, desc[UR6][R6.64+0x800] ;  /* 0x0008000606027981 */ /* 0x000ea8000c1e9b00 */
[----:B------:R-:W3:Y:S04]  /*4650*/  LDG.E.64.CONSTANT R8, desc[UR6][R6.64+0x1000] ;  /* 0x0010000606087981 */ /* 0x000ee8000c1e9b00 */
[----:B------:R-:W4:Y:S04]  /*4660*/  LDG.E.64.CONSTANT R10, desc[UR6][R6.64+0x1800] ;  /* 0x00180006060a7981 */ /* 0x000f28000c1e9b00 */
[----:B------:R-:W5:Y:S04]  /*4670*/  LDG.E.64.CONSTANT R12, desc[UR6][R6.64+0x2000] ;  /* 0x00200006060c7981 */ /* 0x000f68000c1e9b00 */
[----:B------:R-:W5:Y:S04]  /*4680*/  LDG.E.64.CONSTANT R14, desc[UR6][R6.64+0x2800] ;  /* 0x00280006060e7981 */ /* 0x000f68000c1e9b00 */
[----:B------:R-:W5:Y:S04]  /*4690*/  LDG.E.64.CONSTANT R16, desc[UR6][R6.64+0x3000] ;  /* 0x0030000606107981 */ /* 0x000f68000c1e9b00 */
[----:B------:R-:W5:Y:S01]  /*46a0*/  LDG.E.64.CONSTANT R18, desc[UR6][R6.64+0x3800] ;  /* 0x0038000606127981 */ /* 0x000f62000c1e9b00 */
[----:B------:R-:W-:Y:S01]  /*46b0*/  ISETP.GE.U32.AND P1, PT, R4, 0x1000, PT ;  /* 0x000010000400780c */ /* 0x000fe20003f26070 */
[----:B------:R-:W-:Y:S01]  /*46c0*/  IMAD.MOV.U32 R45, RZ, RZ, 0x800 ;  /* 0x00000800ff2d7424 */ /* 0x000fe200078e00ff */
[----:B--2---:R-:W-:-:S06]  /*46d0*/  DSETP.GEU.AND P0, PT, R20, R2, PT ;  /* 0x000000021400722a */ /* 0x004fcc0003f0e000 */
        /* <DEDUP_REMOVED lines=21> */
[----:B------:R-:W0:Y:S01]  /*4830*/  LDC R24, c[0x0][0x390] ;  /* 0x0000e400ff187b82 */ /* 0x000e220000000800 */
[----:B------:R-:W-:Y:S02]  /*4840*/  VIADD R0, R4, 0xfffff800 ;  /* 0xfffff80004007836 */ /* 0x000fe40000000000 */
[----:B------:R-:W-:-:S07]  /*4850*/  IMAD.MOV.U32 R45, RZ, RZ, 0x800 ;  /* 0x00000800ff2d7424 */ /* 0x000fce00078e00ff */
.L_x_46:
[----:B------:R-:W-:-:S05]  /*4860*/  IMAD.WIDE R4, R45, 0x8, R6 ;  /* 0x000000082d047825 */ /* 0x000fca00078e0206 */
[----:B------:R-:W2:Y:S04]  /*4870*/  LDG.E.64.CONSTANT R10, desc[UR6][R4.64] ;  /* 0x00000006040a7981 */ /* 0x000ea8000c1e9b00 */
[----:B------:R-:W3:Y:S04]  /*4880*/  LDG.E.64.CONSTANT R12, desc[UR6][R4.64+0x800] ;  /* 0x00080006040c7981 */ /* 0x000ee8000c1e9b00 */
[----:B------:R-:W4:Y:S04]  /*4890*/  LDG.E.64.CONSTANT R14, desc[UR6][R4.64+0x1000] ;  /* 0x00100006040e7981 */ /* 0x000f28000c1e9b00 */
[----:B------:R-:W5:Y:S04]  /*48a0*/  LDG.E.64.CONSTANT R16, desc[UR6][R4.64+0x1800] ;  /* 0x0018000604107981 */ /* 0x000f68000c1e9b00 */
[----:B------:R-:W5:Y:S04]  /*48b0*/  LDG.E.64.CONSTANT R18, desc[UR6][R4.64+0x2000] ;  /* 0x0020000604127981 */ /* 0x000f68000c1e9b00 */
[----:B------:R-:W5:Y:S04]  /*48c0*/  LDG.E.64.CONSTANT R20, desc[UR6][R4.64+0x2800] ;  /* 0x0028000604147981 */ /* 0x000f68000c1e9b00 */
[----:B------:R-:W5:Y:S04]  /*48d0*/  LDG.E.64.CONSTANT R22, desc[UR6][R4.64+0x3000] ;  /* 0x0030000604167981 */ /* 0x000f68000c1e9b00 */
[----:B------:R0:W5:Y:S02]  /*48e0*/  LDG.E.64.CONSTANT R8, desc[UR6][R4.64+0x3800] ;  /* 0x0038000604087981 */ /* 0x000164000c1e9b00 */
[----:B0-----:R-:W-:-:S04]  /*48f0*/  IMAD.MOV.U32 R4, RZ, RZ, R24 ;  /* 0x000000ffff047224 */ /* 0x001fc800078e0018 */
[----:B------:R-:W-:-:S05]  /*4900*/  IMAD.IADD R5, R4, 0x1, -R45 ;  /* 0x0000000104057824 */ /* 0x000fca00078e0a2d */
[----:B------:R-:W-:Y:S01]  /*4910*/  ISETP.GE.AND P1, PT, R5, 0x800, PT ;  /* 0x000008000500780c */ /* 0x000fe20003f26270 */
        /* <DEDUP_REMOVED lines=25> */
[----:B------:R-:W-:-:S05]  /*4ab0*/  VIADD R45, R45, 0x800 ;  /* 0x000008002d2d7836 */ /* 0x000fca0000000000 */
[----:B------:R-:W-:-:S13]  /*4ac0*/  ISETP.GT.AND P0, PT, R45, R0, PT ;  /* 0x000000002d00720c */ /* 0x000fda0003f04270 */
[----:B------:R-:W-:Y:S05]  /*4ad0*/  @!P0 BRA `(.L_x_46) ;  /* 0xfffffffc00608947 */ /* 0x000fea000383ffff */
.L_x_44:
[----:B------:R-:W-:-:S13]  /*4ae0*/  ISETP.GE.AND P0, PT, R45, R4, PT ;  /* 0x000000042d00720c */ /* 0x000fda0003f06270 */
[----:B------:R-:W-:Y:S05]  /*4af0*/  @P0 BRA `(.L_x_45) ;  /* 0x0000000800fc0947 */ /* 0x000fea0003800000 */
[----:B------:R-:W-:Y:S01]  /*4b00*/  IMAD.IADD R0, R4, 0x1, -R45 ;  /* 0x0000000104007824 */ /* 0x000fe200078e0a2d */
[----:B------:R-:W-:Y:S04]  /*4b10*/  BSSY.RECONVERGENT B1, `(.L_x_45) ;  /* 0x00000bd000017945 */ /* 0x000fe80003800200 */
[----:B------:R-:W-:-:S13]  /*4b20*/  ISETP.GE.AND P0, PT, R41, R0, PT ;  /* 0x000000002900720c */ /* 0x000fda0003f06270 */
[----:B------:R-:W-:Y:S05]  /*4b30*/  @P0 BRA `(.L_x_47) ;  /* 0x0000000800e80947 */ /* 0x000fea0003800000 */
[----:B------:R-:W-:Y:S01]  /*4b40*/  LOP3.LUT R5, RZ, R41, RZ, 0x33, !PT ;  /* 0x00000029ff057212 */ /* 0x000fe200078e33ff */
[----:B------:R-:W-:Y:S01]  /*4b50*/  BSSY.RECONVERGENT B2, `(.L_x_48) ;  /* 0x0000017000027945 */ /* 0x000fe20003800200 */
[----:B------:R-:W-:Y:S02]  /*4b60*/  IMAD.MOV.U32 R43, RZ, RZ, R41 ;  /* 0x000000ffff2b7224 */ /* 0x000fe400078e0029 */
[----:B------:R-:W-:-:S04]  /*4b70*/  IADD3 R4, PT, PT, -R45, R4, R5 ;  /* 0x000000042d047210 */ /* 0x000fc80007ffe105 */
[C---:B------:R-:W-:Y:S02]  /*4b80*/  LOP3.LUT R5, R4.reuse, 0x300, RZ, 0xc0, !PT ;  /* 0x0000030004057812 */ /* 0x040fe400078ec0ff */
[----:B------:R-:W-:Y:S02]  /*4b90*/  ISETP.GE.U32.AND P2, PT, R4, 0x300, PT ;  /* 0x000003000400780c */ /* 0x000fe40003f46070 */
[----:B------:R-:W-:-:S13]  /*4ba0*/  ISETP.NE.AND P0, PT, R5, 0x300, PT ;  /* 0x000003000500780c */ /* 0x000fda0003f05270 */
[----:B------:R-:W-:Y:S05]  /*4bb0*/  @!P0 BRA `(.L_x_49) ;  /* 0x0000000000408947 */ /* 0x000fea0003800000 */
[----:B------:R-:W0:Y:S01]  /*4bc0*/  LDC.64 R6, c[0x0][0x380] ;  /* 0x0000e000ff067b82 */ /* 0x000e220000000a00 */
[----:B------:R-:W-:Y:S01]  /*4bd0*/  LEA.HI R4, R4, 0x1, RZ, 0x18 ;  /* 0x0000000104047811 */ /* 0x000fe200078fc0ff */
[----:B------:R-:W-:Y:S02]  /*4be0*/  IMAD.IADD R9, R41, 0x1, R45 ;  /* 0x0000000129097824 */ /* 0x000fe400078e022d */
[----:B------:R-:W-:Y:S01]  /*4bf0*/  IMAD.MOV.U32 R43, RZ, RZ, R41 ;  /* 0x000000ffff2b7224 */ /* 0x000fe200078e0029 */
[----:B------:R-:W-:-:S05]  /*4c00*/  LOP3.LUT R4, R4, 0x3, RZ, 0xc0, !PT ;  /* 0x0000000304047812 */ /* 0x000fca00078ec0ff */
[----:B------:R-:W-:-:S07]  /*4c10*/  IMAD.MOV R8, RZ, RZ, -R4 ;  /* 0x000000ffff087224 */ /* 0x000fce00078e0a04 */
.L_x_50:
[----:B0-----:R-:W-:-:S06]  /*4c20*/  IMAD.WIDE.U32 R4, R9, 0x8, R6 ;  /* 0x0000000809047825 */ /* 0x001fcc00078e0006 */
        /* <DEDUP_REMOVED lines=9> */
.L_x_49:
[----:B------:R-:W-:Y:S05]  /*4cc0*/  BSYNC.RECONVERGENT B2 ;  /* 0x0000000000027941 */ /* 0x000fea0003800200 */
.L_x_48:
[----:B------:R-:W-:Y:S05]  /*4cd0*/  @!P2 BRA `(.L_x_47) ;  /* 0x000000080080a947 */ /* 0x000fea0003800000 */
[----:B------:R-:W0:Y:S01]  /*4ce0*/  LDCU.64 UR4, c[0x0][0x380] ;  /* 0x00007000ff0477ac */ /* 0x000e220008000a00 */
[----:B------:R-:W-:Y:S01]  /*4cf0*/  IMAD.IADD R7, R0, 0x1, -R43 ;  /* 0x0000000100077824 */ /* 0x000fe200078e0a2b */
[C---:B------:R-:W-:Y:S01]  /*4d00*/  IADD3 R5, P0, PT, R43.reuse, R45, RZ ;  /* 0x0000002d2b057210 */ /* 0x040fe20007f1e0ff */
[----:B------:R-:W-:Y:S01]  /*4d10*/  BSSY.RECONVERGENT B2, `(.L_x_51) ;  /* 0x000005a000027945 */ /* 0x000fe20003800200 */
[----:B------:R-:W-:Y:S02]  /*4d20*/  IMAD.IADD R45, R43, 0x1, R45 ;  /* 0x000000012b2d7824 */ /* 0x000fe400078e022d */
        /* <DEDUP_REMOVED lines=8> */
[----:B------:R-:W0:Y:S01]  /*4db0*/  LDC.64 R6, c[0x0][0x380] ;  /* 0x0000e000ff067b82 */ /* 0x000e220000000a00 */
[----:B------:R-:W-:Y:S01]  /*4dc0*/  PLOP3.LUT P0, PT, PT, PT, PT, 0x8, 0x80 ;  /* 0x000000000080781c */ /* 0x000fe20003f0e170 */
[----:B------:R-:W-:-:S12]  /*4dd0*/  VIADD R40, R0, 0xfffff400 ;  /* 0xfffff40000287836 */ /* 0x000fd80000000000 */
.L_x_53:
[C---:B0-----:R-:W-:Y:S01]  /*4de0*/  IMAD.WIDE.U32 R38, R45.reuse, 0x8, R6 ;  /* 0x000000082d267825 */ /* 0x041fe200078e0006 */
        /* <DEDUP_REMOVED lines=76> */
.L_x_52:
[----:B------:R-:W-:Y:S05]  /*52b0*/  BSYNC.RECONVERGENT B2 ;  /* 0x0000000000027941 */ /* 0x000fea0003800200 */
.L_x_51:
[----:B------:R-:W-:Y:S01]  /*52c0*/  IMAD.IADD R6, R0, 0x1, -R43 ;  /* 0x0000000100067824 */ /* 0x000fe200078e0a2b */
[----:B------:R-:W-:Y:S04]  /*52d0*/  BSSY.RECONVERGENT B2, `(.L_x_54) ;  /* 0x000002c000027945 */ /* 0x000fe80003800200 */
[----:B------:R-:W-:-:S13]  /*52e0*/  ISETP.GT.AND P1, PT, R6, 0x400, PT ;  /* 0x000004000600780c */ /* 0x000fda0003f24270 */
[----:B------:R-:W-:Y:S05]  /*52f0*/  @!P1 BRA `(.L_x_55) ;  /* 0x0000000000a49947 */ /* 0x000fea0003800000 */
[----:B------:R-:W0:Y:S01]  /*5300*/  LDC.64 R16, c[0x0][0x380] ;  /* 0x0000e000ff107b82 */ /* 0x000e220000000a00 */
[----:B------:R-:W2:Y:S04]  /*5310*/  LDG.E.64.CONSTANT R10, desc[UR6][R4.64+-0x800] ;  /* 0xfff80006040a7981 */ /* 0x000ea8000c1e9b00 */
[----:B------:R-:W3:Y:S01]  /*5320*/  LDG.E.64.CONSTANT R12, desc[UR6][R4.64] ;  /* 0x00000006040c7981 */ /* 0x000ee2000c1e9b00 */
[----:B------:R-:W-:-:S03]  /*5330*/  VIADD R7, R45, 0x400 ;  /* 0x000004002d077836 */ /* 0x000fc60000000000 */
[----:B------:R-:W4:Y:S04]  /*5340*/  LDG.E.64.CONSTANT R14, desc[UR6][R4.64+0x800] ;  /* 0x00080006040e7981 */ /* 0x000f28000c1e9b00 */
[----:B------:R-:W5:Y:S04]  /*5350*/  LDG.E.64.CONSTANT R18, desc[UR6][R4.64+0x1800] ;  /* 0x0018000604127981 */ /* 0x000f68000c1e9b00 */
[----:B------:R-:W5:Y:S01]  /*5360*/  LDG.E.64.CONSTANT R20, desc[UR6][R4.64+0x2000] ;  /* 0x0020000604147981 */ /* 0x000f62000c1e9b00 */
[----:B0-----:R-:W-:-:S06]  /*5370*/  IMAD.WIDE.U32 R8, R45, 0x8, R16 ;  /* 0x000000082d087825 */ /* 0x001fcc00078e0010 */
[----:B------:R-:W2:Y:S01]  /*5380*/  LDG.E.64.CONSTANT R8, desc[UR6][R8.64] ;  /* 0x0000000608087981 */ /* 0x000ea2000c1e9b00 */
[----:B------:R-:W-:-:S03]  /*5390*/  IMAD.WIDE.U32 R16, R7, 0x8, R16 ;  /* 0x0000000807107825 */ /* 0x000fc600078e0010 */
[----:B------:R0:W5:Y:S04]  /*53a0*/  LDG.E.64.CONSTANT R6, desc[UR6][R4.64+0x2800] ;  /* 0x0028000604067981 */ /* 0x000168000c1e9b00 */
[----:B------:R-:W5:Y:S01]  /*53b0*/  LDG.E.64.CONSTANT R16, desc[UR6][R16.64] ;  /* 0x0000000610107981 */ /* 0x000f62000c1e9b00 */
[----:B------:R-:W-:Y:S01]  /*53c0*/  VIADD R43, R43, 0x800 ;  /* 0x000008002b2b7836 */ /* 0x000fe20000000000 */
[----:B0-----:R-:W-:Y:S01]  /*53d0*/  IADD3 R4, P2, PT, R4, 0x4000, RZ ;  /* 0x0000400004047810 */ /* 0x001fe20007f5e0ff */
[----:B------:R-:W-:-:S04]  /*53e0*/  VIADD R45, R45, 0x800 ;  /* 0x000008002d2d7836 */ /* 0x000fc80000000000 */
[----:B------:R-:W-:Y:S01]  /*53f0*/  IMAD.X R5, RZ, RZ, R5, P2 ;  /* 0x000000ffff057224 */ /* 0x000fe200010e0605 */
        /* <DEDUP_REMOVED lines=25> */
.L_x_55:
[----:B------:R-:W-:Y:S05]  /*5590*/  BSYNC.RECONVERGENT B2 ;  /* 0x0000000000027941 */ /* 0x000fea0003800200 */
.L_x_54:
[----:B------:R-:W-:-:S13]  /*55a0*/  ISETP.LT.OR P0, PT, R43, R0, P0 ;  /* 0x000000002b00720c */ /* 0x000fda0000701670 */
[----:B------:R-:W-:Y:S05]  /*55b0*/  @!P0 BRA `(.L_x_47) ;  /* 0x0000000000488947 */ /* 0x000fea0003800000 */
[----:B------:R-:W0:Y:S01]  /*55c0*/  LDC.64 R6, c[0x0][0x380] ;  /* 0x0000e000ff067b82 */ /* 0x000e220000000a00 */
[----:B------:R-:W2:Y:S04]  /*55d0*/  LDG.E.64.CONSTANT R8, desc[UR6][R4.64+-0x800] ;  /* 0xfff8000604087981 */ /* 0x000ea8000c1e9b00 */
[----:B------:R-:W3:Y:S04]  /*55e0*/  LDG.E.64.CONSTANT R10, desc[UR6][R4.64] ;  /* 0x00000006040a7981 */ /* 0x000ee8000c1e9b00 */
[----:B------:R-:W4:Y:S01]  /*55f0*/  LDG.E.64.CONSTANT R12, desc[UR6][R4.64+0x800] ;  /* 0x00080006040c7981 */ /* 0x000f22000c1e9b00 */
[----:B0-----:R-:W-:-:S06]  /*5600*/  IMAD.WIDE.U32 R6, R45, 0x8, R6 ;  /* 0x000000082d067825 */ /* 0x001fcc00078e0006 */
[----:B------:R-:W5:Y:S02]  /*5610*/  LDG.E.64.CONSTANT R6, desc[UR6][R6.64] ;  /* 0x0000000606067981 */ /* 0x000f64000c1e9b00 */
[----:B-----5:R-:W-:-:S06]  /*5620*/  DSETP.GEU.AND P0, PT, R2, R6, PT ;  /* 0x000000060200722a */ /* 0x020fcc0003f0e000 */
        /* <DEDUP_REMOVED lines=10> */
[----:B------:R-:W-:-:S07]  /*56d0*/  FSEL R3, R13, R3, !P0 ;  /* 0x000000030d037208 */ /* 0x000fce0004000000 */
.L_x_47:
[----:B------:R-:W-:Y:S05]  /*56e0*/  BSYNC.RECONVERGENT B1 ;  /* 0x0000000000017941 */ /* 0x000fea0003800200 */
.L_x_45:
        /* <DEDUP_REMOVED lines=54> */
[----:B------:R-:W1:Y:S01]  /*5a50*/  S2UR UR5, SR_CgaCtaId ;  /* 0x00000000000579c3 */ /* 0x000e620000008800 */
[----:B------:R-:W-:Y:S02]  /*5a60*/  UMOV UR4, 0x400 ;  /* 0x0000040000047882 */ /* 0x000fe40000000000 */
[----:B-1----:R-:W-:-:S09]  /*5a70*/  ULEA UR4, UR5, UR4, 0x18 ;  /* 0x0000000405047291 */ /* 0x002fd2000f8ec0ff */
[----:B0-----:R-:W0:Y:S04]  /*5a80*/  LDS.128 R8, [UR4+0x10] ;  /* 0x00001004ff087984 */ /* 0x001e280008000c00 */
        /* <DEDUP_REMOVED lines=23> */
[----:B------:R-:W-:-:S07]  /*5c00*/  FSEL R7, R3, R5, !P1 ;  /* 0x0000000503077208 */ /* 0x000fce0004800000 */
.L_x_17:
[----:B------:R-:W-:Y:S05]  /*5c10*/  BSYNC.RECONVERGENT B0 ;  /* 0x0000000000007941 */ /* 0x000fea0003800200 */
.L_x_1:
[----:B------:R-:W-:Y:S05]  /*5c20*/  @P0 EXIT ;  /* 0x000000000000094d */ /* 0x000fea0003800000 */
[----:B------:R-:W4:Y:S01]  /*5c30*/  LDCU.64 UR8, c[0x0][0x398] ;  /* 0x00007300ff0877ac */ /* 0x000f220008000a00 */
[----:B---3--:R-:W3:Y:S01]  /*5c40*/  LDC.64 R4, c[0x0][0x388] ;  /* 0x0000e200ff047b82 */ /* 0x008ee20000000a00 */
[----:B------:R-:W0:Y:S01]  /*5c50*/  LDCU.64 UR4, c[0x0][0x398] ;  /* 0x00007300ff0477ac */ /* 0x000e220008000a00 */
[----:B----4-:R-:W-:-:S06]  /*5c60*/  DSETP.GT.AND P0, PT, R6, UR8, PT ;  /* 0x0000000806007e2a */ /* 0x010fcc000bf04000 */
[----:B012---:R-:W-:Y:S02]  /*5c70*/  FSEL R2, R6, UR4, P0 ;  /* 0x0000000406027c08 */ /* 0x007fe40008000000 */
[----:B------:R-:W-:-:S05]  /*5c80*/  FSEL R3, R7, UR5, P0 ;  /* 0x0000000507037c08 */ /* 0x000fca0008000000 */
[----:B---3--:R-:W-:Y:S01]  /*5c90*/  STG.E.64 desc[UR6][R4.64], R2 ;  /* 0x0000000204007986 */ /* 0x008fe2000c101b06 */
[----:B------:R-:W-:Y:S05]  /*5ca0*/  EXIT ;  /* 0x000000000000794d */ /* 0x000fea0003800000 */
.L_x_56:
[----:B------:R-:W-:-:S00]  /*5cb0*/  BRA `(.L_x_56) ;  /* 0xfffffffc00fc7947 */ /* 0x000fc0000383ffff */
[----:B------:R-:W-:-:S00]  /*5cc0*/  NOP ;  /* 0x0000000000007918 */ /* 0x000fc00000000000 */
        /* <DEDUP_REMOVED lines=11> */
.L_x_160:


//--------------------- .text._ZN3cub18CUB_300001_SM_10006detail6reduce18DeviceReduceKernelINS2_10policy_hubIdjN4cuda3__47maximumIvEEE10Policy1000EPdjS8_dNS5_3std3__410__identityEEEvT0_PT3_T1_NS0_13GridEvenShareISI_EET2_T4_ --------------------------
	.section	.text._ZN3cub18CUB_300001_SM_10006detail6reduce18DeviceReduceKernelINS2_10policy_hubIdjN4cuda3__47maximumIvEEE10Policy1000EPdjS8_dNS5_3std3__410__identityEEEvT0_PT3_T1_NS0_13GridEvenShareISI_EET2_T4_,"ax",@progbits
	.align	128
        .global         _ZN3cub18CUB_300001_SM_10006detail6reduce18DeviceReduceKernelINS2_10policy_hubIdjN4cuda3__47maximumIvEEE10Policy1000EPdjS8_dNS5_3std3__410__identityEEEvT0_PT3_T1_NS0_13GridEvenShareISI_EET2_T4_
        .type           _ZN3cub18CUB_300001_SM_10006detail6reduce18DeviceReduceKernelINS2_10policy_hubIdjN4cuda3__47maximumIvEEE10Policy1000EPdjS8_dNS5_3std3__410__identityEEEvT0_PT3_T1_NS0_13GridEvenShareISI_EET2_T4_,@function
        .size           _ZN3cub18CUB_300001_SM_10006detail6reduce18DeviceReduceKernelINS2_10policy_hubIdjN4cuda3__47maximumIvEEE10Policy1000EPdjS8_dNS5_3std3__410__identityEEEvT0_PT3_T1_NS0_13GridEvenShareISI_EET2_T4_,(.L_x_161 - _ZN3cub18CUB_300001_SM_10006detail6reduce18DeviceReduceKernelINS2_10policy_hubIdjN4cuda3__47maximumIvEEE10Policy1000EPdjS8_dNS5_3std3__410__identityEEEvT0_PT3_T1_NS0_13GridEvenShareISI_EET2_T4_)
        .other          _ZN3cub18CUB_300001_SM_10006detail6reduce18DeviceReduceKernelINS2_10policy_hubIdjN4cuda3__47maximumIvEEE10Policy1000EPdjS8_dNS5_3std3__410__identityEEEvT0_PT3_T1_NS0_13GridEvenShareISI_EET2_T4_,@"STO_CUDA_ENTRY STV_DEFAULT"
_ZN3cub18CUB_300001_SM_10006detail6reduce18DeviceReduceKernelINS2_10policy_hubIdjN4cuda3__47maximumIvEEE10Policy1000EPdjS8_dNS5_3std3__410__identityEEEvT0_PT3_T1_NS0_13GridEvenShareISI_EET2_T4_:
.text._ZN3cub18CUB_300001_SM_10006detail6reduce18DeviceReduceKernelINS2_10policy_hubIdjN4cuda3__47maximumIvEEE10Policy1000EPdjS8_dNS5_3std3__410__identityEEEvT0_PT3_T1_NS0_13GridEvenShareISI_EET2_T4_:
[----:B------:R-:W-:Y:S01]  /*0000*/  LDC R1, c[0x0][0x37c] ;  /* 0x0000df00ff017b82 */ /* 0x000fe20000000800 */
[----:B------:R-:W0:Y:S07]  /*0010*/  LDCU UR4, c[0x0][0x380] ;  /* 0x00007000ff0477ac */ /* 0x000e2e0008000800 */
[----:B------:R-:W1:Y:S01]  /*0020*/  S2UR UR16, SR_CTAID.X ;  /* 0x00000000001079c3 */ /* 0x000e620000002500 */
[----:B------:R-:W-:Y:S01]  /*0030*/  BSSY.RECONVERGENT B0, `(.L_x_57) ;  /* 0x00003fa000007945 */ /* 0x000fe20003800200 */
[----:B------:R-:W2:Y:S01]  /*0040*/  LDCU UR5, c[0x0][0x3ac] ;  /* 0x00007580ff0577ac */ /* 0x000ea20008000800 */
[----:B------:R-:W3:Y:S01]  /*0050*/  LDCU.64 UR10, c[0x0][0x358] ;  /* 0x00006b00ff0a77ac */ /* 0x000ee20008000a00 */
[----:B0-----:R-:W-:-:S02]  /*0060*/  ULOP3.LUT UP0, URZ, UR4, 0x1f, URZ, 0xc0, !UPT ;  /* 0x0000001f04ff7892 */ /* 0x001fc4000f80c0ff */
[----:B--2---:R-:W-:-:S07]  /*0070*/  USHF.L.U32 UR5, UR5, 0xb, URZ ;  /* 0x0000000b05057899 */ /* 0x004fce00080006ff */
[----:B---3--:R-:W-:Y:S05]  /*0080*/  BRA.U UP0, `(.L_x_58) ;  /* 0x0000001d00dc7547 */ /* 0x008fea000b800000 */
[----:B------:R-:W1:Y:S02]  /*0090*/  LDCU UR8, c[0x0][0x3a8] ;  /* 0x00007500ff0877ac */ /* 0x000e640008000800 */
[----:B-1----:R-:W-:-:S04]  /*00a0*/  UIMAD UR12, UR16, -0x800, UR8 ;  /* 0xfffff800100c78a4 */ /* 0x002fc8000f8e0208 */
[----:B------:R-:W-:-:S09]  /*00b0*/  UISETP.GT.U32.AND UP0, UPT, UR12, 0x7ff, UPT ;  /* 0x000007ff0c00788c */ /* 0x000fd2000bf04070 */
[----:B------:R-:W-:Y:S05]  /*00c0*/  BRA.U UP0, `(.L_x_59) ;  /* 0x0000001100407547 */ /* 0x000fea000b800000 */
[----:B------:R-:W0:Y:S01]  /*00d0*/  S2R R0, SR_TID.X ;  /* 0x0000000000007919 */ /* 0x000e220000002100 */
[----:B------:R-:W-:Y:S01]  /*00e0*/  BSSY.RECONVERGENT B1, `(.L_x_60) ;  /* 0x000000b000017945 */ /* 0x000fe20003800200 */
[----:B------:R-:W-:Y:S02]  /*00f0*/  CS2R R2, SRZ ;  /* 0x0000000000027805 */ /* 0x000fe4000001ff00 */
[----:B0-----:R-:W-:Y:S01]  /*0100*/  ISETP.GE.U32.AND P0, PT, R0, UR12, PT ;  /* 0x0000000c00007c0c */ /* 0x001fe2000bf06070 */
[----:B------:R-:W-:-:S12]  /*0110*/  IMAD.MOV.U32 R8, RZ, RZ, R0 ;  /* 0x000000ffff087224 */ /* 0x000fd800078e0000 */
[----:B------:R-:W-:Y:S05]  /*0120*/  @P0 BRA `(.L_x_61) ;  /* 0x0000000000180947 */ /* 0x000fea0003800000 */
[----:B------:R-:W0:Y:S01]  /*0130*/  LDC.64 R2, c[0x0][0x380] ;  /* 0x0000e000ff027b82 */ /* 0x000e220000000a00 */
[----:B------:R-:W-:-:S04]  /*0140*/  IMAD.U32 R5, RZ, RZ, UR16 ;  /* 0x00000010ff057e24 */ /* 0x000fc8000f8e00ff */
[----:B------:R-:W-:-:S04]  /*0150*/  IMAD R5, R5, 0x800, R0 ;  /* 0x0000080005057824 */ /* 0x000fc800078e0200 */
[----:B0-----:R-:W-:-:S06]  /*0160*/  IMAD.WIDE.U32 R2, R5, 0x8, R2 ;  /* 0x0000000805027825 */ /* 0x001fcc00078e0002 */
[----:B------:R-:W5:Y:S01]  /*0170*/  LDG.E.64.CONSTANT R2, desc[UR10][R2.64] ;  /* 0x0000000a02027981 */ /* 0x000f62000c1e9b00 */
[----:B------:R-:W-:-:S07]  /*0180*/  VIADD R8, R0, 0x100 ;  /* 0x0000010000087836 */ /* 0x000fce0000000000 */
.L_x_61:
[----:B------:R-:W-:Y:S05]  /*0190*/  BSYNC.RECONVERGENT B1 ;  /* 0x0000000000017941 */ /* 0x000fea0003800200 */
.L_x_60:
[----:B------:R-:W-:Y:S01]  /*01a0*/  ISETP.GE.U32.AND P0, PT, R8, UR12, PT ;  /* 0x0000000c08007c0c */ /* 0x000fe2000bf06070 */
[----:B------:R-:W-:-:S12]  /*01b0*/  BSSY.RECONVERGENT B1, `(.L_x_62) ;  /* 0x000003d000017945 */ /* 0x000fd80003800200 */
[----:B------:R-:W-:Y:S05]  /*01c0*/  @P0 BRA `(.L_x_63) ;  /* 0x0000000000ec0947 */ /* 0x000fea0003800000 */
[----:B------:R-:W-:Y:S01]  /*01d0*/  LOP3.LUT R4, RZ, R8, RZ, 0x33, !PT ;  /* 0x00000008ff047212 */ /* 0x000fe200078e33ff */
[----:B------:R-:W-:Y:S01]  /*01e0*/  IMAD.U32 R6, RZ, RZ, UR16 ;  /* 0x00000010ff067e24 */ /* 0x000fe2000f8e00ff */
[----:B------:R-:W-:Y:S03]  /*01f0*/  BSSY.RECONVERGENT B2, `(.L_x_64) ;  /* 0x0000017000027945 */ /* 0x000fe60003800200 */
[----:B------:R-:W-:-:S04]  /*0200*/  VIADD R5, R4, UR8 ;  /* 0x0000000804057c36 */ /* 0x000fc80008000000 */
[----:B------:R-:W-:Y:S01]  /*0210*/  IMAD R4, R6, -0x800, R5 ;  /* 0xfffff80006047824 */ /* 0x000fe200078e0205 */
[----:B------:R-:W-:-:S04]  /*0220*/  LOP3.LUT R6, R5, 0x300, RZ, 0xc0, !PT ;  /* 0x0000030005067812 */ /* 0x000fc800078ec0ff */
[----:B------:R-:W-:Y:S02]  /*0230*/  ISETP.NE.AND P0, PT, R6, 0x300, PT ;  /* 0x000003000600780c */ /* 0x000fe40003f05270 */
[----:B------:R-:W-:-:S11]  /*0240*/  ISETP.GE.U32.AND P2, PT, R4, 0x300, PT ;  /* 0x000003000400780c */ /* 0x000fd60003f46070 */
[----:B------:R-:W-:Y:S05]  /*0250*/  @!P0 BRA `(.L_x_65) ;  /* 0x0000000000408947 */ /* 0x000fea0003800000 */
[----:B------:R-:W0:Y:S01]  /*0260*/  LDC.64 R6, c[0x0][0x380] ;  /* 0x0000e000ff067b82 */ /* 0x000e220000000a00 */
[----:B------:R-:W-:Y:S01]  /*0270*/  LEA.HI R4, R5, 0x1, RZ, 0x18 ;  /* 0x0000000105047811 */ /* 0x000fe200078fc0ff */
[----:B------:R-:W-:-:S03]  /*0280*/  IMAD.U32 R9, RZ, RZ, UR16 ;  /* 0x00000010ff097e24 */ /* 0x000fc6000f8e00ff */
[----:B------:R-:W-:Y:S01]  /*0290*/  LOP3.LUT R4, R4, 0x3, RZ, 0xc0, !PT ;  /* 0x0000000304047812 */ /* 0x000fe200078ec0ff */
[----:B------:R-:W-:-:S04]  /*02a0*/  IMAD R9, R9, 0x800, R8 ;  /* 0x0000080009097824 */ /* 0x000fc800078e0208 */
[----:B------:R-:W-:-:S07]  /*02b0*/  IMAD.MOV R10, RZ, RZ, -R4 ;  /* 0x000000ffff0a7224 */ /* 0x000fce00078e0a04 */
.L_x_66:
[----:B0-----:R-:W-:-:S06]  /*02c0*/  IMAD.WIDE.U32 R4, R9, 0x8, R6 ;  /* 0x0000000809047825 */ /* 0x001fcc00078e0006 */
[----:B------:R-:W2:Y:S01]  /*02d0*/  LDG.E.64.CONSTANT R4, desc[UR10][R4.64] ;  /* 0x0000000a04047981 */ /* 0x000ea2000c1e9b00 */
[----:B------:R-:W-:Y:S02]  /*02e0*/  VIADD R10, R10, 0x1 ;  /* 0x000000010a0a7836 */ /* 0x000fe40000000000 */
[----:B------:R-:W-:Y:S02]  /*02f0*/  VIADD R8, R8, 0x100 ;  /* 0x0000010008087836 */ /* 0x000fe40000000000 */
[----:B------:R-:W-:Y:S01]  /*0300*/  VIADD R9, R9, 0x100 ;  /* 0x0000010009097836 */ /* 0x000fe20000000000 */
[----:B------:R-:W-:Y:S01]  /*0310*/  ISETP.NE.AND P1, PT, R10, RZ, PT ;  /* 0x000000ff0a00720c */ /* 0x000fe20003f25270 */
[----:B--2--5:R-:W-:-:S06]  /*0320*/  DSETP.GEU.AND P0, PT, R2, R4, PT ;  /* 0x000000040200722a */ /* 0x024fcc0003f0e000 */
[----:B------:R-:W-:Y:S02]  /*0330*/  FSEL R2, R4, R2, !P0 ;  /* 0x0000000204027208 */ /* 0x000fe40004000000 */
[----:B------:R-:W-:-:S04]  /*0340*/  FSEL R3, R5, R3, !P0 ;  /* 0x0000000305037208 */ /* 0x000fc80004000000 */
[----:B------:R-:W-:Y:S05]  /*0350*/  @P1 BRA `(.L_x_66) ;  /* 0xfffffffc00d81947 */ /* 0x000fea000383ffff */
.L_x_65:
[----:B------:R-:W-:Y:S05]  /*0360*/  BSYNC.RECONVERGENT B2 ;  /* 0x0000000000027941 */ /* 0x000fea0003800200 */
.L_x_64:
[----:B------:R-:W-:Y:S05]  /*0370*/  @!P2 BRA `(.L_x_63) ;  /* 0x000000000080a947 */ /* 0x000fea0003800000 */
[----:B------:R-:W0:Y:S01]  /*0380*/  LDC.64 R4, c[0x0][0x380] ;  /* 0x0000e000ff047b82 */ /* 0x000e220000000a00 */
[----:B------:R-:W-:Y:S02]  /*0390*/  IMAD.U32 R7, RZ, RZ, UR16 ;  /* 0x00000010ff077e24 */ /* 0x000fe4000f8e00ff */
[----:B------:R-:W-:Y:S02]  /*03a0*/  VIADD R6, R8, 0x200 ;  /* 0x0000020008067836 */ /* 0x000fe40000000000 */
[----:B------:R-:W-:-:S07]  /*03b0*/  IMAD R7, R7, 0x800, R8 ;  /* 0x0000080007077824 */ /* 0x000fce00078e0208 */
.L_x_67:
[----:B0-----:R-:W-:-:S04]  /*03c0*/  IMAD.WIDE.U32 R8, R7, 0x8, R4 ;  /* 0x0000000807087825 */ /* 0x001fc800078e0004 */
[----:B------:R-:W-:Y:S02]  /*03d0*/  VIADD R11, R7, 0x100 ;  /* 0x00000100070b7836 */ /* 0x000fe40000000000 */
[----:B------:R-:W2:Y:S02]  /*03e0*/  LDG.E.64.CONSTANT R8, desc[UR10][R8.64] ;  /* 0x0000000a08087981 */ /* 0x000ea4000c1e9b00 */
[----:B------:R-:W-:-:S04]  /*03f0*/  IMAD.WIDE.U32 R10, R11, 0x8, R4 ;  /* 0x000000080b0a7825 */ /* 0x000fc800078e0004 */
[----:B------:R-:W-:Y:S02]  /*0400*/  VIADD R13, R7, 0x200 ;  /* 0x00000200070d7836 */ /* 0x000fe40000000000 */
[----:B------:R-:W3:Y:S02]  /*0410*/  LDG.E.64.CONSTANT R10, desc[UR10][R10.64] ;  /* 0x0000000a0a0a7981 */ /* 0x000ee4000c1e9b00 */
[----:B------:R-:W-:-:S04]  /*0420*/  IMAD.WIDE.U32 R12, R13, 0x8, R4 ;  /* 0x000000080d0c7825 */ /* 0x000fc800078e0004 */
[----:B------:R-:W-:Y:S02]  /*0430*/  VIADD R15, R7, 0x300 ;  /* 0x00000300070f7836 */ /* 0x000fe40000000000 */
[----:B------:R-:W4:Y:S02]  /*0440*/  LDG.E.64.CONSTANT R12, desc[UR10][R12.64] ;  /* 0x0000000a0c0c7981 */ /* 0x000f24000c1e9b00 */
[----:B------:R-:W-:-:S06]  /*0450*/  IMAD.WIDE.U32 R14, R15, 0x8, R4 ;  /* 0x000000080f0e7825 */ /* 0x000fcc00078e0004 */
[----:B------:R-:W4:Y:S01]  /*0460*/  LDG.E.64.CONSTANT R14, desc[UR10][R14.64] ;  /* 0x0000000a0e0e7981 */ /* 0x000f22000c1e9b00 */
[----:B------:R-:W-:Y:S01]  /*0470*/  VIADD R7, R7, 0x400 ;  /* 0x0000040007077836 */ /* 0x000fe20000000000 */
[----:B--2--5:R-:W-:-:S06]  /*0480*/  DSETP.GEU.AND P0, PT, R2, R8, PT ;  /* 0x000000080200722a */ /* 0x024fcc0003f0e000 */
[----:B------:R-:W-:Y:S01]  /*0490*/  FSEL R2, R8, R2, !P0 ;  /* 0x0000000208027208 */ /* 0x000fe20004000000 */
[C---:B------:R-:W-:Y:S01]  /*04a0*/  VIADD R8, R6.reuse, 0x200 ;  /* 0x0000020006087836 */ /* 0x040fe20000000000 */
[----:B------:R-:W-:Y:S01]  /*04b0*/  FSEL R3, R9, R3, !P0 ;  /* 0x0000000309037208 */ /* 0x000fe20004000000 */
[----:B------:R-:W-:-:S03]  /*04c0*/  VIADD R6, R6, 0x400 ;  /* 0x0000040006067836 */ /* 0x000fc60000000000 */
[----:B------:R-:W-:Y:S02]  /*04d0*/  ISETP.GE.AND P1, PT, R8, UR12, PT ;  /* 0x0000000c08007c0c */ /* 0x000fe4000bf26270 */
        /* <DEDUP_REMOVED lines=8> */
[----:B------:R-:W-:Y:S01]  /*0560*/  FSEL R3, R15, R3, !P0 ;  /* 0x000000030f037208 */ /* 0x000fe20004000000 */
[----:B------:R-:W-:Y:S06]  /*0570*/  @!P1 BRA `(.L_x_67) ;  /* 0xfffffffc00909947 */ /* 0x000fec000383ffff */
.L_x_63:
[----:B------:R-:W-:Y:S05]  /*0580*/  BSYNC.RECONVERGENT B1 ;  /* 0x0000000000017941 */ /* 0x000fea0003800200 */
.L_x_62:
[----:B------:R-:W-:-:S09]  /*0590*/  UISETP.GE.U32.AND UP0, UPT, UR12, 0x100, UPT ;  /* 0x000001000c00788c */ /* 0x000fd2000bf06070 */
[----:B------:R-:W-:Y:S05]  /*05a0*/  BRA.U !UP0, `(.L_x_68) ;  /* 0x00000005082c7547 */ /* 0x000fea000b800000 */
        /* <DEDUP_REMOVED lines=11> */
[----:B------:R-:W-:Y:S04]  /*0660*/  SHFL.DOWN PT, R6, R4, 0x2, 0x1f ;  /* 0x08401f0004067f89 */ /* 0x000fe800000e0000 */
[----:B------:R-:W0:Y:S01]  /*0670*/  SHFL.DOWN PT, R7, R5, 0x2, 0x1f ;  /* 0x08401f0005077f89 */ /* 0x000e2200000e0000 */
[----:B------:R-:W1:Y:S01]  /*0680*/  @!P2 S2R R8, SR_CgaCtaId ;  /* 0x000000000008a919 */ /* 0x000e620000008800 */
[----:B0-----:R-:W-:-:S06]  /*0690*/  DSETP.GEU.AND P1, PT, R4, R6, PT ;  /* 0x000000060400722a */ /* 0x001fcc0003f2e000 */
[----:B------:R-:W-:Y:S02]  /*06a0*/  @!P0 FSEL R4, R6, R4, !P1 ;  /* 0x0000000406048208 */ /* 0x000fe40004800000 */
[----:B------:R-:W-:Y:S02]  /*06b0*/  @!P0 FSEL R5, R7, R5, !P1 ;  /* 0x0000000507058208 */ /* 0x000fe40004800000 */
[----:B------:R-:W-:Y:S01]  /*06c0*/  ISETP.GT.AND P0, PT, R9, 0x1b, PT ;  /* 0x0000001b0900780c */ /* 0x000fe20003f04270 */
[----:B------:R-:W-:Y:S01]  /*06d0*/  SHFL.DOWN PT, R2, R4, 0x4, 0x1f ;  /* 0x08801f0004027f89 */ /* 0x000fe200000e0000 */
[----:B------:R-:W-:Y:S02]  /*06e0*/  @!P2 MOV R7, 0x400 ;  /* 0x000004000007a802 */ /* 0x000fe40000000f00 */
[----:B------:R-:W-:Y:S01]  /*06f0*/  @!P2 SHF.R.U32.HI R6, RZ, 0x2, R0 ;  /* 0x00000002ff06a819 */ /* 0x000fe20000011600 */
[----:B------:R-:W0:Y:S01]  /*0700*/  SHFL.DOWN PT, R3, R5, 0x4, 0x1f ;  /* 0x08801f0005037f89 */ /* 0x000e2200000e0000 */
[----:B-1----:R-:W-:-:S02]  /*0710*/  @!P2 LEA R11, R8, R7, 0x18 ;  /* 0x00000007080ba211 */ /* 0x002fc400078ec0ff */
[----:B------:R-:W-:-:S05]  /*0720*/  @!P2 LOP3.LUT R8, R6, 0xf8, RZ, 0xc0, !PT ;  /* 0x000000f80608a812 */ /* 0x000fca00078ec0ff */
        /* <DEDUP_REMOVED lines=26> */
[----:B-1----:R-:W1:Y:S04]  /*08d0*/  LDS.128 R4, [UR4+0x20] ;  /* 0x00002004ff047984 */ /* 0x002e680008000c00 */
[----:B------:R-:W2:Y:S01]  /*08e0*/  LDS.128 R8, [UR4+0x30] ;  /* 0x00003004ff087984 */ /* 0x000ea20008000c00 */
        /* <DEDUP_REMOVED lines=8> */
[----:B------:R-:W-:Y:S02]  /*0970*/  FSEL R5, R5, R3, !P1 ;  /* 0x0000000305057208 */ /* 0x000fe40004800000 */
[----:B------:R-:W0:Y:S04]  /*0980*/  LDS.64 R2, [UR4+0x40] ;  /* 0x00004004ff027984 */ /* 0x000e280008000a00 */
[----:B------:R-:W-:-:S06]  /*0990*/  DSETP.GEU.AND P1, PT, R4, R6, PT ;  /* 0x000000060400722a */ /* 0x000fcc0003f2e000 */
[----:B------:R-:W-:Y:S02]  /*09a0*/  FSEL R4, R6, R4, !P1 ;  /* 0x0000000406047208 */ /* 0x000fe40004800000 */
[----:B------:R-:W-:-:S06]  /*09b0*/  FSEL R5, R7, R5, !P1 ;  /* 0x0000000507057208 */ /* 0x000fcc0004800000 */
[----:B--2---:R-:W-:-:S06]  /*09c0*/  DSETP.GEU.AND P1, PT, R4, R8, PT ;  /* 0x000000080400722a */ /* 0x004fcc0003f2e000 */
[----:B------:R-:W-:Y:S02]  /*09d0*/  FSEL R4, R8, R4, !P1 ;  /* 0x0000000408047208 */ /* 0x000fe40004800000 */
[----:B------:R-:W-:-:S06]  /*09e0*/  FSEL R5, R9, R5, !P1 ;  /* 0x0000000509057208 */ /* 0x000fcc0004800000 */
[----:B------:R-:W-:-:S06]  /*09f0*/  DSETP.GEU.AND P1, PT, R4, R10, PT ;  /* 0x0000000a0400722a */ /* 0x000fcc0003f2e000 */
[----:B------:R-:W-:Y:S02]  /*0a00*/  FSEL R4, R10, R4, !P1 ;  /* 0x000000040a047208 */ /* 0x000fe40004800000 */
[----:B------:R-:W-:-:S06]  /*0a10*/  FSEL R5, R11, R5, !P1 ;  /* 0x000000050b057208 */ /* 0x000fcc0004800000 */
[----:B0-----:R-:W-:-:S06]  /*0a20*/  DSETP.GEU.AND P1, PT, R4, R2, PT ;  /* 0x000000020400722a */ /* 0x001fcc0003f2e000 */
[----:B------:R-:W-:Y:S02]  /*0a30*/  FSEL R2, R2, R4, !P1 ;  /* 0x0000000402027208 */ /* 0x000fe40004800000 */
[----:B------:R-:W-:Y:S01]  /*0a40*/  FSEL R3, R3, R5, !P1 ;  /* 0x0000000503037208 */ /* 0x000fe20004800000 */
[----:B------:R-:W-:Y:S06]  /*0a50*/  BRA `(.L_x_69) ;  /* 0x00000034005c7947 */ /* 0x000fec0003800000 */
.L_x_68:
[----:B------:R-:W-:Y:S01]  /*0a60*/  LOP3.LUT R4, R0, 0x3e0, RZ, 0xc0, !PT ;  /* 0x000003e000047812 */ /* 0x000fe200078ec0ff */
[----:B------:R-:W0:Y:S04]  /*0a70*/  S2R R10, SR_LANEID ;  /* 0x00000000000a7919 */ /* 0x000e280000000000 */
[----:B------:R-:W-:Y:S01]  /*0a80*/  VIADD R5, R4, 0x20 ;  /* 0x0000002004057836 */ /* 0x000fe20000000000 */
[----:B------:R-:W-:-:S04]  /*0a90*/  LOP3.LUT R4, RZ, R4, RZ, 0x33, !PT ;  /* 0x00000004ff047212 */ /* 0x000fc800078e33ff */
[----:B------:R-:W-:Y:S01]  /*0aa0*/  ISETP.GT.U32.AND P0, PT, R5, UR12, PT ;  /* 0x0000000c05007c0c */ /* 0x000fe2000bf04070 */
[----:B------:R-:W-:-:S05]  /*0ab0*/  VIADD R4, R4, UR12 ;  /* 0x0000000c04047c36 */ /* 0x000fca0008000000 */
[----:B------:R-:W-:-:S05]  /*0ac0*/  SEL R5, R4, 0x1f, P0 ;  /* 0x0000001f04057807 */ /* 0x000fca0000000000 */
[----:B-----5:R-:W-:Y:S04]  /*0ad0*/  SHFL.DOWN PT, R6, R2, 0x1, R5 ;  /* 0x0820000002067989 */ /* 0x020fe800000e0005 */
[----:B------:R-:W1:Y:S01]  /*0ae0*/  SHFL.DOWN PT, R7, R3, 0x1, R5 ;  /* 0x0820000003077989 */ /* 0x000e6200000e0005 */
[----:B0-----:R-:W-:Y:S01]  /*0af0*/  ISETP.GE.AND P0, PT, R10, R5, PT ;  /* 0x000000050a00720c */ /* 0x001fe20003f06270 */
[----:B-1----:R-:W-:-:S06]  /*0b00*/  DSETP.GEU.AND P1, PT, R2, R6, PT ;  /* 0x000000060200722a */ /* 0x002fcc0003f2e000 */
[-C--:B------:R-:W-:Y:S01]  /*0b10*/  FSEL R9, R6, R2.reuse, !P1 ;  /* 0x0000000206097208 */ /* 0x080fe20004800000 */
[----:B------:R-:W-:Y:S01]  /*0b20*/  VIADD R6, R10, 0x2 ;  /* 0x000000020a067836 */ /* 0x000fe20000000000 */
[-C--:B------:R-:W-:Y:S02]  /*0b30*/  FSEL R7, R7, R3.reuse, !P1 ;  /* 0x0000000307077208 */ /* 0x080fe40004800000 */
[----:B------:R-:W-:Y:S02]  /*0b40*/  FSEL R4, R9, R2, !P0 ;  /* 0x0000000209047208 */ /* 0x000fe40004000000 */
[----:B------:R-:W-:Y:S02]  /*0b50*/  FSEL R7, R7, R3, !P0 ;  /* 0x0000000307077208 */ /* 0x000fe40004000000 */
[----:B------:R-:W-:Y:S01]  /*0b60*/  ISETP.GT.AND P0, PT, R6, R5, PT ;  /* 0x000000050600720c */ /* 0x000fe20003f04270 */
[----:B------:R-:W-:Y:S01]  /*0b70*/  SHFL.DOWN PT, R8, R4, 0x2, R5 ;  /* 0x0840000004087989 */ /* 0x000fe200000e0005 */
[----:B------:R-:W-:-:S03]  /*0b80*/  IMAD.MOV.U32 R6, RZ, RZ, R4 ;  /* 0x000000ffff067224 */ /* 0x000fc600078e0004 */
[----:B------:R-:W0:Y:S03]  /*0b90*/  SHFL.DOWN PT, R9, R7, 0x2, R5 ;  /* 0x0840000007097989 */ /* 0x000e2600000e0005 */
[----:B0-----:R-:W-:Y:S01]  /*0ba0*/  DSETP.GEU.AND P1, PT, R6, R8, PT ;  /* 0x000000080600722a */ /* 0x001fe20003f2e000 */
[----:B------:R-:W-:-:S05]  /*0bb0*/  VIADD R6, R10, 0x4 ;  /* 0x000000040a067836 */ /* 0x000fca0000000000 */
[----:B------:R-:W-:Y:S02]  /*0bc0*/  @!P0 FSEL R4, R8, R4, !P1 ;  /* 0x0000000408048208 */ /* 0x000fe40004800000 */
[----:B------:R-:W-:Y:S02]  /*0bd0*/  @!P0 FSEL R7, R9, R7, !P1 ;  /* 0x0000000709078208 */ /* 0x000fe40004800000 */
        /* <DEDUP_REMOVED lines=10> */
[----:B------:R-:W-:Y:S01]  /*0c80*/  IMAD.MOV.U32 R6, RZ, RZ, R4 ;  /* 0x000000ffff067224 */ /* 0x000fe200078e0004 */
[C---:B------:R-:W-:Y:S02]  /*0c90*/  ISETP.NE.AND P0, PT, R10.reuse, RZ, PT ;  /* 0x000000ff0a00720c */ /* 0x040fe40003f05270 */
[----:B------:R-:W0:Y:S11]  /*0ca0*/  SHFL.DOWN PT, R3, R7, 0x8, R5 ;  /* 0x0900000007037989 */ /* 0x000e3600000e0005 */
[----:B------:R-:W1:Y:S01]  /*0cb0*/  @!P0 S2R R9, SR_CgaCtaId ;  /* 0x0000000000098919 */ /* 0x000e620000008800 */
[----:B------:R-:W-:Y:S01]  /*0cc0*/  @!P0 MOV R8, 0x400 ;  /* 0x0000040000088802 */ /* 0x000fe20000000f00 */
[----:B0-----:R-:W-:Y:S01]  /*0cd0*/  DSETP.GEU.AND P2, PT, R6, R2, PT ;  /* 0x000000020600722a */ /* 0x001fe20003f4e000 */
[----:B------:R-:W-:-:S05]  /*0ce0*/  VIADD R6, R10, 0x10 ;  /* 0x000000100a067836 */ /* 0x000fca0000000000 */
[----:B------:R-:W-:Y:S02]  /*0cf0*/  @!P1 FSEL R4, R2, R4, !P2 ;  /* 0x0000000402049208 */ /* 0x000fe40005000000 */
[----:B------:R-:W-:Y:S02]  /*0d00*/  @!P1 FSEL R7, R3, R7, !P2 ;  /* 0x0000000703079208 */ /* 0x000fe40005000000 */
[----:B------:R-:W-:Y:S01]  /*0d10*/  ISETP.GT.AND P1, PT, R6, R5, PT ;  /* 0x000000050600720c */ /* 0x000fe20003f24270 */
[----:B------:R-:W-:Y:S01]  /*0d20*/  SHFL.DOWN PT, R2, R4, 0x10, R5 ;  /* 0x0a00000004027989 */ /* 0x000fe200000e0005 */
[----:B------:R-:W-:-:S03]  /*0d30*/  @!P0 SHF.R.U32.HI R6, RZ, 0x2, R0 ;  /* 0x00000002ff068819 */ /* 0x000fc60000011600 */
[----:B------:R0:W2:Y:S01]  /*0d40*/  SHFL.DOWN PT, R3, R7, 0x10, R5 ;  /* 0x0a00000007037989 */ /* 0x0000a200000e0005 */
[----:B------:R-:W-:Y:S02]  /*0d50*/  @!P0 LOP3.LUT R6, R6, 0xf8, RZ, 0xc0, !PT ;  /* 0x000000f806068812 */ /* 0x000fe400078ec0ff */
[----:B-1----:R-:W-:-:S05]  /*0d60*/  @!P0 LEA R9, R9, R8, 0x18 ;  /* 0x0000000809098211 */ /* 0x002fca00078ec0ff */
[----:B------:R-:W-:Y:S02]  /*0d70*/  @!P0 IMAD.IADD R9, R6, 0x1, R9 ;  /* 0x0000000106098824 */ /* 0x000fe400078e0209 */
[----:B0-----:R-:W-:-:S06]  /*0d80*/  IMAD.MOV.U32 R5, RZ, RZ, R7 ;  /* 0x000000ffff057224 */ /* 0x001fcc00078e0007 */
[----:B--2---:R-:W-:-:S06]  /*0d90*/  DSETP.GEU.AND P2, PT, R4, R2, PT ;  /* 0x000000020400722a */ /* 0x004fcc0003f4e000 */
[----:B------:R-:W-:Y:S02]  /*0da0*/  @!P1 FSEL R4, R2, R4, !P2 ;  /* 0x0000000402049208 */ /* 0x000fe40005000000 */
[----:B------:R-:W-:-:S03]  /*0db0*/  @!P1 FSEL R7, R3, R7, !P2 ;  /* 0x0000000703079208 */ /* 0x000fc60005000000 */
[----:B------:R-:W-:Y:S02]  /*0dc0*/  IMAD.MOV.U32 R2, RZ, RZ, R4 ;  /* 0x000000ffff027224 */ /* 0x000fe400078e0004 */
[----:B------:R-:W-:-:S05]  /*0dd0*/  IMAD.MOV.U32 R3, RZ, RZ, R7 ;  /* 0x000000ffff037224 */ /* 0x000fca00078e0007 */
[----:B------:R1:W-:Y:S01]  /*0de0*/  @!P0 STS.64 [R9+0x8], R2 ;  /* 0x0000080209008388 */ /* 0x0003e20000000a00 */
[----:B------:R-:W-:Y:S01]  /*0df0*/  BAR.SYNC.DEFER_BLOCKING 0x0 ;  /* 0x0000000000007b1d */ /* 0x000fe20000010000 */
[----:B------:R-:W-:-:S13]  /*0e00*/  ISETP.NE.AND P0, PT, R0, RZ, PT ;  /* 0x000000ff0000720c */ /* 0x000fda0003f05270 */
[----:B-1----:R-:W-:Y:S05]  /*0e10*/  @P0 BRA `(.L_x_69) ;  /* 0x00000030006c0947 */ /* 0x002fea0003800000 */
[----:B------:R-:W0:Y:S01]  /*0e20*/  S2UR UR5, SR_CgaCtaId ;  /* 0x00000000000579c3 */ /* 0x000e220000008800 */
[----:B------:R-:W-:Y:S01]  /*0e30*/  UMOV UR4, 0x400 ;  /* 0x0000040000047882 */ /* 0x000fe20000000000 */
[----:B------:R-:W-:Y:S02]  /*0e40*/  UISETP.GT.U32.AND UP0, UPT, UR12, 0x20, UPT ;  /* 0x000000200c00788c */ /* 0x000fe4000bf04070 */
[----:B------:R-:W-:-:S04]  /*0e50*/  UISETP.GT.U32.AND UP1, UPT, UR12, 0x40, UPT ;  /* 0x000000400c00788c */ /* 0x000fc8000bf24070 */
[----:B------:R-:W-:Y:S01]  /*0e60*/  PLOP3.LUT P3, PT, PT, PT, UP0, 0x80, 0x8 ;  /* 0x000000000008781c */ /* 0x000fe20003f6f008 */
[----:B------:R-:W-:Y:S01]  /*0e70*/  UISETP.GT.U32.AND UP0, UPT, UR12, 0x60, UPT ;  /* 0x000000600c00788c */ /* 0x000fe2000bf04070 */
[----:B------:R-:W-:Y:S01]  /*0e80*/  PLOP3.LUT P2, PT, PT, PT, UP1, 0x80, 0x8 ;  /* 0x000000000008781c */ /* 0x000fe20003f4f018 */
[----:B0-----:R-:W-:-:S09]  /*0e90*/  ULEA UR4, UR5, UR4, 0x18 ;  /* 0x0000000405047291 */ /* 0x001fd2000f8ec0ff */
[----:B------:R-:W0:Y:S04]  /*0ea0*/  LDS.128 R12, [UR4+0x10] ;  /* 0x00001004ff0c7984 */ /* 0x000e280008000c00 */
[----:B------:R-:W1:Y:S01]  /*0eb0*/  LDS.128 R4, [UR4+0x20] ;  /* 0x00002004ff047984 */ /* 0x000e620008000c00 */
[----:B0-----:R-:W-:-:S06]  /*0ec0*/  DSETP.GEU.AND P1, PT, R2, R12, PT ;  /* 0x0000000c0200722a */ /* 0x001fcc0003f2e000 */
[-C--:B------:R-:W-:Y:S02]  /*0ed0*/  FSEL R9, R12, R2.reuse, !P1 ;  /* 0x000000020c097208 */ /* 0x080fe40004800000 */
[-C--:B------:R-:W-:Y:S02]  /*0ee0*/  FSEL R11, R13, R3.reuse, !P1 ;  /* 0x000000030d0b7208 */ /* 0x080fe40004800000 */
[----:B------:R-:W-:Y:S02]  /*0ef0*/  FSEL R13, R9, R2, P3 ;  /* 0x00000002090d7208 */ /* 0x000fe40001800000 */
[----:B------:R-:W-:Y:S02]  /*0f00*/  FSEL R0, R11, R3, P3 ;  /* 0x000000030b007208 */ /* 0x000fe40001800000 */
[----:B------:R-:W-:Y:S01]  /*0f10*/  PLOP3.LUT P1, PT, PT, PT, UP0, 0x80, 0x8 ;  /* 0x000000000008781c */ /* 0x000fe20003f2f008 */
[----:B------:R-:W-:Y:S01]  /*0f20*/  IMAD.MOV.U32 R2, RZ, RZ, R13 ;  /* 0x000000ffff027224 */ /* 0x000fe200078e000d */
[----:B------:R-:W0:Y:S01]  /*0f30*/  LDS.128 R8, [UR4+0x30] ;  /* 0x00003004ff087984 */ /* 0x000e220008000c00 */
[----:B------:R-:W-:Y:S01]  /*0f40*/  IMAD.MOV.U32 R3, RZ, RZ, R0 ;  /* 0x000000ffff037224 */ /* 0x000fe200078e0000 */
[----:B------:R-:W-:-:S05]  /*0f50*/  UISETP.GT.U32.AND UP0, UPT, UR12, 0x80, UPT ;  /* 0x000000800c00788c */ /* 0x000fca000bf04070 */
[----:B------:R-:W-:-:S06]  /*0f60*/  DSETP.GEU.AND P3, PT, R2, R14, PT ;  /* 0x0000000e0200722a */ /* 0x000fcc0003f6e000 */
[----:B------:R-:W-:Y:S02]  /*0f70*/  @P2 FSEL R13, R14, R13, !P3 ;  /* 0x0000000d0e0d2208 */ /* 0x000fe40005800000 */
[----:B------:R-:W-:Y:S02]  /*0f80*/  @P2 FSEL R0, R15, R0, !P3 ;  /* 0x000000000f002208 */ /* 0x000fe40005800000 */
[----:B------:R-:W-:Y:S01]  /*0f90*/  PLOP3.LUT P2, PT, PT, PT, UP0, 0x80, 0x8 ;  /* 0x000000000008781c */ /* 0x000fe20003f4f008 */
[----:B------:R-:W-:Y:S01]  /*0fa0*/  IMAD.MOV.U32 R2, RZ, RZ, R13 ;  /* 0x000000ffff027224 */ /* 0x000fe200078e000d */
[----:B------:R-:W-:Y:S01]  /*0fb0*/  UISETP.GT.U32.AND UP0, UPT, UR12, 0xa0, UPT ;  /* 0x000000a00c00788c */ /* 0x000fe2000bf04070 */
[----:B------:R-:W-:-:S06]  /*0fc0*/  IMAD.MOV.U32 R3, RZ, RZ, R0 ;  /* 0x000000ffff037224 */ /* 0x000fcc00078e0000 */
[----:B-1----:R-:W-:Y:S01]  /*0fd0*/  DSETP.GEU.AND P3, PT, R2, R4, PT ;  /* 0x000000040200722a */ /* 0x002fe20003f6e000 */
[----:B------:R-:W1:Y:S05]  /*0fe0*/  LDS.64 R2, [UR4+0x40] ;  /* 0x00004004ff027984 */ /* 0x000e6a0008000a00 */
[----:B------:R-:W-:Y:S02]  /*0ff0*/  @P1 FSEL R13, R4, R13, !P3 ;  /* 0x0000000d040d1208 */ /* 0x000fe40005800000 */
[----:B------:R-:W-:Y:S02]  /*1000*/  @P1 FSEL R0, R5, R0, !P3 ;  /* 0x0000000005001208 */ /* 0x000fe40005800000 */
[----:B------:R-:W-:Y:S01]  /*1010*/  PLOP3.LUT P1, PT, PT, PT, UP0, 0x80, 0x8 ;  /* 0x000000000008781c */ /* 0x000fe20003f2f008 */
[----:B------:R-:W-:Y:S01]  /*1020*/  IMAD.MOV.U32 R4, RZ, RZ, R13 ;  /* 0x000000ffff047224 */ /* 0x000fe200078e000d */
[----:B------:R-:W-:Y:S01]  /*1030*/  UISETP.GT.U32.AND UP0, UPT, UR12, 0xc0, UPT ;  /* 0x000000c00c00788c */ /* 0x000fe2000bf04070 */
[----:B------:R-:W-:-:S06]  /*1040*/  IMAD.MOV.U32 R5, RZ, RZ, R0 ;  /* 0x000000ffff057224 */ /* 0x000fcc00078e0000 */
[----:B------:R-:W-:-:S06]  /*1050*/  DSETP.GEU.AND P3, PT, R4, R6, PT ;  /* 0x000000060400722a */ /* 0x000fcc0003f6e000 */
[----:B------:R-:W-:Y:S02]  /*1060*/  @P2 FSEL R13, R6, R13, !P3 ;  /* 0x0000000d060d2208 */ /* 0x000fe40005800000 */
[----:B------:R-:W-:Y:S02]  /*1070*/  @P2 FSEL R0, R7, R0, !P3 ;  /* 0x0000000007002208 */ /* 0x000fe40005800000 */
[----:B------:R-:W-:Y:S01]  /*1080*/  PLOP3.LUT P2, PT, PT, PT, UP0, 0x80, 0x8 ;  /* 0x000000000008781c */ /* 0x000fe20003f4f008 */
[----:B------:R-:W-:Y:S01]  /*1090*/  IMAD.MOV.U32 R4, RZ, RZ, R13 ;  /* 0x000000ffff047224 */ /* 0x000fe200078e000d */
[----:B------:R-:W-:Y:S01]  /*10a0*/  UISETP.GT.U32.AND UP0, UPT, UR12, 0xe0, UPT ;  /* 0x000000e00c00788c */ /* 0x000fe2000bf04070 */
[----:B------:R-:W-:-:S06]  /*10b0*/  IMAD.MOV.U32 R5, RZ, RZ, R0 ;  /* 0x000000ffff057224 */ /* 0x000fcc00078e0000 */
[----:B0-----:R-:W-:-:S06]  /*10c0*/  DSETP.GEU.AND P3, PT, R4, R8, PT ;  /* 0x000000080400722a */ /* 0x001fcc0003f6e000 */
[----:B------:R-:W-:Y:S02]  /*10d0*/  @P1 FSEL R13, R8, R13, !P3 ;  /* 0x0000000d080d1208 */ /* 0x000fe40005800000 */
[----:B------:R-:W-:Y:S02]  /*10e0*/  @P1 FSEL R0, R9, R0, !P3 ;  /* 0x0000000009001208 */ /* 0x000fe40005800000 */
[----:B------:R-:W-:Y:S01]  /*10f0*/  PLOP3.LUT P1, PT, PT, PT, UP0, 0x80, 0x8 ;  /* 0x000000000008781c */ /* 0x000fe20003f2f008 */
[----:B------:R-:W-:Y:S02]  /*1100*/  IMAD.MOV.U32 R4, RZ, RZ, R13 ;  /* 0x000000ffff047224 */ /* 0x000fe400078e000d */
[----:B------:R-:W-:-:S06]  /*1110*/  IMAD.MOV.U32 R5, RZ, RZ, R0 ;  /* 0x000000ffff057224 */ /* 0x000fcc00078e0000 */
[----:B------:R-:W-:-:S06]  /*1120*/  DSETP.GEU.AND P3, PT, R4, R10, PT ;  /* 0x0000000a0400722a */ /* 0x000fcc0003f6e000 */
[----:B------:R-:W-:Y:S02]  /*1130*/  @P2 FSEL R13, R10, R13, !P3 ;  /* 0x0000000d0a0d2208 */ /* 0x000fe40005800000 */
[----:B------:R-:W-:-:S03]  /*1140*/  @P2 FSEL R0, R11, R0, !P3 ;  /* 0x000000000b002208 */ /* 0x000fc60005800000 */
[----:B------:R-:W-:Y:S02]  /*1150*/  IMAD.MOV.U32 R4, RZ, RZ, R13 ;  /* 0x000000ffff047224 */ /* 0x000fe400078e000d */
[----:B------:R-:W-:-:S06]  /*1160*/  IMAD.MOV.U32 R5, RZ, RZ, R0 ;  /* 0x000000ffff057224 */ /* 0x000fcc00078e0000 */
[----:B-1----:R-:W-:-:S06]  /*1170*/  DSETP.GEU.AND P2, PT, R4, R2, PT ;  /* 0x000000020400722a */ /* 0x002fcc0003f4e000 */
[----:B------:R-:W-:Y:S02]  /*1180*/  @P1 FSEL R13, R2, R13, !P2 ;  /* 0x0000000d020d1208 */ /* 0x000fe40005000000 */
[----:B------:R-:W-:-:S03]  /*1190*/  @P1 FSEL R0, R3, R0, !P2 ;  /* 0x0000000003001208 */ /* 0x000fc60005000000 */
[----:B------:R-:W-:Y:S02]  /*11a0*/  IMAD.MOV.U32 R2, RZ, RZ, R13 ;  /* 0x000000ffff027224 */ /* 0x000fe400078e000d */
[----:B------:R-:W-:Y:S01]  /*11b0*/  IMAD.MOV.U32 R3, RZ, RZ, R0 ;  /* 0x000000ffff037224 */ /* 0x000fe200078e0000 */
[----:B------:R-:W-:Y:S06]  /*11c0*/  BRA `(.L_x_69) ;  /* 0x0000002c00807947 */ /* 0x000fec0003800000 */
.L_x_59:
[----:B------:R-:W0:Y:S01]  /*11d0*/  S2R R0, SR_TID.X ;  /* 0x0000000000007919 */ /* 0x000e220000002100 */
[----:B------:R-:W1:Y:S01]  /*11e0*/  LDC.64 R20, c[0x0][0x380] ;  /* 0x0000e000ff147b82 */ /* 0x000e620000000a00 */
[----:B------:R-:W-:Y:S02]  /*11f0*/  IMAD.U32 R3, RZ, RZ, UR16 ;  /* 0x00000010ff037e24 */ /* 0x000fe4000f8e00ff */
[----:B0-----:R-:W-:-:S04]  /*1200*/  IMAD.SHL.U32 R2, R0, 0x4, RZ ;  /* 0x0000000400027824 */ /* 0x001fc800078e00ff */
[----:B------:R-:W-:-:S04]  /*1210*/  IMAD R3, R3, 0x800, R2 ;  /* 0x0000080003037824 */ /* 0x000fc800078e0202 */
[----:B-1----:R-:W-:-:S05]  /*1220*/  IMAD.WIDE.U32 R20, R3, 0x8, R20 ;  /* 0x0000000803147825 */ /* 0x002fca00078e0014 */
[----:B------:R-:W2:Y:S04]  /*1230*/  LDG.E.128.CONSTANT R4, desc[UR10][R20.64] ;  /* 0x0000000a14047981 */ /* 0x000ea8000c1e9d00 */
[----:B------:R-:W3:Y:S04]  /*1240*/  LDG.E.128.CONSTANT R8, desc[UR10][R20.64+0x10] ;  /* 0x0000100a14087981 */ /* 0x000ee8000c1e9d00 */
[----:B------:R-:W4:Y:S04]  /*1250*/  LDG.E.128.CONSTANT R12, desc[UR10][R20.64+0x2000] ;  /* 0x0020000a140c7981 */ /* 0x000f28000c1e9d00 */
[----:B------:R-:W5:Y:S01]  /*1260*/  LDG.E.128.CONSTANT R16, desc[UR10][R20.64+0x2010] ;  /* 0x0020100a14107981 */ /* 0x000f62000c1e9d00 */
[----:B------:R-:W-:Y:S01]  /*1270*/  UISETP.GE.U32.AND UP0, UPT, UR12, UR5, UPT ;  /* 0x000000050c00728c */ /* 0x000fe2000bf06070 */
        /* <DEDUP_REMOVED lines=21> */
[----:B------:R-:W-:Y:S06]  /*13d0*/  BRA.U !UP0, `(.L_x_70) ;  /* 0x0000000508dc7547 */ /* 0x000fec000b800000 */
[----:B------:R-:W-:Y:S02]  /*13e0*/  ULEA UR6, UR16, UR5, 0xb ;  /* 0x0000000510067291 */ /* 0x000fe4000f8e58ff */
[----:B------:R-:W-:Y:S01]  /*13f0*/  UIADD3 UR14, UPT, UPT, UR8, -0x800, URZ ;  /* 0xfffff800080e7890 */ /* 0x000fe2000fffe0ff */
[----:B------:R-:W0:Y:S03]  /*1400*/  LDCU UR9, c[0x0][0x3a8] ;  /* 0x00007500ff0977ac */ /* 0x000e260008000800 */
[----:B------:R-:W-:Y:S01]  /*1410*/  VIADD R3, R0, UR6 ;  /* 0x0000000600037c36 */ /* 0x000fe20008000000 */
[----:B------:R-:W-:Y:S01]  /*1420*/  UISETP.GT.U32.AND UP0, UPT, UR6, UR14, UPT ;  /* 0x0000000e0600728c */ /* 0x000fe2000bf04070 */
[----:B------:R-:W1:Y:S01]  /*1430*/  LDCU.64 UR18, c[0x0][0x380] ;  /* 0x00007000ff1277ac */ /* 0x000e620008000a00 */
[----:B------:R-:W-:Y:S01]  /*1440*/  UIADD3 UR13, UPT, UPT, UR6, 0x100, URZ ;  /* 0x00000100060d7890 */ /* 0x000fe2000fffe0ff */
[----:B------:R-:W-:Y:S01]  /*1450*/  UMOV UR4, URZ ;  /* 0x000000ff00047c82 */ /* 0x000fe20008000000 */
[----:B------:R-:W-:-:S05]  /*1460*/  UMOV UR7, UR6 ;  /* 0x0000000600077c82 */ /* 0x000fca0008000000 */
[----:B------:R-:W-:Y:S05]  /*1470*/  BRA.U UP0, `(.L_x_71) ;  /* 0x0000000100a87547 */ /* 0x000fea000b800000 */
.L_x_72:
[----:B------:R-:W-:-:S05]  /*1480*/  IADD3 R4, P0, PT, R2, UR7, RZ ;  /* 0x0000000702047c10 */ /* 0x000fca000ff1e0ff */
[----:B------:R-:W-:Y:S01]  /*1490*/  IMAD.X R5, RZ, RZ, RZ, P0 ;  /* 0x000000ffff057224 */ /* 0x000fe200000e06ff */
[----:B-1----:R-:W-:-:S04]  /*14a0*/  LEA R22, P0, R4, UR18, 0x3 ;  /* 0x0000001204167c11 */ /* 0x002fc8000f8018ff */
[----:B------:R-:W-:-:S05]  /*14b0*/  LEA.HI.X R23, R4, UR19, R5, 0x3, P0 ;  /* 0x0000001304177c11 */ /* 0x000fca00080f1c05 */
[----:B------:R-:W2:Y:S04]  /*14c0*/  LDG.E.128.CONSTANT R4, desc[UR10][R22.64] ;  /* 0x0000000a16047981 */ /* 0x000ea8000c1e9d00 */
[----:B------:R-:W3:Y:S04]  /*14d0*/  LDG.E.128.CONSTANT R8, desc[UR10][R22.64+0x10] ;  /* 0x0000100a16087981 */ /* 0x000ee8000c1e9d00 */
[----:B------:R-:W4:Y:S04]  /*14e0*/  LDG.E.128.CONSTANT R12, desc[UR10][R22.64+0x2000] ;  /* 0x0020000a160c7981 */ /* 0x000f28000c1e9d00 */
[----:B------:R-:W5:Y:S01]  /*14f0*/  LDG.E.128.CONSTANT R16, desc[UR10][R22.64+0x2010] ;  /* 0x0020100a16107981 */ /* 0x000f62000c1e9d00 */
[----:B0-----:R-:W-:-:S02]  /*1500*/  UMOV UR8, UR9 ;  /* 0x0000000900087c82 */ /* 0x001fc40008000000 */
[----:B------:R-:W-:-:S04]  /*1510*/  UIADD3 UR15, UPT, UPT, -UR7, UR8, URZ ;  /* 0x00000008070f7290 */ /* 0x000fc8000fffe1ff */
[----:B------:R-:W-:Y:S01]  /*1520*/  UISETP.GE.U32.AND UP0, UPT, UR15, UR5, UPT ;  /* 0x000000050f00728c */ /* 0x000fe2000bf06070 */
        /* <DEDUP_REMOVED lines=25> */
[----:B------:R-:W-:Y:S02]  /*16c0*/  UIADD3 UR7, UPT, UPT, UR5, UR7, URZ ;  /* 0x0000000705077290 */ /* 0x000fe4000fffe0ff */
[----:B------:R-:W-:Y:S01]  /*16d0*/  VIADD R3, R3, UR5 ;  /* 0x0000000503037c36 */ /* 0x000fe20008000000 */
[----:B------:R-:W-:Y:S02]  /*16e0*/  UIADD3 UR4, UPT, UPT, UR4, 0x1, URZ ;  /* 0x0000000104047890 */ /* 0x000fe4000fffe0ff */
[----:B------:R-:W-:Y:S02]  /*16f0*/  UISETP.GT.U32.AND UP0, UPT, UR7, UR14, UPT ;  /* 0x0000000e0700728c */ /* 0x000fe4000bf04070 */
[----:B------:R-:W-:-:S07]  /*1700*/  UIADD3 UR13, UPT, UPT, UR5, UR13, URZ ;  /* 0x0000000d050d7290 */ /* 0x000fce000fffe0ff */
[----:B------:R-:W-:Y:S05]  /*1710*/  BRA.U !UP0, `(.L_x_72) ;  /* 0xfffffffd08587547 */ /* 0x000fea000b83ffff */
.L_x_71:
[----:B------:R-:W-:-:S09]  /*1720*/  UISETP.GE.U32.AND UP0, UPT, UR7, UR8, UPT ;  /* 0x000000080700728c */ /* 0x000fd2000bf06070 */
[----:B------:R-:W-:Y:S05]  /*1730*/  BRA.U UP0, `(.L_x_70) ;  /* 0x0000000500047547 */ /* 0x000fea000b800000 */
[----:B------:R-:W-:Y:S01]  /*1740*/  UIADD3 UR5, UPT, UPT, -UR7, UR8, URZ ;  /* 0x0000000807057290 */ /* 0x000fe2000fffe1ff */
[----:B------:R-:W-:Y:S05]  /*1750*/  BSSY.RECONVERGENT B1, `(.L_x_70) ;  /* 0x000003f000017945 */ /* 0x000fea0003800200 */
[----:B------:R-:W-:-:S13]  /*1760*/  ISETP.GE.AND P0, PT, R0, UR5, PT ;  /* 0x0000000500007c0c */ /* 0x000fda000bf06270 */
[----:B------:R-:W-:Y:S05]  /*1770*/  @P0 BRA `(.L_x_73) ;  /* 0x0000000000f00947 */ /* 0x000fea0003800000 */
[----:B------:R-:W2:Y:S01]  /*1780*/  LDC R5, c[0x0][0x3ac] ;  /* 0x0000eb00ff057b82 */ /* 0x000ea20000000800 */
[----:B------:R-:W-:Y:S01]  /*1790*/  LOP3.LUT R2, RZ, R0, RZ, 0x33, !PT ;  /* 0x00000000ff027212 */ /* 0x000fe200078e33ff */
[----:B------:R-:W-:Y:S01]  /*17a0*/  BSSY.RECONVERGENT B2, `(.L_x_74) ;  /* 0x0000019000027945 */ /* 0x000fe20003800200 */
[----:B------:R-:W-:-:S03]  /*17b0*/  IMAD.MOV.U32 R8, RZ, RZ, R0 ;  /* 0x000000ffff087224 */ /* 0x000fc600078e0000 */
[----:B------:R-:W-:-:S04]  /*17c0*/  VIADD R2, R2, UR8 ;  /* 0x0000000802027c36 */ /* 0x000fc80008000000 */
[C---:B------:R-:W-:Y:S01]  /*17d0*/  VIADD R4, R2.reuse, -UR6 ;  /* 0x8000000602047c36 */ /* 0x040fe20008000000 */
[C---:B------:R-:W-:Y:S02]  /*17e0*/  LOP3.LUT R6, R2.reuse, 0x300, RZ, 0xc0, !PT ;  /* 0x0000030002067812 */ /* 0x040fe400078ec0ff */
[----:B------:R-:W-:Y:S02]  /*17f0*/  LEA.HI R2, R2, 0x1, RZ, 0x18 ;  /* 0x0000000102027811 */ /* 0x000fe400078fc0ff */
[----:B------:R-:W-:Y:S01]  /*1800*/  ISETP.NE.AND P0, PT, R6, 0x300, PT ;  /* 0x000003000600780c */ /* 0x000fe20003f05270 */
[----:B--2---:R-:W-:-:S04]  /*1810*/  IMAD R5, R5, UR4, RZ ;  /* 0x0000000405057c24 */ /* 0x004fc8000f8e02ff */
[----:B------:R-:W-:-:S05]  /*1820*/  IMAD R4, R5, -0x800, R4 ;  /* 0xfffff80005047824 */ /* 0x000fca00078e0204 */
[----:B------:R-:W-:-:S03]  /*1830*/  ISETP.GE.U32.AND P2, PT, R4, 0x300, PT ;  /* 0x000003000400780c */ /* 0x000fc60003f46070 */
[----:B------:R-:W-:Y:S10]  /*1840*/  @!P0 BRA `(.L_x_75) ;  /* 0x0000000000388947 */ /* 0x000ff40003800000 */
[----:B------:R-:W2:Y:S01]  /*1850*/  LDC.64 R6, c[0x0][0x380] ;  /* 0x0000e000ff067b82 */ /* 0x000ea20000000a00 */
[----:B------:R-:W-:Y:S01]  /*1860*/  LOP3.LUT R2, R2, 0x3, RZ, 0xc0, !PT ;  /* 0x0000000302027812 */ /* 0x000fe200078ec0ff */
[----:B------:R-:W-:-:S04]  /*1870*/  IMAD.MOV.U32 R8, RZ, RZ, R0 ;  /* 0x000000ffff087224 */ /* 0x000fc800078e0000 */
[----:B------:R-:W-:-:S07]  /*1880*/  IMAD.MOV R2, RZ, RZ, -R2 ;  /* 0x000000ffff027224 */ /* 0x000fce00078e0a02 */
.L_x_76:
[----:B--2---:R-:W-:-:S06]  /*1890*/  IMAD.WIDE.U32 R4, R3, 0x8, R6 ;  /* 0x0000000803047825 */ /* 0x004fcc00078e0006 */
        /* <DEDUP_REMOVED lines=9> */
.L_x_75:
[----:B01----:R-:W-:Y:S05]  /*1930*/  BSYNC.RECONVERGENT B2 ;  /* 0x0000000000027941 */ /* 0x003fea0003800200 */
.L_x_74:
[----:B------:R-:W-:Y:S05]  /*1940*/  @!P2 BRA `(.L_x_73) ;  /* 0x00000000007ca947 */ /* 0x000fea0003800000 */
[----:B------:R-:W0:Y:S01]  /*1950*/  LDC.64 R2, c[0x0][0x380] ;  /* 0x0000e000ff027b82 */ /* 0x000e220000000a00 */
[C---:B------:R-:W-:Y:S02]  /*1960*/  VIADD R4, R8.reuse, 0x200 ;  /* 0x0000020008047836 */ /* 0x040fe40000000000 */
[----:B------:R-:W-:-:S07]  /*1970*/  VIADD R5, R8, UR13 ;  /* 0x0000000d08057c36 */ /* 0x000fce0008000000 */
.L_x_77:
[----:B------:R-:W-:-:S04]  /*1980*/  VIADD R7, R5, 0xffffff00 ;  /* 0xffffff0005077836 */ /* 0x000fc80000000000 */
[----:B0-----:R-:W-:-:S06]  /*1990*/  IMAD.WIDE.U32 R6, R7, 0x8, R2 ;  /* 0x0000000807067825 */ /* 0x001fcc00078e0002 */
[----:B------:R-:W2:Y:S01]  /*19a0*/  LDG.E.64.CONSTANT R6, desc[UR10][R6.64] ;  /* 0x0000000a06067981 */ /* 0x000ea2000c1e9b00 */
[----:B------:R-:W-:-:S04]  /*19b0*/  IMAD.WIDE.U32 R8, R5, 0x8, R2 ;  /* 0x0000000805087825 */ /* 0x000fc800078e0002 */
[----:B------:R-:W-:Y:S02]  /*19c0*/  VIADD R11, R5, 0x100 ;  /* 0x00000100050b7836 */ /* 0x000fe40000000000 */
[----:B------:R-:W3:Y:S02]  /*19d0*/  LDG.E.64.CONSTANT R8, desc[UR10][R8.64] ;  /* 0x0000000a08087981 */ /* 0x000ee4000c1e9b00 */
[----:B------:R-:W-:-:S04]  /*19e0*/  IMAD.WIDE.U32 R10, R11, 0x8, R2 ;  /* 0x000000080b0a7825 */ /* 0x000fc800078e0002 */
[----:B------:R-:W-:Y:S02]  /*19f0*/  VIADD R13, R5, 0x200 ;  /* 0x00000200050d7836 */ /* 0x000fe40000000000 */
[----:B------:R-:W4:Y:S02]  /*1a00*/  LDG.E.64.CONSTANT R10, desc[UR10][R10.64] ;  /* 0x0000000a0a0a7981 */ /* 0x000f24000c1e9b00 */
[----:B------:R-:W-:-:S06]  /*1a10*/  IMAD.WIDE.U32 R12, R13, 0x8, R2 ;  /* 0x000000080d0c7825 */ /* 0x000fcc00078e0002 */
[----:B------:R-:W5:Y:S01]  /*1a20*/  LDG.E.64.CONSTANT R12, desc[UR10][R12.64] ;  /* 0x0000000a0c0c7981 */ /* 0x000f62000c1e9b00 */
[----:B------:R-:W-:Y:S01]  /*1a30*/  VIADD R5, R5, 0x400 ;  /* 0x0000040005057836 */ /* 0x000fe20000000000 */
[----:B--2---:R-:W-:-:S06]  /*1a40*/  DSETP.GEU.AND P0, PT, R20, R6, PT ;  /* 0x000000061400722a */ /* 0x004fcc0003f0e000 */
[----:B------:R-:W-:Y:S02]  /*1a50*/  FSEL R14, R6, R20, !P0 ;  /* 0x00000014060e7208 */ /* 0x000fe40004000000 */
[----:B------:R-:W-:-:S06]  /*1a60*/  FSEL R15, R7, R21, !P0 ;  /* 0x00000015070f7208 */ /* 0x000fcc0004000000 */
[----:B---3--:R-:W-:-:S06]  /*1a70*/  DSETP.GEU.AND P0, PT, R14, R8, PT ;  /* 0x000000080e00722a */ /* 0x008fcc0003f0e000 */
[----:B------:R-:W-:Y:S01]  /*1a80*/  FSEL R6, R8, R14, !P0 ;  /* 0x0000000e08067208 */ /* 0x000fe20004000000 */
[C---:B------:R-:W-:Y:S01]  /*1a90*/  VIADD R8, R4.reuse, 0x200 ;  /* 0x0000020004087836 */ /* 0x040fe20000000000 */
[----:B------:R-:W-:Y:S01]  /*1aa0*/  FSEL R7, R9, R15, !P0 ;  /* 0x0000000f09077208 */ /* 0x000fe20004000000 */
[----:B------:R-:W-:-:S05]  /*1ab0*/  VIADD R4, R4, 0x400 ;  /* 0x0000040004047836 */ /* 0x000fca0000000000 */
[----:B----4-:R-:W-:-:S06]  /*1ac0*/  DSETP.GEU.AND P0, PT, R6, R10, PT ;  /* 0x0000000a0600722a */ /* 0x010fcc0003f0e000 */
[----:B------:R-:W-:Y:S02]  /*1ad0*/  FSEL R6, R10, R6, !P0 ;  /* 0x000000060a067208 */ /* 0x000fe40004000000 */
[----:B------:R-:W-:-:S06]  /*1ae0*/  FSEL R7, R11, R7, !P0 ;  /* 0x000000070b077208 */ /* 0x000fcc0004000000 */
[----:B-----5:R-:W-:-:S06]  /*1af0*/  DSETP.GEU.AND P0, PT, R6, R12, PT ;  /* 0x0000000c0600722a */ /* 0x020fcc0003f0e000 */
[----:B------:R-:W-:Y:S02]  /*1b00*/  FSEL R20, R12, R6, !P0 ;  /* 0x000000060c147208 */ /* 0x000fe40004000000 */
[----:B------:R-:W-:Y:S02]  /*1b10*/  FSEL R21, R13, R7, !P0 ;  /* 0x000000070d157208 */ /* 0x000fe40004000000 */
[----:B------:R-:W-:-:S13]  /*1b20*/  ISETP.GE.AND P0, PT, R8, UR5, PT ;  /* 0x0000000508007c0c */ /* 0x000fda000bf06270 */
[----:B------:R-:W-:Y:S05]  /*1b30*/  @!P0 BRA `(.L_x_77) ;  /* 0xfffffffc00908947 */ /* 0x000fea000383ffff */
.L_x_73:
[----:B01----:R-:W-:Y:S05]  /*1b40*/  BSYNC.RECONVERGENT B1 ;  /* 0x0000000000017941 */ /* 0x003fea0003800200 */
.L_x_70:
[----:B------:R-:W2:Y:S01]  /*1b50*/  S2R R7, SR_LANEID ;  /* 0x0000000000077919 */ /* 0x000ea20000000000 */
[----:B------:R-:W-:Y:S04]  /*1b60*/  SHFL.DOWN PT, R2, R20, 0x1, 0x1f ;  /* 0x08201f0014027f89 */ /* 0x000fe800000e0000 */
[----:B------:R-:W3:Y:S02]  /*1b70*/  SHFL.DOWN PT, R3, R21, 0x1, 0x1f ;  /* 0x08201f0015037f89 */ /* 0x000ee400000e0000 */
[----:B---3--:R-:W-:Y:S01]  /*1b80*/  DSETP.GEU.AND P0, PT, R20, R2, PT ;  /* 0x000000021400722a */ /* 0x008fe20003f0e000 */
[C---:B--2---:R-:W-:Y:S02]  /*1b90*/  ISETP.GT.AND P1, PT, R7.reuse, 0x1e, PT ;  /* 0x0000001e0700780c */ /* 0x044fe40003f24270 */
        /* <DEDUP_REMOVED lines=9> */
[----:B------:R-:W2:Y:S03]  /*1c30*/  SHFL.DOWN PT, R5, R3, 0x2, 0x1f ;  /* 0x08401f0003057f89 */ /* 0x000ea600000e0000 */
[----:B------:R-:W-:Y:S01]  /*1c40*/  @!P2 LOP3.LUT R6, R6, 0xf8, RZ, 0xc0, !PT ;  /* 0x000000f80606a812 */ /* 0x000fe200078ec0ff */
[----:B------:R-:W3:Y:S01]  /*1c50*/  @!P2 S2R R9, SR_CgaCtaId ;  /* 0x000000000009a919 */ /* 0x000ee20000008800 */
[----:B--2---:R-:W-:-:S06]  /*1c60*/  DSETP.GEU.AND P0, PT, R2, R4, PT ;  /* 0x000000040200722a */ /* 0x004fcc0003f0e000 */
[----:B------:R-:W-:Y:S02]  /*1c70*/  @!P1 FSEL R2, R4, R2, !P0 ;  /* 0x0000000204029208 */ /* 0x000fe40004000000 */
[----:B------:R-:W-:Y:S02]  /*1c80*/  @!P1 FSEL R3, R5, R3, !P0 ;  /* 0x0000000305039208 */ /* 0x000fe40004000000 */
[----:B------:R-:W-:Y:S01]  /*1c90*/  ISETP.GT.AND P1, PT, R7, 0x1b, PT ;  /* 0x0000001b0700780c */ /* 0x000fe20003f24270 */
[----:B------:R-:W-:Y:S01]  /*1ca0*/  SHFL.DOWN PT, R4, R2, 0x4, 0x1f ;  /* 0x08801f0002047f89 */ /* 0x000fe200000e0000 */
[----:B---3--:R-:W-:-:S03]  /*1cb0*/  @!P2 LEA R9, R9, R8, 0x18 ;  /* 0x000000080909a211 */ /* 0x008fc600078ec0ff */
[----:B------:R-:W2:Y:S02]  /*1cc0*/  SHFL.DOWN PT, R5, R3, 0x4, 0x1f ;  /* 0x08801f0003057f89 */ /* 0x000ea400000e0000 */
[----:B------:R-:W-:Y:S01]  /*1cd0*/  @!P2 IMAD.IADD R9, R6, 0x1, R9 ;  /* 0x000000010609a824 */ /* 0x000fe200078e0209 */
[----:B--2---:R-:W-:-:S06]  /*1ce0*/  DSETP.GEU.AND P0, PT, R2, R4, PT ;  /* 0x000000040200722a */ /* 0x004fcc0003f0e000 */
[----:B------:R-:W-:Y:S02]  /*1cf0*/  @!P1 FSEL R2, R4, R2, !P0 ;  /* 0x0000000204029208 */ /* 0x000fe40004000000 */
[----:B------:R-:W-:Y:S02]  /*1d00*/  @!P1 FSEL R3, R5, R3, !P0 ;  /* 0x0000000305039208 */ /* 0x000fe40004000000 */
[----:B------:R-:W-:Y:S01]  /*1d10*/  ISETP.GT.AND P1, PT, R7, 0x17, PT ;  /* 0x000000170700780c */ /* 0x000fe20003f24270 */
[----:B------:R-:W-:Y:S04]  /*1d20*/  SHFL.DOWN PT, R4, R2, 0x8, 0x1f ;  /* 0x09001f0002047f89 */ /* 0x000fe800000e0000 */
[----:B------:R-:W2:Y:S02]  /*1d30*/  SHFL.DOWN PT, R5, R3, 0x8, 0x1f ;  /* 0x09001f0003057f89 */ /* 0x000ea400000e0000 */
[----:B--2---:R-:W-:-:S06]  /*1d40*/  DSETP.GEU.AND P0, PT, R2, R4, PT ;  /* 0x000000040200722a */ /* 0x004fcc0003f0e000 */
[----:B------:R-:W-:Y:S02]  /*1d50*/  @!P1 FSEL R2, R4, R2, !P0 ;  /* 0x0000000204029208 */ /* 0x000fe40004000000 */
[----:B------:R-:W-:Y:S02]  /*1d60*/  @!P1 FSEL R3, R5, R3, !P0 ;  /* 0x0000000305039208 */ /* 0x000fe40004000000 */
[----:B------:R-:W-:Y:S01]  /*1d70*/  ISETP.GT.AND P1, PT, R7, 0xf, PT ;  /* 0x0000000f0700780c */ /* 0x000fe20003f24270 */
[----:B------:R-:W-:Y:S04]  /*1d80*/  SHFL.DOWN PT, R4, R2, 0x10, 0x1f ;  /* 0x0a001f0002047f89 */ /* 0x000fe800000e0000 */
[----:B------:R-:W2:Y:S02]  /*1d90*/  SHFL.DOWN PT, R5, R3, 0x10, 0x1f ;  /* 0x0a001f0003057f89 */ /* 0x000ea400000e0000 */
[----:B--2---:R-:W-:-:S06]  /*1da0*/  DSETP.GEU.AND P0, PT, R2, R4, PT ;  /* 0x000000040200722a */ /* 0x004fcc0003f0e000 */
        /* <DEDUP_REMOVED lines=8> */
[----:B------:R-:W3:Y:S01]  /*1e30*/  S2UR UR5, SR_CgaCtaId ;  /* 0x00000000000579c3 */ /* 0x000ee20000008800 */
[----:B------:R-:W-:Y:S02]  /*1e40*/  UMOV UR4, 0x400 ;  /* 0x0000040000047882 */ /* 0x000fe40000000000 */
[----:B---3--:R-:W-:-:S09]  /*1e50*/  ULEA UR4, UR5, UR4, 0x18 ;  /* 0x0000000405047291 */ /* 0x008fd2000f8ec0ff */
[----:B------:R-:W3:Y:S04]  /*1e60*/  LDS.128 R12, [UR4+0x10] ;  /* 0x00001004ff0c7984 */ /* 0x000ee80008000c00 */
[----:B--2---:R-:W2:Y:S04]  /*1e70*/  LDS.128 R4, [UR4+0x20] ;  /* 0x00002004ff047984 */ /* 0x004ea80008000c00 */
[----:B------:R-:W4:Y:S01]  /*1e80*/  LDS.128 R8, [UR4+0x30] ;  /* 0x00003004ff087984 */ /* 0x000f220008000c00 */
[----:B---3--:R-:W-:-:S06]  /*1e90*/  DSETP.GEU.AND P1, PT, R2, R12, PT ;  /* 0x0000000c0200722a */ /* 0x008fcc0003f2e000 */
[----:B------:R-:W-:Y:S02]  /*1ea0*/  FSEL R2, R12, R2, !P1 ;  /* 0x000000020c027208 */ /* 0x000fe40004800000 */
[----:B------:R-:W-:-:S06]  /*1eb0*/  FSEL R3, R13, R3, !P1 ;  /* 0x000000030d037208 */ /* 0x000fcc0004800000 */
[----:B------:R-:W-:-:S06]  /*1ec0*/  DSETP.GEU.AND P1, PT, R2, R14, PT ;  /* 0x0000000e0200722a */ /* 0x000fcc0003f2e000 */
[----:B------:R-:W-:Y:S02]  /*1ed0*/  FSEL R2, R14, R2, !P1 ;  /* 0x000000020e027208 */ /* 0x000fe40004800000 */
[----:B------:R-:W-:-:S06]  /*1ee0*/  FSEL R3, R15, R3, !P1 ;  /* 0x000000030f037208 */ /* 0x000fcc0004800000 */
[----:B--2---:R-:W-:-:S06]  /*1ef0*/  DSETP.GEU.AND P1, PT, R2, R4, PT ;  /* 0x000000040200722a */ /* 0x004fcc0003f2e000 */
[----:B------:R-:W-:Y:S02]  /*1f00*/  FSEL R4, R4, R2, !P1 ;  /* 0x0000000204047208 */ /* 0x000fe40004800000 */
[----:B------:R-:W-:Y:S02]  /*1f10*/  FSEL R5, R5, R3, !P1 ;  /* 0x0000000305057208 */ /* 0x000fe40004800000 */
[----:B------:R-:W2:Y:S04]  /*1f20*/  LDS.64 R2, [UR4+0x40] ;  /* 0x00004004ff027984 */ /* 0x000ea80008000a00 */
        /* <DEDUP_REMOVED lines=9> */
[----:B--2---:R-:W-:-:S06]  /*1fc0*/  DSETP.GEU.AND P1, PT, R4, R2, PT ;  /* 0x000000020400722a */ /* 0x004fcc0003f2e000 */
[----:B------:R-:W-:Y:S02]  /*1fd0*/  FSEL R2, R2, R4, !P1 ;  /* 0x0000000402027208 */ /* 0x000fe40004800000 */
[----:B------:R-:W-:Y:S01]  /*1fe0*/  FSEL R3, R3, R5, !P1 ;  /* 0x0000000503037208 */ /* 0x000fe20004800000 */
[----:B------:R-:W-:Y:S06]  /*1ff0*/  BRA `(.L_x_69) ;  /* 0x0000001c00f47947 */ /* 0x000fec0003800000 */
.L_x_58:
        /* <DEDUP_REMOVED lines=16> */
.L_x_80:
[----:B------:R-:W-:Y:S05]  /*2100*/  BSYNC.RECONVERGENT B1 ;  /* 0x0000000000017941 */ /* 0x000fea0003800200 */
.L_x_79:
        /* <DEDUP_REMOVED lines=18> */
.L_x_85:
        /* <DEDUP_REMOVED lines=10> */
.L_x_84:
[----:B------:R-:W-:Y:S05]  /*22d0*/  BSYNC.RECONVERGENT B2 ;  /* 0x0000000000027941 */ /* 0x000fea0003800200 */
.L_x_83:
[----:B------:R-:W-:Y:S05]  /*22e0*/  @!P2 BRA `(.L_x_82) ;  /* 0x000000000080a947 */ /* 0x000fea0003800000 */
[----:B------:R-:W0:Y:S01]  /*22f0*/  LDC.64 R4, c[0x0][0x380] ;  /* 0x0000e000ff047b82 */ /* 0x000e220000000a00 */
[----:B------:R-:W-:Y:S02]  /*2300*/  IMAD.U32 R7, RZ, RZ, UR16 ;  /* 0x00000010ff077e24 */ /* 0x000fe4000f8e00ff */
[----:B------:R-:W-:Y:S02]  /*2310*/  VIADD R6, R8, 0x200 ;  /* 0x0000020008067836 */ /* 0x000fe40000000000 */
[----:B------:R-:W-:-:S07]  /*2320*/  IMAD R7, R7, 0x800, R8 ;  /* 0x0000080007077824 */ /* 0x000fce00078e0208 */
.L_x_86:
        /* <DEDUP_REMOVED lines=28> */
.L_x_82:
[----:B------:R-:W-:Y:S05]  /*24f0*/  BSYNC.RECONVERGENT B1 ;  /* 0x0000000000017941 */ /* 0x000fea0003800200 */
.L_x_81:
        /* <DEDUP_REMOVED lines=45> */
[----:B------:R-:W-:-:S03]  /*27d0*/  FSEL R5, R5, R3, P1 ;  /* 0x0000000305057208 */ /* 0x000fc60000800000 */
[----:B0-----:R-:W-:Y:S02]  /*27e0*/  IMAD.MOV.U32 R2, RZ, RZ, R4 ;  /* 0x000000ffff027224 */ /* 0x001fe400078e0004 */
[----:B------:R-:W-:Y:S01]  /*27f0*/  IMAD.MOV.U32 R3, RZ, RZ, R5 ;  /* 0x000000ffff037224 */ /* 0x000fe200078e0005 */
[----:B------:R-:W-:Y:S06]  /*2800*/  BAR.SYNC.DEFER_BLOCKING 0x0 ;  /* 0x0000000000007b1d */ /* 0x000fec0000010000 */
[----:B------:R-:W-:Y:S05]  /*2810*/  @P0 BRA `(.L_x_69) ;  /* 0x0000001400ec0947 */ /* 0x000fea0003800000 */
[----:B------:R-:W0:Y:S01]  /*2820*/  S2UR UR5, SR_CgaCtaId ;  /* 0x00000000000579c3 */ /* 0x000e220000008800 */
[----:B------:R-:W-:Y:S02]  /*2830*/  UMOV UR4, 0x400 ;  /* 0x0000040000047882 */ /* 0x000fe40000000000 */
[----:B0-----:R-:W-:-:S09]  /*2840*/  ULEA UR4, UR5, UR4, 0x18 ;  /* 0x0000000405047291 */ /* 0x001fd2000f8ec0ff */
[----:B------:R-:W0:Y:S04]  /*2850*/  LDS.128 R12, [UR4+0x10] ;  /* 0x00001004ff0c7984 */ /* 0x000e280008000c00 */
[----:B------:R-:W1:Y:S04]  /*2860*/  LDS.128 R4, [UR4+0x20] ;  /* 0x00002004ff047984 */ /* 0x000e680008000c00 */
        /* <DEDUP_REMOVED lines=24> */
.L_x_87:
        /* <DEDUP_REMOVED lines=36> */
[----:B------:R-:W-:Y:S01]  /*2c30*/  VIADD R10, R10, 0x10 ;  /* 0x000000100a0a7836 */ /* 0x000fe20000000000 */
[----:B------:R-:W0:Y:S11]  /*2c40*/  SHFL.DOWN PT, R3, R7, 0x8, R5 ;  /* 0x0900000007037989 */ /* 0x000e3600000e0005 */
[----:B------:R-:W1:Y:S01]  /*2c50*/  @!P0 S2R R9, SR_CgaCtaId ;  /* 0x0000000000098919 */ /* 0x000e620000008800 */
[----:B------:R-:W-:Y:S01]  /*2c60*/  @!P0 MOV R8, 0x400 ;  /* 0x0000040000088802 */ /* 0x000fe20000000f00 */
[----:B0-----:R-:W-:Y:S01]  /*2c70*/  DSETP.GEU.AND P1, PT, R6, R2, PT ;  /* 0x000000020600722a */ /* 0x001fe20003f2e000 */
[----:B------:R-:W-:-:S05]  /*2c80*/  @!P0 SHF.R.U32.HI R6, RZ, 0x2, R0 ;  /* 0x00000002ff068819 */ /* 0x000fca0000011600 */
[----:B------:R-:W-:Y:S02]  /*2c90*/  @!P2 FSEL R4, R2, R4, !P1 ;  /* 0x000000040204a208 */ /* 0x000fe40004800000 */
[----:B------:R-:W-:Y:S02]  /*2ca0*/  @!P2 FSEL R7, R3, R7, !P1 ;  /* 0x000000070307a208 */ /* 0x000fe40004800000 */
[----:B------:R-:W-:Y:S01]  /*2cb0*/  ISETP.GT.AND P2, PT, R10, R5, PT ;  /* 0x000000050a00720c */ /* 0x000fe20003f44270 */
[----:B------:R-:W-:Y:S01]  /*2cc0*/  SHFL.DOWN PT, R2, R4, 0x10, R5 ;  /* 0x0a00000004027989 */ /* 0x000fe200000e0005 */
[----:B------:R-:W-:-:S03]  /*2cd0*/  @!P0 LOP3.LUT R6, R6, 0xf8, RZ, 0xc0, !PT ;  /* 0x000000f806068812 */ /* 0x000fc600078ec0ff */
[----:B------:R0:W2:Y:S01]  /*2ce0*/  SHFL.DOWN PT, R3, R7, 0x10, R5 ;  /* 0x0a00000007037989 */ /* 0x0000a200000e0005 */
        /* <DEDUP_REMOVED lines=11> */
[----:B0-----:R-:W-:Y:S05]  /*2da0*/  @P0 BRA `(.L_x_69) ;  /* 0x0000001000880947 */ /* 0x001fea0003800000 */
        /* <DEDUP_REMOVED lines=59> */
.L_x_78:
[----:B------:R-:W0:Y:S01]  /*3160*/  S2R R0, SR_TID.X ;  /* 0x0000000000007919 */ /* 0x000e220000002100 */
[----:B------:R-:W1:Y:S01]  /*3170*/  LDCU.64 UR8, c[0x0][0x380] ;  /* 0x00007000ff0877ac */ /* 0x000e620008000a00 */
[----:B------:R-:W-:Y:S02]  /*3180*/  IMAD.U32 R19, RZ, RZ, UR16 ;  /* 0x00000010ff137e24 */ /* 0x000fe4000f8e00ff */
[----:B-1----:R-:W-:Y:S02]  /*3190*/  IMAD.U32 R2, RZ, RZ, UR8 ;  /* 0x00000008ff027e24 */ /* 0x002fe4000f8e00ff */
[----:B------:R-:W-:Y:S02]  /*31a0*/  IMAD.U32 R3, RZ, RZ, UR9 ;  /* 0x00000009ff037e24 */ /* 0x000fe4000f8e00ff */
[----:B0-----:R-:W-:-:S04]  /*31b0*/  IMAD R19, R19, 0x800, R0 ;  /* 0x0000080013137824 */ /* 0x001fc800078e0200 */
[----:B------:R-:W-:-:S05]  /*31c0*/  IMAD.WIDE.U32 R18, R19, 0x8, R2 ;  /* 0x0000000813127825 */ /* 0x000fca00078e0002 */
        /* <DEDUP_REMOVED lines=8> */
[----:B------:R-:W-:Y:S01]  /*3250*/  UISETP.GE.U32.AND UP0, UPT, UR13, UR5, UPT ;  /* 0x000000050d00728c */ /* 0x000fe2000bf06070 */
        /* <DEDUP_REMOVED lines=21> */
[----:B------:R-:W-:Y:S06]  /*33b0*/  BRA.U !UP0, `(.L_x_88) ;  /* 0x0000000508dc7547 */ /* 0x000fec000b800000 */
[----:B------:R-:W-:Y:S02]  /*33c0*/  ULEA UR8, UR16, UR5, 0xb ;  /* 0x0000000510087291 */ /* 0x000fe4000f8e58ff */
[----:B------:R-:W-:Y:S02]  /*33d0*/  UIADD3 UR14, UPT, UPT, UR7, -0x800, URZ ;  /* 0xfffff800070e7890 */ /* 0x000fe4000fffe0ff */
[----:B------:R-:W-:Y:S02]  /*33e0*/  UIADD3 UR9, UPT, UPT, UR8, 0x100, URZ ;  /* 0x0000010008097890 */ /* 0x000fe4000fffe0ff */
[----:B------:R-:W-:Y:S02]  /*33f0*/  UISETP.GT.U32.AND UP0, UPT, UR8, UR14, UPT ;  /* 0x0000000e0800728c */ /* 0x000fe4000bf04070 */
[----:B------:R-:W-:Y:S01]  /*3400*/  VIADD R7, R0, UR8 ;  /* 0x0000000800077c36 */ /* 0x000fe20008000000 */
[----:B------:R-:W-:Y:S01]  /*3410*/  UMOV UR4, URZ ;  /* 0x000000ff00047c82 */ /* 0x000fe20008000000 */
[----:B------:R-:W-:-:S05]  /*3420*/  UMOV UR6, UR8 ;  /* 0x0000000800067c82 */ /* 0x000fca0008000000 */
[----:B------:R-:W-:Y:S05]  /*3430*/  BRA.U UP0, `(.L_x_89) ;  /* 0x0000000100b87547 */ /* 0x000fea000b800000 */
[----:B------:R-:W0:Y:S01]  /*3440*/  LDC.64 R2, c[0x0][0x380] ;  /* 0x0000e000ff027b82 */ /* 0x000e220000000a00 */
[----:B------:R-:W1:Y:S01]  /*3450*/  LDCU UR7, c[0x0][0x3a8] ;  /* 0x00007500ff0777ac */ /* 0x000e620008000800 */
[----:B------:R-:W-:Y:S01]  /*3460*/  NOP ;  /* 0x0000000000007918 */ /* 0x000fe20000000000 */
.L_x_90:
[----:B------:R-:W-:-:S04]  /*3470*/  VIADD R23, R0, UR6 ;  /* 0x0000000600177c36 */ /* 0x000fc80008000000 */
[----:B0-----:R-:W-:-:S05]  /*3480*/  IMAD.WIDE.U32 R22, R23, 0x8, R2 ;  /* 0x0000000817167825 */ /* 0x001fca00078e0002 */
[----:B------:R-:W2:Y:S04]  /*3490*/  LDG.E.64.CONSTANT R24, desc[UR10][R22.64] ;  /* 0x0000000a16187981 */ /* 0x000ea8000c1e9b00 */
[----:B------:R-:W3:Y:S04]  /*34a0*/  LDG.E.64.CONSTANT R18, desc[UR10][R22.64+0x800] ;  /* 0x0008000a16127981 */ /* 0x000ee8000c1e9b00 */
[----:B------:R-:W4:Y:S04]  /*34b0*/  LDG.E.64.CONSTANT R16, desc[UR10][R22.64+0x1000] ;  /* 0x0010000a16107981 */ /* 0x000f28000c1e9b00 */
[----:B------:R-:W5:Y:S04]  /*34c0*/  LDG.E.64.CONSTANT R14, desc[UR10][R22.64+0x1800] ;  /* 0x0018000a160e7981 */ /* 0x000f68000c1e9b00 */
[----:B------:R-:W5:Y:S04]  /*34d0*/  LDG.E.64.CONSTANT R12, desc[UR10][R22.64+0x2000] ;  /* 0x0020000a160c7981 */ /* 0x000f68000c1e9b00 */
[----:B------:R-:W5:Y:S04]  /*34e0*/  LDG.E.64.CONSTANT R10, desc[UR10][R22.64+0x2800] ;  /* 0x0028000a160a7981 */ /* 0x000f68000c1e9b00 */
[----:B------:R-:W5:Y:S04]  /*34f0*/  LDG.E.64.CONSTANT R8, desc[UR10][R22.64+0x3000] ;  /* 0x0030000a16087981 */ /* 0x000f68000c1e9b00 */
[----:B------:R-:W5:Y:S01]  /*3500*/  LDG.E.64.CONSTANT R20, desc[UR10][R22.64+0x3800] ;  /* 0x0038000a16147981 */ /* 0x000f62000c1e9b00 */
[----:B-1----:R-:W-:-:S04]  /*3510*/  UIADD3 UR12, UPT, UPT, -UR6, UR7, URZ ;  /* 0x00000007060c7290 */ /* 0x002fc8000fffe1ff */
        /* <DEDUP_REMOVED lines=32> */
.L_x_89:
[----:B------:R-:W-:-:S09]  /*3720*/  UISETP.GE.U32.AND UP0, UPT, UR6, UR7, UPT ;  /* 0x000000070600728c */ /* 0x000fd2000bf06070 */
[----:B------:R-:W-:Y:S05]  /*3730*/  BRA.U UP0, `(.L_x_88) ;  /* 0x0000000100fc7547 */ /* 0x000fea000b800000 */
[----:B------:R-:W-:Y:S01]  /*3740*/  UIADD3 UR5, UPT, UPT, -UR6, UR7, URZ ;  /* 0x0000000706057290 */ /* 0x000fe2000fffe1ff */
[----:B------:R-:W-:Y:S05]  /*3750*/  BSSY.RECONVERGENT B1, `(.L_x_88) ;  /* 0x000003d000017945 */ /* 0x000fea0003800200 */
[----:B------:R-:W-:-:S13]  /*3760*/  ISETP.GE.AND P0, PT, R0, UR5, PT ;  /* 0x0000000500007c0c */ /* 0x000fda000bf06270 */
[----:B------:R-:W-:Y:S05]  /*3770*/  @P0 BRA `(.L_x_91) ;  /* 0x0000000000e80947 */ /* 0x000fea0003800000 */
[----:B------:R-:W0:Y:S01]  /*3780*/  LDC R10, c[0x0][0x3ac] ;  /* 0x0000eb00ff0a7b82 */ /* 0x000e220000000800 */
[----:B------:R-:W-:Y:S01]  /*3790*/  LOP3.LUT R6, RZ, R0, RZ, 0x33, !PT ;  /* 0x00000000ff067212 */ /* 0x000fe200078e33ff */
[----:B------:R-:W-:Y:S04]  /*37a0*/  BSSY.RECONVERGENT B2, `(.L_x_92) ;  /* 0x0000018000027945 */ /* 0x000fe80003800200 */
[----:B------:R-:W-:-:S04]  /*37b0*/  VIADD R8, R6, UR7 ;  /* 0x0000000706087c36 */ /* 0x000fc80008000000 */
[----:B------:R-:W-:Y:S02]  /*37c0*/  VIADD R9, R8, -UR8 ;  /* 0x8000000808097c36 */ /* 0x000fe40008000000 */
[----:B0-----:R-:W-:Y:S01]  /*37d0*/  IMAD R6, R10, UR4, RZ ;  /* 0x000000040a067c24 */ /* 0x001fe2000f8e02ff */
[C---:B------:R-:W-:Y:S02]  /*37e0*/  LOP3.LUT R10, R8.reuse, 0x300, RZ, 0xc0, !PT ;  /* 0x00000300080a7812 */ /* 0x040fe400078ec0ff */
[----:B------:R-:W-:Y:S01]  /*37f0*/  LEA.HI R8, R8, 0x1, RZ, 0x18 ;  /* 0x0000000108087811 */ /* 0x000fe200078fc0ff */
[----:B------:R-:W-:Y:S01]  /*3800*/  IMAD R6, R6, -0x800, R9 ;  /* 0xfffff80006067824 */ /* 0x000fe200078e0209 */
[----:B------:R-:W-:Y:S01]  /*3810*/  ISETP.NE.AND P0, PT, R10, 0x300, PT ;  /* 0x000003000a00780c */ /* 0x000fe20003f05270 */
[----:B------:R-:W-:-:S03]  /*3820*/  IMAD.MOV.U32 R10, RZ, RZ, R0 ;  /* 0x000000ffff0a7224 */ /* 0x000fc600078e0000 */
[----:B------:R-:W-:-:S09]  /*3830*/  ISETP.GE.U32.AND P2, PT, R6, 0x300, PT ;  /* 0x000003000600780c */ /* 0x000fd20003f46070 */
[----:B------:R-:W-:Y:S05]  /*3840*/  @!P0 BRA `(.L_x_93) ;  /* 0x0000000000348947 */ /* 0x000fea0003800000 */
[----:B------:R-:W-:Y:S01]  /*3850*/  LOP3.LUT R8, R8, 0x3, RZ, 0xc0, !PT ;  /* 0x0000000308087812 */ /* 0x000fe200078ec0ff */
[----:B------:R-:W-:-:S04]  /*3860*/  IMAD.MOV.U32 R10, RZ, RZ, R0 ;  /* 0x000000ffff0a7224 */ /* 0x000fc800078e0000 */
[----:B------:R-:W-:-:S07]  /*3870*/  IMAD.MOV R6, RZ, RZ, -R8 ;  /* 0x000000ffff067224 */ /* 0x000fce00078e0a08 */
.L_x_94:
        /* <DEDUP_REMOVED lines=10> */
.L_x_93:
[----:B------:R-:W-:Y:S05]  /*3920*/  BSYNC.RECONVERGENT B2 ;  /* 0x0000000000027941 */ /* 0x000fea0003800200 */
.L_x_92:
[----:B------:R-:W-:Y:S05]  /*3930*/  @!P2 BRA `(.L_x_91) ;  /* 0x000000000078a947 */ /* 0x000fea0003800000 */
[C---:B------:R-:W-:Y:S02]  /*3940*/  VIADD R6, R10.reuse, 0x200 ;  /* 0x000002000a067836 */ /* 0x040fe40000000000 */
[----:B------:R-:W-:-:S07]  /*3950*/  VIADD R7, R10, UR9 ;  /* 0x000000090a077c36 */ /* 0x000fce0008000000 */
.L_x_95:
[----:B------:R-:W-:-:S04]  /*3960*/  VIADD R9, R7, 0xffffff00 ;  /* 0xffffff0007097836 */ /* 0x000fc80000000000 */
[----:B------:R-:W-:-:S06]  /*3970*/  IMAD.WIDE.U32 R8, R9, 0x8, R2 ;  /* 0x0000000809087825 */ /* 0x000fcc00078e0002 */
        /* <DEDUP_REMOVED lines=11> */
[----:B------:R-:W-:Y:S01]  /*3a30*/  FSEL R4, R8, R4, !P0 ;  /* 0x0000000408047208 */ /* 0x000fe20004000000 */
[C---:B------:R-:W-:Y:S01]  /*3a40*/  VIADD R8, R6.reuse, 0x200 ;  /* 0x0000020006087836 */ /* 0x040fe20000000000 */
[----:B------:R-:W-:Y:S01]  /*3a50*/  FSEL R5, R9, R5, !P0 ;  /* 0x0000000509057208 */ /* 0x000fe20004000000 */
[----:B------:R-:W-:-:S05]  /*3a60*/  VIADD R6, R6, 0x400 ;  /* 0x0000040006067836 */ /* 0x000fca0000000000 */
        /* <DEDUP_REMOVED lines=11> */
.L_x_91:
[----:B------:R-:W-:Y:S05]  /*3b20*/  BSYNC.RECONVERGENT B1 ;  /* 0x0000000000017941 */ /* 0x000fea0003800200 */
.L_x_88:
        /* <DEDUP_REMOVED lines=49> */
[----:B------:R-:W1:Y:S04]  /*3e40*/  LDS.128 R12, [UR4+0x10] ;  /* 0x00001004ff0c7984 */ /* 0x000e680008000c00 */
[----:B0-----:R-:W0:Y:S04]  /*3e50*/  LDS.128 R4, [UR4+0x20] ;  /* 0x00002004ff047984 */ /* 0x001e280008000c00 */
[----:B------:R-:W2:Y:S01]  /*3e60*/  LDS.128 R8, [UR4+0x30] ;  /* 0x00003004ff087984 */ /* 0x000ea20008000c00 */
[----:B-1----:R-:W-:-:S06]  /*3e70*/  DSETP.GEU.AND P1, PT, R2, R12, PT ;  /* 0x0000000c0200722a */ /* 0x002fcc0003f2e000 */
[----:B------:R-:W-:Y:S02]  /*3e80*/  FSEL R2, R12, R2, !P1 ;  /* 0x000000020c027208 */ /* 0x000fe40004800000 */
[----:B------:R-:W-:-:S06]  /*3e90*/  FSEL R3, R13, R3, !P1 ;  /* 0x000000030d037208 */ /* 0x000fcc0004800000 */
[----:B------:R-:W-:-:S06]  /*3ea0*/  DSETP.GEU.AND P1, PT, R2, R14, PT ;  /* 0x0000000e0200722a */ /* 0x000fcc0003f2e000 */
[----:B------:R-:W-:Y:S02]  /*3eb0*/  FSEL R2, R14, R2, !P1 ;  /* 0x000000020e027208 */ /* 0x000fe40004800000 */
[----:B------:R-:W-:-:S06]  /*3ec0*/  FSEL R3, R15, R3, !P1 ;  /* 0x000000030f037208 */ /* 0x000fcc0004800000 */
[----:B0-----:R-:W-:-:S06]  /*3ed0*/  DSETP.GEU.AND P1, PT, R2, R4, PT ;  /* 0x000000040200722a */ /* 0x001fcc0003f2e000 */
        /* <DEDUP_REMOVED lines=14> */
[----:B------:R-:W-:-:S07]  /*3fc0*/  FSEL R3, R3, R5, !P1 ;  /* 0x0000000503037208 */ /* 0x000fce0004800000 */
.L_x_69:
[----:B01----:R-:W-:Y:S05]  /*3fd0*/  BSYNC.RECONVERGENT B0 ;  /* 0x0000000000007941 */ /* 0x003fea0003800200 */
.L_x_57:
[----:B------:R-:W-:Y:S05]  /*3fe0*/  @P0 EXIT ;  /* 0x000000000000094d */ /* 0x000fea0003800000 */
[----:B------:R-:W0:Y:S02]  /*3ff0*/  LDCU.64 UR4, c[0x0][0x388] ;  /* 0x00007100ff0477ac */ /* 0x000e240008000a00 */
[----:B0-----:R-:W-:-:S06]  /*4000*/  UIMAD.WIDE.U32 UR4, UR16, 0x8, UR4 ;  /* 0x00000008100478a5 */ /* 0x001fcc000f8e0004 */
[----:B--2---:R-:W-:Y:S02]  /*4010*/  IMAD.U32 R4, RZ, RZ, UR4 ;  /* 0x00000004ff047e24 */ /* 0x004fe4000f8e00ff */
[----:B------:R-:W-:-:S05]  /*4020*/  IMAD.U32 R5, RZ, RZ, UR5 ;  /* 0x00000005ff057e24 */ /* 0x000fca000f8e00ff */
[----:B------:R-:W-:Y:S01]  /*4030*/  STG.E.64 desc[UR10][R4.64], R2 ;  /* 0x0000000204007986 */ /* 0x000fe2000c101b0a */
[----:B------:R-:W-:Y:S05]  /*4040*/  EXIT ;  /* 0x000000000000794d */ /* 0x000fea0003800000 */
.L_x_96:
        /* <DEDUP_REMOVED lines=11> */
.L_x_161:


//--------------------- .text._ZN3cub18CUB_300001_SM_10006detail6reduce28DeviceReduceSingleTileKernelINS2_10policy_hubIdjN4cuda3__47maximumIvEEE10Policy1000EPdSB_jS8_ddNS5_3std3__410__identityEEEvT0_T1_T2_T3_T4_T6_ --------------------------
	.section	.text._ZN3cub18CUB_300001_SM_10006detail6reduce28DeviceReduceSingleTileKernelINS2_10policy_hubIdjN4cuda3__47maximumIvEEE10Policy1000EPdSB_jS8_ddNS5_3std3__410__identityEEEvT0_T1_T2_T3_T4_T6_,"ax",@progbits
	.align	128
        .global         _ZN3cub18CUB_300001_SM_10006detail6reduce28DeviceReduceSingleTileKernelINS2_10policy_hubIdjN4cuda3__47maximumIvEEE10Policy1000EPdSB_jS8_ddNS5_3std3__410__identityEEEvT0_T1_T2_T3_T4_T6_
        .type           _ZN3cub18CUB_300001_SM_10006detail6reduce28DeviceReduceSingleTileKernelINS2_10policy_hubIdjN4cuda3__47maximumIvEEE10Policy1000EPdSB_jS8_ddNS5_3std3__410__identityEEEvT0_T1_T2_T3_T4_T6_,@function
        .size           _ZN3cub18CUB_300001_SM_10006detail6reduce28DeviceReduceSingleTileKernelINS2_10policy_hubIdjN4cuda3__47maximumIvEEE10Policy1000EPdSB_jS8_ddNS5_3std3__410__identityEEEvT0_T1_T2_T3_T4_T6_,(.L_x_162 - _ZN3cub18CUB_300001_SM_10006detail6reduce28DeviceReduceSingleTileKernelINS2_10policy_hubIdjN4cuda3__47maximumIvEEE10Policy1000EPdSB_jS8_ddNS5_3std3__410__identityEEEvT0_T1_T2_T3_T4_T6_)
        .other          _ZN3cub18CUB_300001_SM_10006detail6reduce28DeviceReduceSingleTileKernelINS2_10policy_hubIdjN4cuda3__47maximumIvEEE10Policy1000EPdSB_jS8_ddNS5_3std3__410__identityEEEvT0_T1_T2_T3_T4_T6_,@"STO_CUDA_ENTRY STV_DEFAULT"
_ZN3cub18CUB_300001_SM_10006detail6reduce28DeviceReduceSingleTileKernelINS2_10policy_hubIdjN4cuda3__47maximumIvEEE10Policy1000EPdSB_jS8_ddNS5_3std3__410__identityEEEvT0_T1_T2_T3_T4_T6_:
.text._ZN3cub18CUB_300001_SM_10006detail6reduce28DeviceReduceSingleTileKernelINS2_10policy_hubIdjN4cuda3__47maximumIvEEE10Policy1000EPdSB_jS8_ddNS5_3std3__410__identityEEEvT0_T1_T2_T3_T4_T6_:
        /* <DEDUP_REMOVED lines=13> */
.L_x_97:
[----:B------:R-:W0:Y:S01]  /*00d0*/  LDCU UR4, c[0x0][0x380] ;  /* 0x00007000ff0477ac */ /* 0x000e220008000800 */
[----:B------:R-:W-:Y:S01]  /*00e0*/  BSSY.RECONVERGENT B0, `(.L_x_98) ;  /* 0x00004ae000007945 */ /* 0x000fe20003800200 */
[----:B0-----:R-:W-:-:S09]  /*00f0*/  ULOP3.LUT UP0, URZ, UR4, 0x1f, URZ, 0xc0, !UPT ;  /* 0x0000001f04ff7892 */ /* 0x001fd2000f80c0ff */
[----:B------:R-:W-:Y:S05]  /*0100*/  BRA.U UP0, `(.L_x_99) ;  /* 0x0000002500447547 */ /* 0x000fea000b800000 */
[----:B------:R-:W-:-:S13]  /*0110*/  ISETP.GT.U32.AND P0, PT, R0, 0x7ff, PT ;  /* 0x000007ff0000780c */ /* 0x000fda0003f04070 */
[----:B------:R-:W-:Y:S05]  /*0120*/  @P0 BRA `(.L_x_100) ;  /* 0x0000001400f80947 */ /* 0x000fea0003800000 */
[----:B------:R-:W0:Y:S01]  /*0130*/  S2R R3, SR_TID.X ;  /* 0x0000000000037919 */ /* 0x000e220000002100 */
[----:B------:R-:W-:Y:S01]  /*0140*/  BSSY.RECONVERGENT B1, `(.L_x_101) ;  /* 0x0000009000017945 */ /* 0x000fe20003800200 */
[----:B------:R-:W-:Y:S02]  /*0150*/  CS2R R4, SRZ ;  /* 0x0000000000047805 */ /* 0x000fe4000001ff00 */
[----:B0-----:R-:W-:Y:S01]  /*0160*/  ISETP.GE.U32.AND P0, PT, R3, R0, PT ;  /* 0x000000000300720c */ /* 0x001fe20003f06070 */
[----:B------:R-:W-:-:S12]  /*0170*/  IMAD.MOV.U32 R9, RZ, RZ, R3 ;  /* 0x000000ffff097224 */ /* 0x000fd800078e0003 */
[----:B------:R-:W-:Y:S05]  /*0180*/  @P0 BRA `(.L_x_102) ;  /* 0x0000000000100947 */ /* 0x000fea0003800000 */
[----:B------:R-:W0:Y:S02]  /*0190*/  LDC.64 R4, c[0x0][0x380] ;  /* 0x0000e000ff047b82 */ /* 0x000e240000000a00 */
[----:B0-----:R-:W-:-:S06]  /*01a0*/  IMAD.WIDE.U32 R4, R3, 0x8, R4 ;  /* 0x0000000803047825 */ /* 0x001fcc00078e0004 */
[----:B------:R-:W5:Y:S01]  /*01b0*/  LDG.E.64.CONSTANT R4, desc[UR6][R4.64] ;  /* 0x0000000604047981 */ /* 0x000f62000c1e9b00 */
[----:B------:R-:W-:-:S07]  /*01c0*/  VIADD R9, R3, 0x100 ;  /* 0x0000010003097836 */ /* 0x000fce0000000000 */
.L_x_102:
[----:B------:R-:W-:Y:S05]  /*01d0*/  BSYNC.RECONVERGENT B1 ;  /* 0x0000000000017941 */ /* 0x000fea0003800200 */
.L_x_101:
[----:B------:R-:W-:Y:S01]  /*01e0*/  ISETP.GE.U32.AND P0, PT, R9, R0, PT ;  /* 0x000000000900720c */ /* 0x000fe20003f06070 */
        /* <DEDUP_REMOVED lines=16> */
.L_x_107:
        /* <DEDUP_REMOVED lines=12> */
.L_x_106:
[----:B------:R-:W-:Y:S05]  /*03b0*/  BSYNC.RECONVERGENT B2 ;  /* 0x0000000000027941 */ /* 0x000fea0003800200 */
.L_x_105:
[----:B------:R-:W-:Y:S05]  /*03c0*/  @!P0 BRA `(.L_x_104) ;  /* 0x0000000800288947 */ /* 0x000fea0003800000 */
[----:B------:R-:W0:Y:S01]  /*03d0*/  LDC.64 R6, c[0x0][0x380] ;  /* 0x0000e000ff067b82 */ /* 0x000e220000000a00 */
[----:B------:R-:W-:Y:S01]  /*03e0*/  IMAD.IADD R2, R0, 0x1, -R9 ;  /* 0x0000000100027824 */ /* 0x000fe200078e0a09 */
[----:B------:R-:W-:Y:S01]  /*03f0*/  BSSY.RECONVERGENT B2, `(.L_x_108) ;  /* 0x000004c000027945 */ /* 0x000fe20003800200 */
[----:B------:R-:W-:-:S03]  /*0400*/  PLOP3.LUT P0, PT, PT, PT, PT, 0x80, 0x8 ;  /* 0x000000000008781c */ /* 0x000fc60003f0f070 */
[----:B------:R-:W-:Y:S01]  /*0410*/  ISETP.GT.AND P1, PT, R2, 0xc00, PT ;  /* 0x00000c000200780c */ /* 0x000fe20003f24270 */
[----:B0-----:R-:W-:-:S12]  /*0420*/  IMAD.WIDE.U32 R6, R9, 0x8, R6 ;  /* 0x0000000809067825 */ /* 0x001fd800078e0006 */
[----:B------:R-:W-:Y:S05]  /*0430*/  @!P1 BRA `(.L_x_109) ;  /* 0x00000004001c9947 */ /* 0x000fea0003800000 */
[----:B------:R-:W-:Y:S01]  /*0440*/  PLOP3.LUT P0, PT, PT, PT, PT, 0x8, 0x80 ;  /* 0x000000000080781c */ /* 0x000fe20003f0e170 */
[----:B------:R-:W-:-:S12]  /*0450*/  VIADD R2, R0, 0xfffff400 ;  /* 0xfffff40000027836 */ /* 0x000fd80000000000 */
.L_x_110:
[----:B------:R-:W2:Y:S04]  /*0460*/  LDG.E.64.CONSTANT R40, desc[UR6][R6.64] ;  /* 0x0000000606287981 */ /* 0x000ea8000c1e9b00 */
[----:B------:R-:W3:Y:S04]  /*0470*/  LDG.E.64.CONSTANT R38, desc[UR6][R6.64+0x800] ;  /* 0x0008000606267981 */ /* 0x000ee8000c1e9b00 */
[----:B------:R-:W4:Y:S04]  /*0480*/  LDG.E.64.CONSTANT R36, desc[UR6][R6.64+0x1000] ;  /* 0x0010000606247981 */ /* 0x000f28000c1e9b00 */
        /* <DEDUP_REMOVED lines=12> */
[----:B------:R0:W4:Y:S01]  /*0550*/  LDG.E.64.CONSTANT R10, desc[UR6][R6.64+0x7800] ;  /* 0x00780006060a7981 */ /* 0x000122000c1e9b00 */
[----:B------:R-:W-:-:S05]  /*0560*/  VIADD R9, R9, 0x1000 ;  /* 0x0000100009097836 */ /* 0x000fca0000000000 */
[----:B------:R-:W-:Y:S02]  /*0570*/  ISETP.GE.AND P2, PT, R9, R2, PT ;  /* 0x000000020900720c */ /* 0x000fe40003f46270 */
[----:B0-----:R-:W-:-:S05]  /*0580*/  IADD3 R6, P3, PT, R6, 0x8000, RZ ;  /* 0x0000800006067810 */ /* 0x001fca0007f7e0ff */
[----:B------:R-:W-:Y:S01]  /*0590*/  IMAD.X R7, RZ, RZ, R7, P3 ;  /* 0x000000ffff077224 */ /* 0x000fe200018e0607 */
        /* <DEDUP_REMOVED lines=49> */
.L_x_109:
[----:B------:R-:W-:Y:S05]  /*08b0*/  BSYNC.RECONVERGENT B2 ;  /* 0x0000000000027941 */ /* 0x000fea0003800200 */
.L_x_108:
[----:B------:R-:W-:Y:S01]  /*08c0*/  IMAD.IADD R2, R0, 0x1, -R9 ;  /* 0x0000000100027824 */ /* 0x000fe200078e0a09 */
[----:B------:R-:W-:Y:S04]  /*08d0*/  BSSY.RECONVERGENT B2, `(.L_x_111) ;  /* 0x0000027000027945 */ /* 0x000fe80003800200 */
[----:B------:R-:W-:-:S13]  /*08e0*/  ISETP.GT.AND P1, PT, R2, 0x400, PT ;  /* 0x000004000200780c */ /* 0x000fda0003f24270 */
[----:B------:R-:W-:Y:S05]  /*08f0*/  @!P1 BRA `(.L_x_112) ;  /* 0x0000000000909947 */ /* 0x000fea0003800000 */
[----:B------:R-:W2:Y:S04]  /*0900*/  LDG.E.64.CONSTANT R12, desc[UR6][R6.64] ;  /* 0x00000006060c7981 */ /* 0x000ea8000c1e9b00 */
[----:B------:R-:W3:Y:S04]  /*0910*/  LDG.E.64.CONSTANT R14, desc[UR6][R6.64+0x800] ;  /* 0x00080006060e7981 */ /* 0x000ee8000c1e9b00 */
[----:B------:R-:W4:Y:S04]  /*0920*/  LDG.E.64.CONSTANT R16, desc[UR6][R6.64+0x1000] ;  /* 0x0010000606107981 */ /* 0x000f28000c1e9b00 */
[----:B------:R-:W4:Y:S04]  /*0930*/  LDG.E.64.CONSTANT R18, desc[UR6][R6.64+0x1800] ;  /* 0x0018000606127981 */ /* 0x000f28000c1e9b00 */
[----:B------:R-:W4:Y:S04]  /*0940*/  LDG.E.64.CONSTANT R20, desc[UR6][R6.64+0x2000] ;  /* 0x0020000606147981 */ /* 0x000f28000c1e9b00 */
[----:B------:R-:W4:Y:S04]  /*0950*/  LDG.E.64.CONSTANT R22, desc[UR6][R6.64+0x2800] ;  /* 0x0028000606167981 */ /* 0x000f28000c1e9b00 */
[----:B------:R-:W4:Y:S04]  /*0960*/  LDG.E.64.CONSTANT R24, desc[UR6][R6.64+0x3000] ;  /* 0x0030000606187981 */ /* 0x000f28000c1e9b00 */
[----:B------:R0:W4:Y:S01]  /*0970*/  LDG.E.64.CONSTANT R10, desc[UR6][R6.64+0x3800] ;  /* 0x00380006060a7981 */ /* 0x000122000c1e9b00 */
[----:B------:R-:W-:Y:S01]  /*0980*/  VIADD R9, R9, 0x800 ;  /* 0x0000080009097836 */ /* 0x000fe20000000000 */
        /* <DEDUP_REMOVED lines=27> */
.L_x_112:
[----:B------:R-:W-:Y:S05]  /*0b40*/  BSYNC.RECONVERGENT B2 ;  /* 0x0000000000027941 */ /* 0x000fea0003800200 */
.L_x_111:
[----:B------:R-:W-:-:S13]  /*0b50*/  ISETP.LT.OR P0, PT, R9, R0, P0 ;  /* 0x000000000900720c */ /* 0x000fda0000701670 */
[----:B------:R-:W-:Y:S05]  /*0b60*/  @!P0 BRA `(.L_x_104) ;  /* 0x0000000000408947 */ /* 0x000fea0003800000 */
        /* <DEDUP_REMOVED lines=16> */
.L_x_104:
[----:B------:R-:W-:Y:S05]  /*0c70*/  BSYNC.RECONVERGENT B1 ;  /* 0x0000000000017941 */ /* 0x000fea0003800200 */
.L_x_103:
[----:B------:R-:W-:-:S13]  /*0c80*/  ISETP.GE.U32.AND P0, PT, R0, 0x100, PT ;  /* 0x000001000000780c */ /* 0x000fda0003f06070 */
        /* <DEDUP_REMOVED lines=58> */
[----:B-1----:R-:W0:Y:S04]  /*1030*/  LDS.128 R8, [UR4+0x10] ;  /* 0x00001004ff087984 */ /* 0x002e280008000c00 */
        /* <DEDUP_REMOVED lines=25> */
.L_x_113:
[----:B------:R-:W-:Y:S01]  /*11d0*/  LOP3.LUT R2, R3, 0x3e0, RZ, 0xc0, !PT ;  /* 0x000003e003027812 */ /* 0x000fe200078ec0ff */
[----:B------:R-:W0:Y:S03]  /*11e0*/  S2R R10, SR_LANEID ;  /* 0x00000000000a7919 */ /* 0x000e260000000000 */
[----:B------:R-:W-:Y:S01]  /*11f0*/  LOP3.LUT R9, RZ, R2, RZ, 0x33, !PT ;  /* 0x00000002ff097212 */ /* 0x000fe200078e33ff */
[----:B------:R-:W-:-:S04]  /*1200*/  VIADD R7, R2, 0x20 ;  /* 0x0000002002077836 */ /* 0x000fc80000000000 */
[----:B------:R-:W-:Y:S01]  /*1210*/  IMAD.IADD R9, R9, 0x1, R0 ;  /* 0x0000000109097824 */ /* 0x000fe200078e0200 */
[----:B------:R-:W-:-:S04]  /*1220*/  ISETP.GT.U32.AND P0, PT, R7, R0, PT ;  /* 0x000000000700720c */ /* 0x000fc80003f04070 */
        /* <DEDUP_REMOVED lines=60> */
[----:B------:R-:W-:Y:S01]  /*15f0*/  ISETP.GT.U32.AND P2, PT, R0, 0x20, PT ;  /* 0x000000200000780c */ /* 0x000fe20003f44070 */
        /* <DEDUP_REMOVED lines=8> */
[C---:B------:R-:W-:Y:S01]  /*1680*/  ISETP.GT.U32.AND P1, PT, R0.reuse, 0x40, PT ;  /* 0x000000400000780c */ /* 0x040fe20003f24070 */
[----:B------:R-:W-:Y:S01]  /*1690*/  IMAD.MOV.U32 R2, RZ, RZ, R13 ;  /* 0x000000ffff027224 */ /* 0x000fe200078e000d */
[----:B------:R-:W-:Y:S01]  /*16a0*/  ISETP.GT.U32.AND P2, PT, R0, 0x60, PT ;  /* 0x000000600000780c */ /* 0x000fe20003f44070 */
[----:B------:R-:W-:Y:S01]  /*16b0*/  IMAD.MOV.U32 R3, RZ, RZ, R12 ;  /* 0x000000ffff037224 */ /* 0x000fe200078e000c */
[----:B------:R-:W0:Y:S05]  /*16c0*/  LDS.128 R4, [UR4+0x30] ;  /* 0x00003004ff047984 */ /* 0x000e2a0008000c00 */
[----:B------:R-:W-:-:S06]  /*16d0*/  DSETP.GEU.AND P3, PT, R2, R14, PT ;  /* 0x0000000e0200722a */ /* 0x000fcc0003f6e000 */
[----:B------:R-:W-:Y:S02]  /*16e0*/  @P1 FSEL R13, R14, R13, !P3 ;  /* 0x0000000d0e0d1208 */ /* 0x000fe40005800000 */
[----:B------:R-:W-:Y:S02]  /*16f0*/  @P1 FSEL R12, R15, R12, !P3 ;  /* 0x0000000c0f0c1208 */ /* 0x000fe40005800000 */
[----:B------:R-:W-:Y:S01]  /*1700*/  ISETP.GT.U32.AND P1, PT, R0, 0x80, PT ;  /* 0x000000800000780c */ /* 0x000fe20003f24070 */
[----:B------:R-:W-:Y:S02]  /*1710*/  IMAD.MOV.U32 R2, RZ, RZ, R13 ;  /* 0x000000ffff027224 */ /* 0x000fe400078e000d */
[----:B------:R-:W-:-:S06]  /*1720*/  IMAD.MOV.U32 R3, RZ, RZ, R12 ;  /* 0x000000ffff037224 */ /* 0x000fcc00078e000c */
[----:B-1----:R-:W-:Y:S01]  /*1730*/  DSETP.GEU.AND P3, PT, R2, R8, PT ;  /* 0x000000080200722a */ /* 0x002fe20003f6e000 */
[----:B------:R-:W1:Y:S05]  /*1740*/  LDS.64 R2, [UR4+0x40] ;  /* 0x00004004ff027984 */ /* 0x000e6a0008000a00 */
[----:B------:R-:W-:Y:S02]  /*1750*/  @P2 FSEL R13, R8, R13, !P3 ;  /* 0x0000000d080d2208 */ /* 0x000fe40005800000 */
[----:B------:R-:W-:Y:S02]  /*1760*/  @P2 FSEL R12, R9, R12, !P3 ;  /* 0x0000000c090c2208 */ /* 0x000fe40005800000 */
[----:B------:R-:W-:Y:S01]  /*1770*/  ISETP.GT.U32.AND P2, PT, R0, 0xa0, PT ;  /* 0x000000a00000780c */ /* 0x000fe20003f44070 */
[----:B------:R-:W-:-:S02]  /*1780*/  IMAD.MOV.U32 R8, RZ, RZ, R13 ;  /* 0x000000ffff087224 */ /* 0x000fc400078e000d */
[----:B------:R-:W-:-:S06]  /*1790*/  IMAD.MOV.U32 R9, RZ, RZ, R12 ;  /* 0x000000ffff097224 */ /* 0x000fcc00078e000c */
[----:B------:R-:W-:-:S06]  /*17a0*/  DSETP.GEU.AND P3, PT, R8, R10, PT ;  /* 0x0000000a0800722a */ /* 0x000fcc0003f6e000 */
[----:B------:R-:W-:Y:S02]  /*17b0*/  @P1 FSEL R13, R10, R13, !P3 ;  /* 0x0000000d0a0d1208 */ /* 0x000fe40005800000 */
[----:B------:R-:W-:Y:S02]  /*17c0*/  @P1 FSEL R12, R11, R12, !P3 ;  /* 0x0000000c0b0c1208 */ /* 0x000fe40005800000 */
[----:B------:R-:W-:Y:S01]  /*17d0*/  ISETP.GT.U32.AND P1, PT, R0, 0xc0, PT ;  /* 0x000000c00000780c */ /* 0x000fe20003f24070 */
[----:B------:R-:W-:Y:S02]  /*17e0*/  IMAD.MOV.U32 R8, RZ, RZ, R13 ;  /* 0x000000ffff087224 */ /* 0x000fe400078e000d */
[----:B------:R-:W-:-:S06]  /*17f0*/  IMAD.MOV.U32 R9, RZ, RZ, R12 ;  /* 0x000000ffff097224 */ /* 0x000fcc00078e000c */
[----:B0-----:R-:W-:-:S06]  /*1800*/  DSETP.GEU.AND P3, PT, R8, R4, PT ;  /* 0x000000040800722a */ /* 0x001fcc0003f6e000 */
[----:B------:R-:W-:Y:S02]  /*1810*/  @P2 FSEL R13, R4, R13, !P3 ;  /* 0x0000000d040d2208 */ /* 0x000fe40005800000 */
[----:B------:R-:W-:Y:S02]  /*1820*/  @P2 FSEL R12, R5, R12, !P3 ;  /* 0x0000000c050c2208 */ /* 0x000fe40005800000 */
[----:B------:R-:W-:Y:S01]  /*1830*/  ISETP.GT.U32.AND P2, PT, R0, 0xe0, PT ;  /* 0x000000e00000780c */ /* 0x000fe20003f44070 */
        /* <DEDUP_REMOVED lines=13> */
.L_x_100:
[----:B------:R-:W0:Y:S01]  /*1910*/  S2R R4, SR_TID.X ;  /* 0x0000000000047919 */ /* 0x000e220000002100 */
[----:B------:R-:W1:Y:S01]  /*1920*/  LDC.64 R2, c[0x0][0x380] ;  /* 0x0000e000ff027b82 */ /* 0x000e620000000a00 */
[----:B0-----:R-:W-:-:S04]  /*1930*/  IMAD.SHL.U32 R5, R4, 0x4, RZ ;  /* 0x0000000404057824 */ /* 0x001fc800078e00ff */
[----:B-1----:R-:W-:-:S05]  /*1940*/  IMAD.WIDE.U32 R2, R5, 0x8, R2 ;  /* 0x0000000805027825 */ /* 0x002fca00078e0002 */
[----:B------:R-:W2:Y:S04]  /*1950*/  LDG.E.128.CONSTANT R16, desc[UR6][R2.64] ;  /* 0x0000000602107981 */ /* 0x000ea8000c1e9d00 */
[----:B------:R-:W3:Y:S04]  /*1960*/  LDG.E.128.CONSTANT R20, desc[UR6][R2.64+0x10] ;  /* 0x0000100602147981 */ /* 0x000ee8000c1e9d00 */
[----:B------:R-:W4:Y:S04]  /*1970*/  LDG.E.128.CONSTANT R12, desc[UR6][R2.64+0x2000] ;  /* 0x00200006020c7981 */ /* 0x000f28000c1e9d00 */
[----:B------:R-:W5:Y:S01]  /*1980*/  LDG.E.128.CONSTANT R8, desc[UR6][R2.64+0x2010] ;  /* 0x0020100602087981 */ /* 0x000f62000c1e9d00 */
[----:B------:R-:W-:-:S02]  /*1990*/  VIADD R24, R0, 0xfffff800 ;  /* 0xfffff80000187836 */ /* 0x000fc40000000000 */
[----:B------:R-:W-:-:S03]  /*19a0*/  IMAD.MOV.U32 R5, RZ, RZ, 0x800 ;  /* 0x00000800ff057424 */ /* 0x000fc600078e00ff */
[----:B------:R-:W-:Y:S01]  /*19b0*/  ISETP.GE.U32.AND P1, PT, R24, 0x800, PT ;  /* 0x000008001800780c */ /* 0x000fe20003f26070 */
        /* <DEDUP_REMOVED lines=23> */
[----:B------:R-:W-:-:S07]  /*1b30*/  IMAD.MOV.U32 R5, RZ, RZ, 0x800 ;  /* 0x00000800ff057424 */ /* 0x000fce00078e00ff */
.L_x_117:
[----:B------:R-:W-:-:S05]  /*1b40*/  IMAD.WIDE.U32 R26, R5, 0x8, R2 ;  /* 0x00000008051a7825 */ /* 0x000fca00078e0002 */
[----:B------:R-:W2:Y:S04]  /*1b50*/  LDG.E.128.CONSTANT R20, desc[UR6][R26.64] ;  /* 0x000000061a147981 */ /* 0x000ea8000c1e9d00 */
[----:B------:R-:W3:Y:S04]  /*1b60*/  LDG.E.128.CONSTANT R16, desc[UR6][R26.64+0x10] ;  /* 0x000010061a107981 */ /* 0x000ee8000c1e9d00 */
[----:B------:R-:W4:Y:S04]  /*1b70*/  LDG.E.128.CONSTANT R12, desc[UR6][R26.64+0x2000] ;  /* 0x002000061a0c7981 */ /* 0x000f28000c1e9d00 */
[----:B------:R-:W5:Y:S01]  /*1b80*/  LDG.E.128.CONSTANT R8, desc[UR6][R26.64+0x2010] ;  /* 0x002010061a087981 */ /* 0x000f62000c1e9d00 */
        /* <DEDUP_REMOVED lines=20> */
[----:B0-----:R-:W-:Y:S01]  /*1cd0*/  IMAD.IADD R8, R0, 0x1, -R5 ;  /* 0x0000000100087824 */ /* 0x001fe200078e0a05 */
[----:B------:R-:W-:-:S04]  /*1ce0*/  FSEL R7, R9, R7, !P0 ;  /* 0x0000000709077208 */ /* 0x000fc80004000000 */
[----:B------:R-:W-:Y:S02]  /*1cf0*/  ISETP.GE.U32.AND P1, PT, R8, 0x800, PT ;  /* 0x000008000800780c */ /* 0x000fe40003f26070 */
[----:B------:R-:W-:-:S06]  /*1d00*/  DSETP.GEU.AND P0, PT, R6, R10, PT ;  /* 0x0000000a0600722a */ /* 0x000fcc0003f0e000 */
[----:B------:R-:W-:Y:S02]  /*1d10*/  FSEL R6, R10, R6, !P0 ;  /* 0x000000060a067208 */ /* 0x000fe40004000000 */
[----:B------:R-:W-:-:S03]  /*1d20*/  FSEL R7, R11, R7, !P0 ;  /* 0x000000070b077208 */ /* 0x000fc60004000000 */
[----:B------:R-:W-:Y:S05]  /*1d30*/  @!P1 BRA `(.L_x_116) ;  /* 0x00000004000c9947 */ /* 0x000fea0003800000 */
[----:B------:R-:W-:-:S05]  /*1d40*/  VIADD R5, R5, 0x800 ;  /* 0x0000080005057836 */ /* 0x000fca0000000000 */
[----:B------:R-:W-:-:S13]  /*1d50*/  ISETP.GT.U32.AND P0, PT, R5, R24, PT ;  /* 0x000000180500720c */ /* 0x000fda0003f04070 */
[----:B------:R-:W-:Y:S05]  /*1d60*/  @!P0 BRA `(.L_x_117) ;  /* 0xfffffffc00748947 */ /* 0x000fea000383ffff */
.L_x_115:
[----:B------:R-:W-:-:S13]  /*1d70*/  ISETP.GE.U32.AND P0, PT, R5, R0, PT ;  /* 0x000000000500720c */ /* 0x000fda0003f06070 */
[----:B------:R-:W-:Y:S05]  /*1d80*/  @P0 BRA `(.L_x_116) ;  /* 0x0000000000f80947 */ /* 0x000fea0003800000 */
[----:B------:R-:W-:Y:S01]  /*1d90*/  IMAD.IADD R3, R0, 0x1, -R5 ;  /* 0x0000000100037824 */ /* 0x000fe200078e0a05 */
[----:B------:R-:W-:Y:S04]  /*1da0*/  BSSY.RECONVERGENT B1, `(.L_x_116) ;  /* 0x000003c000017945 */ /* 0x000fe80003800200 */
[----:B------:R-:W-:-:S13]  /*1db0*/  ISETP.GE.AND P0, PT, R4, R3, PT ;  /* 0x000000030400720c */ /* 0x000fda0003f06270 */
[----:B------:R-:W-:Y:S05]  /*1dc0*/  @P0 BRA `(.L_x_118) ;  /* 0x0000000000e40947 */ /* 0x000fea0003800000 */
[----:B------:R-:W-:Y:S01]  /*1dd0*/  LOP3.LUT R2, RZ, R4, RZ, 0x33, !PT ;  /* 0x00000004ff027212 */ /* 0x000fe200078e33ff */
[----:B------:R-:W-:Y:S03]  /*1de0*/  BSSY.RECONVERGENT B2, `(.L_x_119) ;  /* 0x0000017000027945 */ /* 0x000fe60003800200 */
[----:B------:R-:W-:-:S04]  /*1df0*/  IADD3 R2, PT, PT, -R5, R0, R2 ;  /* 0x0000000005027210 */ /* 0x000fc80007ffe102 */
[C---:B------:R-:W-:Y:S02]  /*1e00*/  LOP3.LUT R0, R2.reuse, 0x300, RZ, 0xc0, !PT ;  /* 0x0000030002007812 */ /* 0x040fe400078ec0ff */
[----:B------:R-:W-:Y:S02]  /*1e10*/  ISETP.GE.U32.AND P2, PT, R2, 0x300, PT ;  /* 0x000003000200780c */ /* 0x000fe40003f46070 */
[----:B------:R-:W-:Y:S01]  /*1e20*/  ISETP.NE.AND P0, PT, R0, 0x300, PT ;  /* 0x000003000000780c */ /* 0x000fe20003f05270 */
[----:B------:R-:W-:-:S12]  /*1e30*/  IMAD.MOV.U32 R0, RZ, RZ, R4 ;  /* 0x000000ffff007224 */ /* 0x000fd800078e0004 */
[----:B------:R-:W-:Y:S05]  /*1e40*/  @!P0 BRA `(.L_x_120) ;  /* 0x0000000000408947 */ /* 0x000fea0003800000 */
[----:B------:R-:W0:Y:S01]  /*1e50*/  LDC.64 R10, c[0x0][0x380] ;  /* 0x0000e000ff0a7b82 */ /* 0x000e220000000a00 */
[----:B------:R-:W-:Y:S01]  /*1e60*/  LEA.HI R0, R2, 0x1, RZ, 0x18 ;  /* 0x0000000102007811 */ /* 0x000fe200078fc0ff */
[----:B------:R-:W-:-:S03]  /*1e70*/  IMAD.IADD R13, R4, 0x1, R5 ;  /* 0x00000001040d7824 */ /* 0x000fc600078e0205 */
[----:B------:R-:W-:Y:S01]  /*1e80*/  LOP3.LUT R2, R0, 0x3, RZ, 0xc0, !PT ;  /* 0x0000000300027812 */ /* 0x000fe200078ec0ff */
[----:B------:R-:W-:-:S04]  /*1e90*/  IMAD.MOV.U32 R0, RZ, RZ, R4 ;  /* 0x000000ffff007224 */ /* 0x000fc800078e0004 */
[----:B------:R-:W-:-:S07]  /*1ea0*/  IMAD.MOV R2, RZ, RZ, -R2 ;  /* 0x000000ffff027224 */ /* 0x000fce00078e0a02 */
.L_x_121:
        /* <DEDUP_REMOVED lines=10> */
.L_x_120:
[----:B------:R-:W-:Y:S05]  /*1f50*/  BSYNC.RECONVERGENT B2 ;  /* 0x0000000000027941 */ /* 0x000fea0003800200 */
.L_x_119:
[----:B------:R-:W-:Y:S05]  /*1f60*/  @!P2 BRA `(.L_x_118) ;  /* 0x00000000007ca947 */ /* 0x000fea0003800000 */
[----:B------:R-:W0:Y:S01]  /*1f70*/  LDC.64 R8, c[0x0][0x380] ;  /* 0x0000e000ff087b82 */ /* 0x000e220000000a00 */
[C---:B------:R-:W-:Y:S02]  /*1f80*/  IMAD.IADD R5, R0.reuse, 0x1, R5 ;  /* 0x0000000100057824 */ /* 0x040fe400078e0205 */
[----:B------:R-:W-:-:S07]  /*1f90*/  VIADD R0, R0, 0x200 ;  /* 0x0000020000007836 */ /* 0x000fce0000000000 */
.L_x_122:
        /* <DEDUP_REMOVED lines=11> */
[C---:B------:R-:W-:Y:S02]  /*2050*/  VIADD R2, R0.reuse, 0x200 ;  /* 0x0000020000027836 */ /* 0x040fe40000000000 */
[----:B------:R-:W-:Y:S02]  /*2060*/  VIADD R0, R0, 0x400 ;  /* 0x0000040000007836 */ /* 0x000fe40000000000 */
[----:B------:R-:W-:Y:S01]  /*2070*/  VIADD R5, R5, 0x400 ;  /* 0x0000040005057836 */ /* 0x000fe20000000000 */
[----:B------:R-:W-:Y:S01]  /*2080*/  ISETP.GE.AND P1, PT, R2, R3, PT ;  /* 0x000000030200720c */ /* 0x000fe20003f26270 */
        /* <DEDUP_REMOVED lines=11> */
[----:B------:R-:W-:Y:S01]  /*2140*/  FSEL R7, R17, R7, !P0 ;  /* 0x0000000711077208 */ /* 0x000fe20004000000 */
[----:B------:R-:W-:Y:S06]  /*2150*/  @!P1 BRA `(.L_x_122) ;  /* 0xfffffffc00909947 */ /* 0x000fec000383ffff */
.L_x_118:
[----:B------:R-:W-:Y:S05]  /*2160*/  BSYNC.RECONVERGENT B1 ;  /* 0x0000000000017941 */ /* 0x000fea0003800200 */
.L_x_116:
        /* <DEDUP_REMOVED lines=50> */
[----:B------:R-:W2:Y:S01]  /*2490*/  LDS.128 R12, [UR4+0x20] ;  /* 0x00002004ff0c7984 */ /* 0x000ea20008000c00 */
[----:B-1----:R-:W-:-:S06]  /*24a0*/  DSETP.GEU.AND P1, PT, R6, R8, PT ;  /* 0x000000080600722a */ /* 0x002fcc0003f2e000 */
[----:B0-----:R-:W-:Y:S02]  /*24b0*/  FSEL R2, R8, R6, !P1 ;  /* 0x0000000608027208 */ /* 0x001fe40004800000 */
[----:B------:R-:W-:Y:S02]  /*24c0*/  FSEL R3, R9, R7, !P1 ;  /* 0x0000000709037208 */ /* 0x000fe40004800000 */
[----:B------:R-:W0:Y:S04]  /*24d0*/  LDS.128 R4, [UR4+0x30] ;  /* 0x00003004ff047984 */ /* 0x000e280008000c00 */
[----:B------:R-:W-:-:S06]  /*24e0*/  DSETP.GEU.AND P1, PT, R2, R10, PT ;  /* 0x0000000a0200722a */ /* 0x000fcc0003f2e000 */
[----:B------:R-:W-:Y:S02]  /*24f0*/  FSEL R2, R10, R2, !P1 ;  /* 0x000000020a027208 */ /* 0x000fe40004800000 */
[----:B------:R-:W-:-:S06]  /*2500*/  FSEL R3, R11, R3, !P1 ;  /* 0x000000030b037208 */ /* 0x000fcc0004800000 */
[----:B--2---:R-:W-:-:S06]  /*2510*/  DSETP.GEU.AND P1, PT, R2, R12, PT ;  /* 0x0000000c0200722a */ /* 0x004fcc0003f2e000 */
        /* <DEDUP_REMOVED lines=16> */
.L_x_99:
        /* <DEDUP_REMOVED lines=12> */
.L_x_125:
[----:B------:R-:W-:Y:S05]  /*26e0*/  BSYNC.RECONVERGENT B1 ;  /* 0x0000000000017941 */ /* 0x000fea0003800200 */
.L_x_124:
        /* <DEDUP_REMOVED lines=17> */
.L_x_130:
        /* <DEDUP_REMOVED lines=12> */
.L_x_129:
[----:B------:R-:W-:Y:S05]  /*28c0*/  BSYNC.RECONVERGENT B2 ;  /* 0x0000000000027941 */ /* 0x000fea0003800200 */
.L_x_128:
        /* <DEDUP_REMOVED lines=10> */
.L_x_133:
        /* <DEDUP_REMOVED lines=69> */
.L_x_132:
[----:B------:R-:W-:Y:S05]  /*2dc0*/  BSYNC.RECONVERGENT B2 ;  /* 0x0000000000027941 */ /* 0x000fea0003800200 */
.L_x_131:
        /* <DEDUP_REMOVED lines=40> */
.L_x_135:
[----:B------:R-:W-:Y:S05]  /*3050*/  BSYNC.RECONVERGENT B2 ;  /* 0x0000000000027941 */ /* 0x000fea0003800200 */
.L_x_134:
        /* <DEDUP_REMOVED lines=18> */
.L_x_127:
[----:B------:R-:W-:Y:S05]  /*3180*/  BSYNC.RECONVERGENT B1 ;  /* 0x0000000000017941 */ /* 0x000fea0003800200 */
.L_x_126:
        /* <DEDUP_REMOVED lines=60> */
[----:B---3--:R-:W1:Y:S01]  /*3550*/  LDS.128 R12, [UR4+0x20] ;  /* 0x00002004ff0c7984 */ /* 0x008e620008000c00 */
        /* <DEDUP_REMOVED lines=24> */
.L_x_136:
        /* <DEDUP_REMOVED lines=63> */
[----:B----4-:R-:W-:Y:S05]  /*3ad0*/  @P0 BRA `(.L_x_114) ;  /* 0x0000001000380947 */ /* 0x010fea0003800000 */
[----:B------:R-:W0:Y:S01]  /*3ae0*/  S2UR UR5, SR_CgaCtaId ;  /* 0x00000000000579c3 */ /* 0x000e220000008800 */
[----:B------:R-:W-:Y:S01]  /*3af0*/  UMOV UR4, 0x400 ;  /* 0x0000040000047882 */ /* 0x000fe20000000000 */
[C---:B------:R-:W-:Y:S02]  /*3b00*/  ISETP.GT.U32.AND P3, PT, R0.reuse, 0x20, PT ;  /* 0x000000200000780c */ /* 0x040fe40003f64070 */
        /* <DEDUP_REMOVED lines=9> */
[----:B------:R-:W-:Y:S01]  /*3ba0*/  ISETP.GT.U32.AND P1, PT, R0, 0x60, PT ;  /* 0x000000600000780c */ /* 0x000fe20003f24070 */
[----:B------:R-:W-:Y:S01]  /*3bb0*/  IMAD.MOV.U32 R2, RZ, RZ, R13 ;  /* 0x000000ffff027224 */ /* 0x000fe200078e000d */
[----:B------:R-:W0:Y:S01]  /*3bc0*/  LDS.128 R4, [UR4+0x30] ;  /* 0x00003004ff047984 */ /* 0x000e220008000c00 */
[----:B------:R-:W-:-:S06]  /*3bd0*/  IMAD.MOV.U32 R3, RZ, RZ, R12 ;  /* 0x000000ffff037224 */ /* 0x000fcc00078e000c */
        /* <DEDUP_REMOVED lines=36> */
.L_x_123:
[----:B------:R-:W0:Y:S01]  /*3e20*/  S2R R7, SR_TID.X ;  /* 0x0000000000077919 */ /* 0x000e220000002100 */
[----:B------:R-:W1:Y:S02]  /*3e30*/  LDCU.64 UR4, c[0x0][0x380] ;  /* 0x00007000ff0477ac */ /* 0x000e640008000a00 */
[----:B-1----:R-:W-:Y:S02]  /*3e40*/  IMAD.U32 R2, RZ, RZ, UR4 ;  /* 0x00000004ff027e24 */ /* 0x002fe4000f8e00ff */
[----:B------:R-:W-:Y:S02]  /*3e50*/  IMAD.U32 R3, RZ, RZ, UR5 ;  /* 0x00000005ff037e24 */ /* 0x000fe4000f8e00ff */
        /* <DEDUP_REMOVED lines=9> */
[----:B------:R-:W-:-:S05]  /*3ef0*/  VIADD R6, R0, 0xfffff800 ;  /* 0xfffff80000067836 */ /* 0x000fca0000000000 */
[----:B------:R-:W-:Y:S01]  /*3f00*/  ISETP.GE.U32.AND P1, PT, R6, 0x800, PT ;  /* 0x000008000600780c */ /* 0x000fe20003f26070 */
[----:B--2---:R-:W-:-:S06]  /*3f10*/  DSETP.GEU.AND P0, PT, R22, R8, PT ;  /* 0x000000081600722a */ /* 0x004fcc0003f0e000 */
[----:B------:R-:W-:Y:S02]  /*3f20*/  FSEL R8, R8, R22, !P0 ;  /* 0x0000001608087208 */ /* 0x000fe40004000000 */
[----:B------:R-:W-:-:S06]  /*3f30*/  FSEL R9, R9, R23, !P0 ;  /* 0x0000001709097208 */ /* 0x000fcc0004000000 */
[----:B---3--:R-:W-:-:S06]  /*3f40*/  DSETP.GEU.AND P0, PT, R8, R10, PT ;  /* 0x0000000a0800722a */ /* 0x008fcc0003f0e000 */
[----:B------:R-:W-:Y:S02]  /*3f50*/  FSEL R8, R10, R8, !P0 ;  /* 0x000000080a087208 */ /* 0x000fe40004000000 */
[----:B------:R-:W-:Y:S01]  /*3f60*/  FSEL R9, R11, R9, !P0 ;  /* 0x000000090b097208 */ /* 0x000fe20004000000 */
[----:B------:R-:W-:-:S05]  /*3f70*/  IMAD.MOV.U32 R11, RZ, RZ, 0x800 ;  /* 0x00000800ff0b7424 */ /* 0x000fca00078e00ff */
        /* <DEDUP_REMOVED lines=18> */
[----:B------:R-:W1:Y:S02]  /*40a0*/  LDC.64 R2, c[0x0][0x380] ;  /* 0x0000e000ff027b82 */ /* 0x000e640000000a00 */
.L_x_139:
[----:B------:R-:W-:-:S04]  /*40b0*/  IMAD.IADD R17, R7, 0x1, R11 ;  /* 0x0000000107117824 */ /* 0x000fc800078e020b */
[----:B-1----:R-:W-:-:S06]  /*40c0*/  IMAD.WIDE.U32 R16, R17, 0x8, R2 ;  /* 0x0000000811107825 */ /* 0x002fcc00078e0002 */
[----:B------:R-:W2:Y:S01]  /*40d0*/  LDG.E.64.CONSTANT R16, desc[UR6][R16.64] ;  /* 0x0000000610107981 */ /* 0x000ea2000c1e9b00 */
[----:B------:R-:W-:-:S05]  /*40e0*/  IMAD.WIDE.U32 R18, R11, 0x8, R4 ;  /* 0x000000080b127825 */ /* 0x000fca00078e0004 */
[----:B------:R-:W3:Y:S04]  /*40f0*/  LDG.E.64.CONSTANT R20, desc[UR6][R18.64+0x800] ;  /* 0x0008000612147981 */ /* 0x000ee8000c1e9b00 */
[----:B------:R-:W4:Y:S04]  /*4100*/  LDG.E.64.CONSTANT R22, desc[UR6][R18.64+0x1000] ;  /* 0x0010000612167981 */ /* 0x000f28000c1e9b00 */
[----:B------:R-:W5:Y:S04]  /*4110*/  LDG.E.64.CONSTANT R24, desc[UR6][R18.64+0x1800] ;  /* 0x0018000612187981 */ /* 0x000f68000c1e9b00 */
[----:B------:R-:W5:Y:S04]  /*4120*/  LDG.E.64.CONSTANT R26, desc[UR6][R18.64+0x2000] ;  /* 0x00200006121a7981 */ /* 0x000f68000c1e9b00 */
[----:B------:R-:W5:Y:S04]  /*4130*/  LDG.E.64.CONSTANT R28, desc[UR6][R18.64+0x2800] ;  /* 0x00280006121c7981 */ /* 0x000f68000c1e9b00 */
[----:B------:R-:W5:Y:S04]  /*4140*/  LDG.E.64.CONSTANT R14, desc[UR6][R18.64+0x3000] ;  /* 0x00300006120e7981 */ /* 0x000f68000c1e9b00 */
[----:B------:R-:W5:Y:S01]  /*4150*/  LDG.E.64.CONSTANT R12, desc[UR6][R18.64+0x3800] ;  /* 0x00380006120c7981 */ /* 0x000f62000c1e9b00 */
[----:B0-----:R-:W-:-:S05]  /*4160*/  IMAD.IADD R10, R0, 0x1, -R11 ;  /* 0x00000001000a7824 */ /* 0x001fca00078e0a0b */
[----:B------:R-:W-:Y:S01]  /*4170*/  ISETP.GE.U32.AND P1, PT, R10, 0x800, PT ;  /* 0x000008000a00780c */ /* 0x000fe20003f26070 */
        /* <DEDUP_REMOVED lines=26> */
[----:B------:R-:W-:-:S13]  /*4320*/  ISETP.GT.U32.AND P0, PT, R11, R6, PT ;  /* 0x000000060b00720c */ /* 0x000fda0003f04070 */
[----:B------:R-:W-:Y:S05]  /*4330*/  @!P0 BRA `(.L_x_139) ;  /* 0xfffffffc005c8947 */ /* 0x000fea000383ffff */
.L_x_137:
        /* <DEDUP_REMOVED lines=14> */
[----:B------:R-:W-:Y:S01]  /*4420*/  LEA.HI R0, R5, 0x1, RZ, 0x18 ;  /* 0x0000000105007811 */ /* 0x000fe200078fc0ff */
[----:B------:R-:W-:-:S03]  /*4430*/  IMAD.IADD R15, R7, 0x1, R11 ;  /* 0x00000001070f7824 */ /* 0x000fc600078e020b */
[----:B------:R-:W-:Y:S01]  /*4440*/  LOP3.LUT R5, R0, 0x3, RZ, 0xc0, !PT ;  /* 0x0000000300057812 */ /* 0x000fe200078ec0ff */
[----:B------:R-:W-:-:S04]  /*4450*/  IMAD.MOV.U32 R0, RZ, RZ, R7 ;  /* 0x000000ffff007224 */ /* 0x000fc800078e0007 */
[----:B------:R-:W-:-:S07]  /*4460*/  IMAD.MOV R5, RZ, RZ, -R5 ;  /* 0x000000ffff057224 */ /* 0x000fce00078e0a05 */
.L_x_143:
        /* <DEDUP_REMOVED lines=10> */
.L_x_142:
[----:B------:R-:W-:Y:S05]  /*4510*/  BSYNC.RECONVERGENT B2 ;  /* 0x0000000000027941 */ /* 0x000fea0003800200 */
.L_x_141:
[----:B------:R-:W-:Y:S05]  /*4520*/  @!P2 BRA `(.L_x_140) ;  /* 0x000000000078a947 */ /* 0x000fea0003800000 */
[C---:B------:R-:W-:Y:S02]  /*4530*/  IMAD.IADD R5, R0.reuse, 0x1, R11 ;  /* 0x0000000100057824 */ /* 0x040fe400078e020b */
[----:B------:R-:W-:-:S07]  /*4540*/  VIADD R0, R0, 0x200 ;  /* 0x0000020000007836 */ /* 0x000fce0000000000 */
.L_x_144:
[----:B------:R-:W-:-:S04]  /*4550*/  IMAD.WIDE.U32 R10, R5, 0x8, R2 ;  /* 0x00000008050a7825 */ /* 0x000fc800078e0002 */
        /* <DEDUP_REMOVED lines=13> */
[----:B------:R-:W-:Y:S01]  /*4630*/  FSEL R9, R11, R9, !P0 ;  /* 0x000000090b097208 */ /* 0x000fe20004000000 */
[C---:B------:R-:W-:Y:S02]  /*4640*/  VIADD R11, R0.reuse, 0x200 ;  /* 0x00000200000b7836 */ /* 0x040fe40000000000 */
[----:B------:R-:W-:-:S03]  /*4650*/  VIADD R0, R0, 0x400 ;  /* 0x0000040000007836 */ /* 0x000fc60000000000 */
[----:B---3--:R-:W-:Y:S01]  /*4660*/  DSETP.GEU.AND P0, PT, R8, R12, PT ;  /* 0x0000000c0800722a */ /* 0x008fe20003f0e000 */
[----:B------:R-:W-:-:S05]  /*4670*/  ISETP.GE.AND P1, PT, R11, R4, PT ;  /* 0x000000040b00720c */ /* 0x000fca0003f26270 */
        /* <DEDUP_REMOVED lines=9> */
.L_x_140:
[----:B------:R-:W-:Y:S05]  /*4710*/  BSYNC.RECONVERGENT B1 ;  /* 0x0000000000017941 */ /* 0x000fea0003800200 */
.L_x_138:
        /* <DEDUP_REMOVED lines=74> */
.L_x_114:
[----:B------:R-:W-:Y:S05]  /*4bc0*/  BSYNC.RECONVERGENT B0 ;  /* 0x0000000000007941 */ /* 0x000fea0003800200 */
.L_x_98:
[----:B------:R-:W-:Y:S05]  /*4bd0*/  @P0 EXIT ;  /* 0x000000000000094d */ /* 0x000fea0003800000 */
[----:B------:R-:W4:Y:S01]  /*4be0*/  LDCU.64 UR8, c[0x0][0x398] ;  /* 0x00007300ff0877ac */ /* 0x000f220008000a00 */
[----:B01----:R-:W0:Y:S01]  /*4bf0*/  LDC.64 R4, c[0x0][0x388] ;  /* 0x0000e200ff047b82 */ /* 0x003e220000000a00 */
[----:B------:R-:W2:Y:S01]  /*4c00*/  LDCU.64 UR4, c[0x0][0x398] ;  /* 0x00007300ff0477ac */ /* 0x000ea20008000a00 */
[----:B----4-:R-:W-:-:S06]  /*4c10*/  DSETP.GT.AND P0, PT, R6, UR8, PT ;  /* 0x0000000806007e2a */ /* 0x010fcc000bf04000 */
[----:B--23--:R-:W-:Y:S02]  /*4c20*/  FSEL R2, R6, UR4, P0 ;  /* 0x0000000406027c08 */ /* 0x00cfe40008000000 */
[----:B------:R-:W-:-:S05]  /*4c30*/  FSEL R3, R7, UR5, P0 ;  /* 0x0000000507037c08 */ /* 0x000fca0008000000 */
[----:B0-----:R-:W-:Y:S01]  /*4c40*/  STG.E.64 desc[UR6][R4.64], R2 ;  /* 0x0000000204007986 */ /* 0x001fe2000c101b06 */
[----:B------:R-:W-:Y:S05]  /*4c50*/  EXIT ;  /* 0x000000000000794d */ /* 0x000fea0003800000 */
.L_x_145:
        /* <DEDUP_REMOVED lines=10> */
.L_x_162:


//--------------------- .text._ZN3cub18CUB_300001_SM_10006detail11EmptyKernelIvEEvv --------------------------
	.section	.text._ZN3cub18CUB_300001_SM_10006detail11EmptyKernelIvEEvv,"ax",@progbits
	.align	128
        .global         _ZN3cub18CUB_300001_SM_10006detail11EmptyKernelIvEEvv
        .type           _ZN3cub18CUB_300001_SM_10006detail11EmptyKernelIvEEvv,@function
        .size           _ZN3cub18CUB_300001_SM_10006detail11EmptyKernelIvEEvv,(.L_x_163 - _ZN3cub18CUB_300001_SM_10006detail11EmptyKernelIvEEvv)
        .other          _ZN3cub18CUB_300001_SM_10006detail11EmptyKernelIvEEvv,@"STO_CUDA_ENTRY STV_DEFAULT"
_ZN3cub18CUB_300001_SM_10006detail11EmptyKernelIvEEvv:
.text._ZN3cub18CUB_300001_SM_10006detail11EmptyKernelIvEEvv:
[----:B------:R-:W-:Y:S01]  /*0000*/  LDC R1, c[0x0][0x37c] ;  /* 0x0000df00ff017b82 */ /* 0x000fe20000000800 */
[----:B------:R-:W-:Y:S05]  /*0010*/  EXIT ;  /* 0x000000000000794d */ /* 0x000fea0003800000 */
.L_x_146:
        /* <DEDUP_REMOVED lines=14> */
.L_x_163:


//--------------------- .text._Z10differencePdS_  --------------------------
	.section	.text._Z10differencePdS_,"ax",@progbits
	.align	128
        .global         _Z10differencePdS_
        .type           _Z10differencePdS_,@function
        .size           _Z10differencePdS_,(.L_x_164 - _Z10differencePdS_)
        .other          _Z10differencePdS_,@"STO_CUDA_ENTRY STV_DEFAULT"
_Z10differencePdS_:
.text._Z10differencePdS_:
[----:B------:R-:W-:Y:S01]  /*0000*/  LDC R1, c[0x0][0x37c] ;  /* 0x0000df00ff017b82 */ /* 0x000fe20000000800 */
[----:B------:R-:W0:Y:S07]  /*0010*/  S2R R0, SR_TID.X ;  /* 0x0000000000007919 */ /* 0x000e2e0000002100 */
[----:B------:R-:W0:Y:S01]  /*0020*/  S2UR UR6, SR_CTAID.X ;  /* 0x00000000000679c3 */ /* 0x000e220000002500 */
[----:B------:R-:W1:Y:S07]  /*0030*/  LDCU.64 UR4, c[0x0][0x358] ;  /* 0x00006b00ff0477ac */ /* 0x000e6e0008000a00 */
[----:B------:R-:W0:Y:S08]  /*0040*/  LDC R7, c[0x0][0x360] ;  /* 0x0000d800ff077b82 */ /* 0x000e300000000800 */
[----:B------:R-:W2:Y:S08]  /*0050*/  LDC.64 R2, c[0x0][0x388] ;  /* 0x0000e200ff027b82 */ /* 0x000eb00000000a00 */
[----:B------:R-:W3:Y:S01]  /*0060*/  LDC.64 R4, c[0x0][0x380] ;  /* 0x0000e000ff047b82 */ /* 0x000ee20000000a00 */
[----:B0-----:R-:W-:-:S04]  /*0070*/  IMAD R7, R7, UR6, R0 ;  /* 0x0000000607077c24 */ /* 0x001fc8000f8e0200 */
[----:B--2---:R-:W-:-:S06]  /*0080*/  IMAD.WIDE.U32 R2, R7, 0x8, R2 ;  /* 0x0000000807027825 */ /* 0x004fcc00078e0002 */
[----:B-1----:R-:W2:Y:S01]  /*0090*/  LDG.E.64 R2, desc[UR4][R2.64] ;  /* 0x0000000402027981 */ /* 0x002ea2000c1e1b00 */
[----:B---3--:R-:W-:-:S05]  /*00a0*/  IMAD.WIDE.U32 R4, R7, 0x8, R4 ;  /* 0x0000000807047825 */ /* 0x008fca00078e0004 */
[----:B------:R-:W2:Y:S02]  /*00b0*/  LDG.E.64 R6, desc[UR4][R4.64] ;  /* 0x0000000404067981 */ /* 0x000ea4000c1e1b00 */
[----:B--2---:R-:W-:-:S07]  /*00c0*/  DADD R6, -R2, R6 ;  /* 0x0000000002067229 */ /* 0x004fce0000000106 */
[----:B------:R-:W-:Y:S01]  /*00d0*/  STG.E.64 desc[UR4][R4.64], R6 ;  /* 0x0000000604007986 */ /* 0x000fe2000c101b04 */
[----:B------:R-:W-:Y:S05]  /*00e0*/  EXIT ;  /* 0x000000000000794d */ /* 0x000fea0003800000 */
.L_x_147:
        /* <DEDUP_REMOVED lines=9> */
.L_x_164:


//--------------------- .text._Z10set_borderPdjdddd --------------------------
	.section	.text._Z10set_borderPdjdddd,"ax",@progbits
	.align	128
        .global         _Z10set_borderPdjdddd
        .type           _Z10set_borderPdjdddd,@function
        .size           _Z10set_borderPdjdddd,(.L_x_159 - _Z10set_borderPdjdddd)
        .other          _Z10set_borderPdjdddd,@"STO_CUDA_ENTRY STV_DEFAULT"
_Z10set_borderPdjdddd:
.text._Z10set_borderPdjdddd:
[----:B------:R-:W-:Y:S01]  /*0000*/  LDC R1, c[0x0][0x37c] ;  /* 0x0000df00ff017b82 */ /* 0x000fe20000000800 */
[----:B------:R-:W0:Y:S01]  /*0010*/  LDCU UR4, c[0x0][0x388] ;  /* 0x00007100ff0477ac */ /* 0x000e220008000800 */
[----:B------:R-:W-:-:S06]  /*0020*/  IMAD.MOV.U32 R2, RZ, RZ, 0x1 ;  /* 0x00000001ff027424 */ /* 0x000fcc00078e00ff */
[----:B------:R-:W1:Y:S01]  /*0030*/  LDC.64 R10, c[0x0][0x390] ;  /* 0x0000e400ff0a7b82 */ /* 0x000e620000000a00 */
[----:B------:R-:W2:Y:S01]  /*0040*/  S2R R13, SR_TID.X ;  /* 0x00000000000d7919 */ /* 0x000ea20000002100 */
[----:B------:R-:W1:Y:S06]  /*0050*/  LDCU.64 UR6, c[0x0][0x3a0] ;  /* 0x00007400ff0677ac */ /* 0x000e6c0008000a00 */
[----:B------:R-:W2:Y:S01]  /*0060*/  S2UR UR5, SR_CTAID.X ;  /* 0x00000000000579c3 */ /* 0x000ea20000002500 */
[----:B0-----:R-:W-:-:S07]  /*0070*/  UIADD3 UR4, UPT, UPT, UR4, -0x1, URZ ;  /* 0xffffffff04047890 */ /* 0x001fce000fffe0ff */
[----:B------:R-:W2:Y:S02]  /*0080*/  LDC R0, c[0x0][0x360] ;  /* 0x0000d800ff007b82 */ /* 0x000ea40000000800 */
[----:B------:R-:W0:Y:S08]  /*0090*/  I2F.F64.U32 R4, UR4 ;  /* 0x0000000400047d12 */ /* 0x000e300008201800 */
[----:B0-----:R-:W0:Y:S02]  /*00a0*/  MUFU.RCP64H R3, R5 ;  /* 0x0000000500037308 */ /* 0x001e240000001800 */
[----:B0-----:R-:W-:-:S08]  /*00b0*/  DFMA R6, -R4, R2, 1 ;  /* 0x3ff000000406742b */ /* 0x001fd00000000102 */
[----:B------:R-:W-:-:S08]  /*00c0*/  DFMA R6, R6, R6, R6 ;  /* 0x000000060606722b */ /* 0x000fd00000000006 */
[----:B------:R-:W-:Y:S02]  /*00d0*/  DFMA R2, R2, R6, R2 ;  /* 0x000000060202722b */ /* 0x000fe40000000002 */
[----:B-1----:R-:W-:Y:S01]  /*00e0*/  DADD R6, -R10, UR6 ;  /* 0x000000060a067e29 */ /* 0x002fe20008000100 */
[----:B------:R-:W0:Y:S05]  /*00f0*/  LDCU.64 UR6, c[0x0][0x358] ;  /* 0x00006b00ff0677ac */ /* 0x000e2a0008000a00 */
[----:B------:R-:W-:-:S04]  /*0100*/  DFMA R8, -R4, R2, 1 ;  /* 0x3ff000000408742b */ /* 0x000fc80000000102 */
[----:B------:R-:W-:-:S04]  /*0110*/  FSETP.GEU.AND P1, PT, |R7|, 6.5827683646048100446e-37, PT ;  /* 0x036000000700780b */ /* 0x000fc80003f2e200 */
[----:B------:R-:W-:-:S08]  /*0120*/  DFMA R2, R2, R8, R2 ;  /* 0x000000080202722b */ /* 0x000fd00000000002 */
[----:B------:R-:W-:-:S08]  /*0130*/  DMUL R8, R6, R2 ;  /* 0x0000000206087228 */ /* 0x000fd00000000000 */
[----:B------:R-:W-:-:S08]  /*0140*/  DFMA R10, -R4, R8, R6 ;  /* 0x00000008040a722b */ /* 0x000fd00000000106 */
[----:B------:R-:W-:-:S10]  /*0150*/  DFMA R2, R2, R10, R8 ;  /* 0x0000000a0202722b */ /* 0x000fd40000000008 */
[----:B------:R-:W-:-:S05]  /*0160*/  FFMA R8, RZ, R5, R3 ;  /* 0x00000005ff087223 */ /* 0x000fca0000000003 */
[----:B------:R-:W-:Y:S01]  /*0170*/  FSETP.GT.AND P0, PT, |R8|, 1.469367938527859385e-39, PT ;  /* 0x001000000800780b */ /* 0x000fe20003f04200 */
[----:B--2---:R-:W-:-:S12]  /*0180*/  IMAD R8, R0, UR5, R13 ;  /* 0x0000000500087c24 */ /* 0x004fd8000f8e020d */
[----:B0-----:R-:W-:Y:S05]  /*0190*/  @P0 BRA P1, `(.L_x_148) ;  /* 0x0000000000180947 */ /* 0x001fea0000800000 */
[----:B------:R-:W-:Y:S01]  /*01a0*/  IMAD.MOV.U32 R2, RZ, RZ, R6 ;  /* 0x000000ffff027224 */ /* 0x000fe200078e0006 */
[----:B------:R-:W-:Y:S01]  /*01b0*/  MOV R22, 0x200 ;  /* 0x0000020000167802 */ /* 0x000fe20000000f00 */
[----:B------:R-:W-:Y:S02]  /*01c0*/  IMAD.MOV.U32 R3, RZ, RZ, R7 ;  /* 0x000000ffff037224 */ /* 0x000fe400078e0007 */
[----:B------:R-:W-:Y:S02]  /*01d0*/  IMAD.MOV.U32 R10, RZ, RZ, R4 ;  /* 0x000000ffff0a7224 */ /* 0x000fe400078e0004 */
[----:B------:R-:W-:-:S07]  /*01e0*/  IMAD.MOV.U32 R11, RZ, RZ, R5 ;  /* 0x000000ffff0b7224 */ /* 0x000fce00078e0005 */
[----:B------:R-:W-:Y:S05]  /*01f0*/  CALL.REL.NOINC `($__internal_0_$__cuda_sm20_div_rn_f64_full) ;  /* 0x0000000400787944 */ /* 0x000fea0003c00000 */
.L_x_148:
[----:B------:R-:W0:Y:S01]  /*0200*/  MUFU.RCP64H R7, R5 ;  /* 0x0000000500077308 */ /* 0x000e220000001800 */
[----:B------:R-:W-:Y:S01]  /*0210*/  IMAD.MOV.U32 R6, RZ, RZ, 0x1 ;  /* 0x00000001ff067424 */ /* 0x000fe200078e00ff */
[----:B------:R-:W1:Y:S08]  /*0220*/  LDC.64 R12, c[0x0][0x390] ;  /* 0x0000e400ff0c7b82 */ /* 0x000e700000000a00 */
[----:B------:R-:W1:Y:S01]  /*0230*/  LDC.64 R10, c[0x0][0x398] ;  /* 0x0000e600ff0a7b82 */ /* 0x000e620000000a00 */
[----:B0-----:R-:W-:-:S08]  /*0240*/  DFMA R14, -R4, R6, 1 ;  /* 0x3ff00000040e742b */ /* 0x001fd00000000106 */
[----:B------:R-:W-:-:S08]  /*0250*/  DFMA R14, R14, R14, R14 ;  /* 0x0000000e0e0e722b */ /* 0x000fd0000000000e */
[----:B------:R-:W-:Y:S02]  /*0260*/  DFMA R6, R6, R14, R6 ;  /* 0x0000000e0606722b */ /* 0x000fe40000000006 */
[----:B-1----:R-:W-:Y:S01]  /*0270*/  DADD R10, -R12, R10 ;  /* 0x000000000c0a7229 */ /* 0x002fe2000000010a */
[----:B------:R-:W0:Y:S05]  /*0280*/  LDC.64 R14, c[0x0][0x380] ;  /* 0x0000e000ff0e7b82 */ /* 0x000e2a0000000a00 */
[----:B------:R-:W-:-:S04]  /*0290*/  DFMA R16, -R4, R6, 1 ;  /* 0x3ff000000410742b */ /* 0x000fc80000000106 */
[----:B------:R-:W-:-:S04]  /*02a0*/  FSETP.GEU.AND P1, PT, |R11|, 6.5827683646048100446e-37, PT ;  /* 0x036000000b00780b */ /* 0x000fc80003f2e200 */
[----:B------:R-:W-:Y:S01]  /*02b0*/  DFMA R20, R6, R16, R6 ;  /* 0x000000100614722b */ /* 0x000fe20000000006 */
[----:B------:R-:W1:Y:S07]  /*02c0*/  I2F.F64.U32 R6, R8 ;  /* 0x0000000800067312 */ /* 0x000e6e0000201800 */
[----:B------:R-:W-:Y:S01]  /*02d0*/  DMUL R16, R20, R10 ;  /* 0x0000000a14107228 */ /* 0x000fe20000000000 */
[----:B0-----:R-:W-:-:S07]  /*02e0*/  IMAD.WIDE.U32 R14, R8, 0x8, R14 ;  /* 0x00000008080e7825 */ /* 0x001fce00078e000e */
[----:B------:R-:W-:Y:S02]  /*02f0*/  DFMA R18, -R4, R16, R10 ;  /* 0x000000100412722b */ /* 0x000fe4000000010a */
[----:B-1----:R-:W-:-:S06]  /*0300*/  DFMA R12, R6, R2, R12 ;  /* 0x00000002060c722b */ /* 0x002fcc000000000c */
[----:B------:R-:W-:Y:S01]  /*0310*/  DFMA R2, R20, R18, R16 ;  /* 0x000000121402722b */ /* 0x000fe20000000010 */
[----:B------:R0:W-:Y:S09]  /*0320*/  STG.E.64 desc[UR6][R14.64], R12 ;  /* 0x0000000c0e007986 */ /* 0x0001f2000c101b06 */
[----:B------:R-:W-:-:S05]  /*0330*/  FFMA R0, RZ, R5, R3 ;  /* 0x00000005ff007223 */ /* 0x000fca0000000003 */
[----:B------:R-:W-:-:S13]  /*0340*/  FSETP.GT.AND P0, PT, |R0|, 1.469367938527859385e-39, PT ;  /* 0x001000000000780b */ /* 0x000fda0003f04200 */
[----:B0-----:R-:W-:Y:S05]  /*0350*/  @P0 BRA P1, `(.L_x_149) ;  /* 0x0000000000180947 */ /* 0x001fea0000800000 */
[----:B------:R-:W-:Y:S01]  /*0360*/  IMAD.MOV.U32 R2, RZ, RZ, R10 ;  /* 0x000000ffff027224 */ /* 0x000fe200078e000a */
[----:B------:R-:W-:Y:S01]  /*0370*/  MOV R22, 0x3c0 ;  /* 0x000003c000167802 */ /* 0x000fe20000000f00 */
[----:B------:R-:W-:Y:S02]  /*0380*/  IMAD.MOV.U32 R3, RZ, RZ, R11 ;  /* 0x000000ffff037224 */ /* 0x000fe400078e000b */
[----:B------:R-:W-:Y:S02]  /*0390*/  IMAD.MOV.U32 R10, RZ, RZ, R4 ;  /* 0x000000ffff0a7224 */ /* 0x000fe400078e0004 */
[----:B------:R-:W-:-:S07]  /*03a0*/  IMAD.MOV.U32 R11, RZ, RZ, R5 ;  /* 0x000000ffff0b7224 */ /* 0x000fce00078e0005 */
[----:B------:R-:W-:Y:S05]  /*03b0*/  CALL.REL.NOINC `($__internal_0_$__cuda_sm20_div_rn_f64_full) ;  /* 0x0000000400087944 */ /* 0x000fea0003c00000 */
.L_x_149:
[----:B------:R-:W0:Y:S01]  /*03c0*/  MUFU.RCP64H R13, R5 ;  /* 0x00000005000d7308 */ /* 0x000e220000001800 */
[----:B------:R-:W-:Y:S01]  /*03d0*/  IMAD.MOV.U32 R12, RZ, RZ, 0x1 ;  /* 0x00000001ff0c7424 */ /* 0x000fe200078e00ff */
[----:B------:R-:W1:Y:S01]  /*03e0*/  LDC.64 R10, c[0x0][0x3a8] ;  /* 0x0000ea00ff0a7b82 */ /* 0x000e620000000a00 */
[----:B------:R-:W1:Y:S01]  /*03f0*/  LDCU.128 UR8, c[0x0][0x390] ;  /* 0x00007200ff0877ac */ /* 0x000e620008000c00 */
[----:B------:R-:W2:Y:S03]  /*0400*/  LDCU UR5, c[0x0][0x388] ;  /* 0x00007100ff0577ac */ /* 0x000ea60008000800 */
[----:B0-----:R-:W-:-:S08]  /*0410*/  DFMA R14, -R4, R12, 1 ;  /* 0x3ff00000040e742b */ /* 0x001fd0000000010c */
[----:B------:R-:W-:Y:S01]  /*0420*/  DFMA R14, R14, R14, R14 ;  /* 0x0000000e0e0e722b */ /* 0x000fe2000000000e */
[----:B--2---:R-:W-:Y:S01]  /*0430*/  IMAD R0, R8, UR5, RZ ;  /* 0x0000000508007c24 */ /* 0x004fe2000f8e02ff */
[----:B-1----:R-:W-:-:S06]  /*0440*/  DADD R10, R10, -UR10 ;  /* 0x8000000a0a0a7e29 */ /* 0x002fcc0008000000 */
[----:B------:R-:W-:Y:S02]  /*0450*/  DFMA R12, R12, R14, R12 ;  /* 0x0000000e0c0c722b */ /* 0x000fe4000000000c */
[----:B------:R-:W0:Y:S02]  /*0460*/  LDC.64 R14, c[0x0][0x380] ;  /* 0x0000e000ff0e7b82 */ /* 0x000e240000000a00 */
[----:B------:R-:W-:-:S04]  /*0470*/  FSETP.GEU.AND P1, PT, |R11|, 6.5827683646048100446e-37, PT ;  /* 0x036000000b00780b */ /* 0x000fc80003f2e200 */
[----:B------:R-:W-:-:S08]  /*0480*/  DFMA R16, -R4, R12, 1 ;  /* 0x3ff000000410742b */ /* 0x000fd0000000010c */
[----:B------:R-:W-:Y:S02]  /*0490*/  DFMA R20, R12, R16, R12 ;  /* 0x000000100c14722b */ /* 0x000fe4000000000c */
[----:B------:R-:W-:-:S06]  /*04a0*/  DFMA R12, R6, R2, UR8 ;  /* 0x00000008060c7e2b */ /* 0x000fcc0008000002 */
[----:B------:R-:W-:Y:S01]  /*04b0*/  DMUL R16, R20, R10 ;  /* 0x0000000a14107228 */ /* 0x000fe20000000000 */
[----:B0-----:R-:W-:-:S05]  /*04c0*/  IMAD.WIDE.U32 R14, R0, 0x8, R14 ;  /* 0x00000008000e7825 */ /* 0x001fca00078e000e */
[----:B------:R0:W-:Y:S02]  /*04d0*/  STG.E.64 desc[UR6][R14.64], R12 ;  /* 0x0000000c0e007986 */ /* 0x0001e4000c101b06 */
[----:B------:R-:W-:-:S08]  /*04e0*/  DFMA R18, -R4, R16, R10 ;  /* 0x000000100412722b */ /* 0x000fd0000000010a */
[----:B------:R-:W-:-:S10]  /*04f0*/  DFMA R2, R20, R18, R16 ;  /* 0x000000121402722b */ /* 0x000fd40000000010 */
[----:B------:R-:W-:-:S05]  /*0500*/  FFMA R9, RZ, R5, R3 ;  /* 0x00000005ff097223 */ /* 0x000fca0000000003 */
[----:B------:R-:W-:-:S13]  /*0510*/  FSETP.GT.AND P0, PT, |R9|, 1.469367938527859385e-39, PT ;  /* 0x001000000900780b */ /* 0x000fda0003f04200 */
[----:B0-----:R-:W-:Y:S05]  /*0520*/  @P0 BRA P1, `(.L_x_150) ;  /* 0x0000000000180947 */ /* 0x001fea0000800000 */
[----:B------:R-:W-:Y:S01]  /*0530*/  MOV R2, R10 ;  /* 0x0000000a00027202 */ /* 0x000fe20000000f00 */
[----:B------:R-:W-:Y:S01]  /*0540*/  IMAD.MOV.U32 R3, RZ, RZ, R11 ;  /* 0x000000ffff037224 */ /* 0x000fe200078e000b */
[----:B------:R-:W-:Y:S01]  /*0550*/  MOV R22, 0x590 ;  /* 0x0000059000167802 */ /* 0x000fe20000000f00 */
[----:B------:R-:W-:Y:S02]  /*0560*/  IMAD.MOV.U32 R10, RZ, RZ, R4 ;  /* 0x000000ffff0a7224 */ /* 0x000fe400078e0004 */
[----:B------:R-:W-:-:S07]  /*0570*/  IMAD.MOV.U32 R11, RZ, RZ, R5 ;  /* 0x000000ffff0b7224 */ /* 0x000fce00078e0005 */
[----:B------:R-:W-:Y:S05]  /*0580*/  CALL.REL.NOINC `($__internal_0_$__cuda_sm20_div_rn_f64_full) ;  /* 0x0000000000947944 */ /* 0x000fea0003c00000 */
.L_x_150:
[----:B------:R-:W0:Y:S01]  /*0590*/  MUFU.RCP64H R13, R5 ;  /* 0x00000005000d7308 */ /* 0x000e220000001800 */
[----:B------:R-:W-:Y:S01]  /*05a0*/  IMAD.MOV.U32 R12, RZ, RZ, 0x1 ;  /* 0x00000001ff0c7424 */ /* 0x000fe200078e00ff */
[----:B------:R-:W1:Y:S01]  /*05b0*/  LDC.64 R16, c[0x0][0x3a0] ;  /* 0x0000e800ff107b82 */ /* 0x000e620000000a00 */
[----:B------:R-:W2:Y:S07]  /*05c0*/  LDCU.64 UR8, c[0x0][0x398] ;  /* 0x00007300ff0877ac */ /* 0x000eae0008000a00 */
[----:B------:R-:W3:Y:S01]  /*05d0*/  LDC R21, c[0x0][0x388] ;  /* 0x0000e200ff157b82 */ /* 0x000ee20000000800 */
[----:B0-----:R-:W-:-:S08]  /*05e0*/  DFMA R10, -R4, R12, 1 ;  /* 0x3ff00000040a742b */ /* 0x001fd0000000010c */
[----:B------:R-:W-:Y:S02]  /*05f0*/  DFMA R14, R10, R10, R10 ;  /* 0x0000000a0a0e722b */ /* 0x000fe4000000000a */
[----:B------:R-:W1:Y:S06]  /*0600*/  LDC.64 R10, c[0x0][0x3a8] ;  /* 0x0000ea00ff0a7b82 */ /* 0x000e6c0000000a00 */
[----:B------:R-:W-:Y:S01]  /*0610*/  DFMA R12, R12, R14, R12 ;  /* 0x0000000e0c0c722b */ /* 0x000fe2000000000c */
[----:B---3--:R-:W-:Y:S01]  /*0620*/  IMAD R21, R21, UR4, R8 ;  /* 0x0000000415157c24 */ /* 0x008fe2000f8e0208 */
[----:B--2---:R-:W-:-:S06]  /*0630*/  DFMA R8, R6, R2, UR8 ;  /* 0x0000000806087e2b */ /* 0x004fcc0008000002 */
[----:B------:R-:W-:-:S08]  /*0640*/  DFMA R14, -R4, R12, 1 ;  /* 0x3ff00000040e742b */ /* 0x000fd0000000010c */
[----:B------:R-:W-:Y:S02]  /*0650*/  DFMA R12, R12, R14, R12 ;  /* 0x0000000e0c0c722b */ /* 0x000fe4000000000c */
[----:B-1----:R-:W-:Y:S01]  /*0660*/  DADD R10, -R16, R10 ;  /* 0x00000000100a7229 */ /* 0x002fe2000000010a */
[----:B------:R-:W0:Y:S07]  /*0670*/  LDC.64 R14, c[0x0][0x380] ;  /* 0x0000e000ff0e7b82 */ /* 0x000e2e0000000a00 */
[----:B------:R-:W-:-:S02]  /*0680*/  DMUL R16, R12, R10 ;  /* 0x0000000a0c107228 */ /* 0x000fc40000000000 */
[----:B------:R-:W-:-:S06]  /*0690*/  FSETP.GEU.AND P1, PT, |R11|, 6.5827683646048100446e-37, PT ;  /* 0x036000000b00780b */ /* 0x000fcc0003f2e200 */
[----:B------:R-:W-:-:S08]  /*06a0*/  DFMA R18, -R4, R16, R10 ;  /* 0x000000100412722b */ /* 0x000fd0000000010a */
[----:B------:R-:W-:Y:S01]  /*06b0*/  DFMA R2, R12, R18, R16 ;  /* 0x000000120c02722b */ /* 0x000fe20000000010 */
[----:B0-----:R-:W-:-:S05]  /*06c0*/  IMAD.WIDE.U32 R14, R21, 0x8, R14 ;  /* 0x00000008150e7825 */ /* 0x001fca00078e000e */
[----:B------:R0:W-:Y:S04]  /*06d0*/  STG.E.64 desc[UR6][R14.64], R8 ;  /* 0x000000080e007986 */ /* 0x0001e8000c101b06 */
        /* <DEDUP_REMOVED lines=9> */
.L_x_151:
[----:B------:R-:W0:Y:S01]  /*0770*/  LDC.64 R4, c[0x0][0x380] ;  /* 0x0000e000ff047b82 */ /* 0x000e220000000a00 */
[----:B------:R-:W1:Y:S01]  /*0780*/  LDCU.64 UR8, c[0x0][0x3a0] ;  /* 0x00007400ff0877ac */ /* 0x000e620008000a00 */
[----:B------:R-:W-:Y:S01]  /*0790*/  IADD3 R9, PT, PT, R0, UR4, RZ ;  /* 0x0000000400097c10 */ /* 0x000fe2000fffe0ff */
[----:B-1----:R-:W-:-:S04]  /*07a0*/  DFMA R2, R6, R2, UR8 ;  /* 0x0000000806027e2b */ /* 0x002fc80008000002 */
[----:B0-----:R-:W-:-:S05]  /*07b0*/  IMAD.WIDE.U32 R4, R9, 0x8, R4 ;  /* 0x0000000809047825 */ /* 0x001fca00078e0004 */
[----:B------:R-:W-:Y:S01]  /*07c0*/  STG.E.64 desc[UR6][R4.64], R2 ;  /* 0x0000000204007986 */ /* 0x000fe2000c101b06 */
[----:B------:R-:W-:Y:S05]  /*07d0*/  EXIT ;  /* 0x000000000000794d */ /* 0x000fea0003800000 */
        .weak           $__internal_0_$__cuda_sm20_div_rn_f64_full
        .type           $__internal_0_$__cuda_sm20_div_rn_f64_full,@function
        .size           $__internal_0_$__cuda_sm20_div_rn_f64_full,(.L_x_159 - $__internal_0_$__cuda_sm20_div_rn_f64_full)
$__internal_0_$__cuda_sm20_div_rn_f64_full:
[C---:B------:R-:W-:Y:S01]  /*07e0*/  FSETP.GEU.AND P0, PT, |R11|.reuse, 1.469367938527859385e-39, PT ;  /* 0x001000000b00780b */ /* 0x040fe20003f0e200 */
[----:B------:R-:W-:Y:S01]  /*07f0*/  IMAD.MOV.U32 R16, RZ, RZ, 0x1 ;  /* 0x00000001ff107424 */ /* 0x000fe200078e00ff */
[C---:B------:R-:W-:Y:S01]  /*0800*/  LOP3.LUT R12, R11.reuse, 0x800fffff, RZ, 0xc0, !PT ;  /* 0x800fffff0b0c7812 */ /* 0x040fe200078ec0ff */
[----:B------:R-:W-:Y:S01]  /*0810*/  IMAD.MOV.U32 R23, RZ, RZ, 0x1ca00000 ;  /* 0x1ca00000ff177424 */ /* 0x000fe200078e00ff */
[----:B------:R-:W-:Y:S02]  /*0820*/  LOP3.LUT R20, R11, 0x7ff00000, RZ, 0xc0, !PT ;  /* 0x7ff000000b147812 */ /* 0x000fe400078ec0ff */
[----:B------:R-:W-:Y:S01]  /*0830*/  LOP3.LUT R13, R12, 0x3ff00000, RZ, 0xfc, !PT ;  /* 0x3ff000000c0d7812 */ /* 0x000fe200078efcff */
[----:B------:R-:W-:Y:S01]  /*0840*/  IMAD.MOV.U32 R12, RZ, RZ, R10 ;  /* 0x000000ffff0c7224 */ /* 0x000fe200078e000a */
[----:B------:R-:W-:-:S04]  /*0850*/  LOP3.LUT R9, R3, 0x7ff00000, RZ, 0xc0, !PT ;  /* 0x7ff0000003097812 */ /* 0x000fc800078ec0ff */
[----:B------:R-:W-:Y:S01]  /*0860*/  ISETP.GE.U32.AND P1, PT, R9, R20, PT ;  /* 0x000000140900720c */ /* 0x000fe20003f26070 */
[----:B------:R-:W-:Y:S01]  /*0870*/  @!P0 DMUL R12, R10, 8.98846567431157953865e+307 ;  /* 0x7fe000000a0c8828 */ /* 0x000fe20000000000 */
[----:B------:R-:W-:-:S05]  /*0880*/  IMAD.MOV.U32 R24, RZ, RZ, R9 ;  /* 0x000000ffff187224 */ /* 0x000fca00078e0009 */
[----:B------:R-:W0:Y:S02]  /*0890*/  MUFU.RCP64H R17, R13 ;  /* 0x0000000d00117308 */ /* 0x000e240000001800 */
[----:B0-----:R-:W-:-:S08]  /*08a0*/  DFMA R14, R16, -R12, 1 ;  /* 0x3ff00000100e742b */ /* 0x001fd0000000080c */
[----:B------:R-:W-:-:S08]  /*08b0*/  DFMA R14, R14, R14, R14 ;  /* 0x0000000e0e0e722b */ /* 0x000fd0000000000e */
[----:B------:R-:W-:Y:S01]  /*08c0*/  DFMA R16, R16, R14, R16 ;  /* 0x0000000e1010722b */ /* 0x000fe20000000010 */
[----:B------:R-:W-:Y:S01]  /*08d0*/  SEL R15, R23, 0x63400000, !P1 ;  /* 0x63400000170f7807 */ /* 0x000fe20004800000 */
[----:B------:R-:W-:Y:S01]  /*08e0*/  IMAD.MOV.U32 R14, RZ, RZ, R2 ;  /* 0x000000ffff0e7224 */ /* 0x000fe200078e0002 */
[----:B------:R-:W-:Y:S02]  /*08f0*/  FSETP.GEU.AND P1, PT, |R3|, 1.469367938527859385e-39, PT ;  /* 0x001000000300780b */ /* 0x000fe40003f2e200 */
[----:B------:R-:W-:-:S03]  /*0900*/  LOP3.LUT R15, R15, 0x800fffff, R3, 0xf8, !PT ;  /* 0x800fffff0f0f7812 */ /* 0x000fc600078ef803 */
[----:B------:R-:W-:-:S08]  /*0910*/  DFMA R18, R16, -R12, 1 ;  /* 0x3ff000001012742b */ /* 0x000fd0000000080c */
[----:B------:R-:W-:Y:S01]  /*0920*/  DFMA R16, R16, R18, R16 ;  /* 0x000000121010722b */ /* 0x000fe20000000010 */
[----:B------:R-:W-:Y:S10]  /*0930*/  @P1 BRA `(.L_x_152) ;  /* 0x0000000000201947 */ /* 0x000ff40003800000 */
[----:B------:R-:W-:-:S04]  /*0940*/  LOP3.LUT R18, R11, 0x7ff00000, RZ, 0xc0, !PT ;  /* 0x7ff000000b127812 */ /* 0x000fc800078ec0ff */
[----:B------:R-:W-:Y:S01]  /*0950*/  ISETP.GE.U32.AND P1, PT, R9, R18, PT ;  /* 0x000000120900720c */ /* 0x000fe20003f26070 */
[----:B------:R-:W-:-:S03]  /*0960*/  IMAD.MOV.U32 R18, RZ, RZ, RZ ;  /* 0x000000ffff127224 */ /* 0x000fc600078e00ff */
[----:B------:R-:W-:-:S04]  /*0970*/  SEL R19, R23, 0x63400000, !P1 ;  /* 0x6340000017137807 */ /* 0x000fc80004800000 */
[----:B------:R-:W-:-:S04]  /*0980*/  LOP3.LUT R19, R19, 0x80000000, R3, 0xf8, !PT ;  /* 0x8000000013137812 */ /* 0x000fc800078ef803 */
[----:B------:R-:W-:-:S06]  /*0990*/  LOP3.LUT R19, R19, 0x100000, RZ, 0xfc, !PT ;  /* 0x0010000013137812 */ /* 0x000fcc00078efcff */
[----:B------:R-:W-:-:S10]  /*09a0*/  DFMA R14, R14, 2, -R18 ;  /* 0x400000000e0e782b */ /* 0x000fd40000000812 */
[----:B------:R-:W-:-:S07]  /*09b0*/  LOP3.LUT R24, R15, 0x7ff00000, RZ, 0xc0, !PT ;  /* 0x7ff000000f187812 */ /* 0x000fce00078ec0ff */
.L_x_152:
[----:B------:R-:W-:Y:S01]  /*09c0*/  VIADD R26, R24, 0xffffffff ;  /* 0xffffffff181a7836 */ /* 0x000fe20000000000 */
[----:B------:R-:W-:Y:S01]  /*09d0*/  DMUL R18, R16, R14 ;  /* 0x0000000e10127228 */ /* 0x000fe20000000000 */
[----:B------:R-:W-:Y:S01]  /*09e0*/  IMAD.MOV.U32 R25, RZ, RZ, R20 ;  /* 0x000000ffff197224 */ /* 0x000fe200078e0014 */
[----:B------:R-:W-:Y:S02]  /*09f0*/  @!P0 LOP3.LUT R25, R13, 0x7ff00000, RZ, 0xc0, !PT ;  /* 0x7ff000000d198812 */ /* 0x000fe400078ec0ff */
[----:B------:R-:W-:Y:S02]  /*0a00*/  ISETP.GT.U32.AND P0, PT, R26, 0x7feffffe, PT ;  /* 0x7feffffe1a00780c */ /* 0x000fe40003f04070 */
[----:B------:R-:W-:Y:S02]  /*0a10*/  IADD3 R26, PT, PT, R25, -0x1, RZ ;  /* 0xffffffff191a7810 */ /* 0x000fe40007ffe0ff */
[----:B------:R-:W-:Y:S02]  /*0a20*/  DFMA R20, R18, -R12, R14 ;  /* 0x8000000c1214722b */ /* 0x000fe4000000000e */
[----:B------:R-:W-:-:S06]  /*0a30*/  ISETP.GT.U32.OR P0, PT, R26, 0x7feffffe, P0 ;  /* 0x7feffffe1a00780c */ /* 0x000fcc0000704470 */
[----:B------:R-:W-:-:S07]  /*0a40*/  DFMA R20, R16, R20, R18 ;  /* 0x000000141014722b */ /* 0x000fce0000000012 */
[----:B------:R-:W-:Y:S05]  /*0a50*/  @P0 BRA `(.L_x_153) ;  /* 0x00000000006c0947 */ /* 0x000fea0003800000 */
[----:B------:R-:W-:Y:S01]  /*0a60*/  LOP3.LUT R16, R11, 0x7ff00000, RZ, 0xc0, !PT ;  /* 0x7ff000000b107812 */ /* 0x000fe200078ec0ff */
[----:B------:R-:W-:-:S03]  /*0a70*/  IMAD.MOV.U32 R18, RZ, RZ, RZ ;  /* 0x000000ffff127224 */ /* 0x000fc600078e00ff */
[CC--:B------:R-:W-:Y:S02]  /*0a80*/  VIADDMNMX R2, R9.reuse, -R16.reuse, 0xb9600000, !PT ;  /* 0xb960000009027446 */ /* 0x0c0fe40007800910 */
[----:B------:R-:W-:Y:S02]  /*0a90*/  ISETP.GE.U32.AND P0, PT, R9, R16, PT ;  /* 0x000000100900720c */ /* 0x000fe40003f06070 */
[----:B------:R-:W-:Y:S02]  /*0aa0*/  VIMNMX R2, PT, PT, R2, 0x46a00000, PT ;  /* 0x46a0000002027848 */ /* 0x000fe40003fe0100 */
[----:B------:R-:W-:-:S05]  /*0ab0*/  SEL R23, R23, 0x63400000, !P0 ;  /* 0x6340000017177807 */ /* 0x000fca0004000000 */
[----:B------:R-:W-:-:S04]  /*0ac0*/  IMAD.IADD R2, R2, 0x1, -R23 ;  /* 0x0000000102027824 */ /* 0x000fc800078e0a17 */
[----:B------:R-:W-:-:S06]  /*0ad0*/  VIADD R19, R2, 0x7fe00000 ;  /* 0x7fe0000002137836 */ /* 0x000fcc0000000000 */
[----:B------:R-:W-:-:S10]  /*0ae0*/  DMUL R16, R20, R18 ;  /* 0x0000001214107228 */ /* 0x000fd40000000000 */
[----:B------:R-:W-:-:S13]  /*0af0*/  FSETP.GTU.AND P0, PT, |R17|, 1.469367938527859385e-39, PT ;  /* 0x001000001100780b */ /* 0x000fda0003f0c200 */
[----:B------:R-:W-:Y:S05]  /*0b00*/  @P0 BRA `(.L_x_154) ;  /* 0x0000000000940947 */ /* 0x000fea0003800000 */
[----:B------:R-:W-:Y:S01]  /*0b10*/  DFMA R12, R20, -R12, R14 ;  /* 0x8000000c140c722b */ /* 0x000fe2000000000e */
[----:B------:R-:W-:-:S09]  /*0b20*/  IMAD.MOV.U32 R18, RZ, RZ, RZ ;  /* 0x000000ffff127224 */ /* 0x000fd200078e00ff */
[C---:B------:R-:W-:Y:S02]  /*0b30*/  FSETP.NEU.AND P0, PT, R13.reuse, RZ, PT ;  /* 0x000000ff0d00720b */ /* 0x040fe40003f0d000 */
[----:B------:R-:W-:-:S04]  /*0b40*/  LOP3.LUT R3, R13, 0x80000000, R11, 0x48, !PT ;  /* 0x800000000d037812 */ /* 0x000fc800078e480b */
[----:B------:R-:W-:-:S07]  /*0b50*/  LOP3.LUT R19, R3, R19, RZ, 0xfc, !PT ;  /* 0x0000001303137212 */ /* 0x000fce00078efcff */
[----:B------:R-:W-:Y:S05]  /*0b60*/  @!P0 BRA `(.L_x_154) ;  /* 0x00000000007c8947 */ /* 0x000fea0003800000 */
[----:B------:R-:W-:Y:S01]  /*0b70*/  IMAD.MOV R11, RZ, RZ, -R2 ;  /* 0x000000ffff0b7224 */ /* 0x000fe200078e0a02 */
[----:B------:R-:W-:Y:S01]  /*0b80*/  DMUL.RP R18, R20, R18 ;  /* 0x0000001214127228 */ /* 0x000fe20000008000 */
[----:B------:R-:W-:Y:S01]  /*0b90*/  IMAD.MOV.U32 R10, RZ, RZ, RZ ;  /* 0x000000ffff0a7224 */ /* 0x000fe200078e00ff */
[----:B------:R-:W-:-:S05]  /*0ba0*/  IADD3 R9, PT, PT, -R2, -0x43300000, RZ ;  /* 0xbcd0000002097810 */ /* 0x000fca0007ffe1ff */
[----:B------:R-:W-:-:S03]  /*0bb0*/  DFMA R10, R16, -R10, R20 ;  /* 0x8000000a100a722b */ /* 0x000fc60000000014 */
[----:B------:R-:W-:-:S07]  /*0bc0*/  LOP3.LUT R3, R19, R3, RZ, 0x3c, !PT ;  /* 0x0000000313037212 */ /* 0x000fce00078e3cff */
[----:B------:R-:W-:-:S04]  /*0bd0*/  FSETP.NEU.AND P0, PT, |R11|, R9, PT ;  /* 0x000000090b00720b */ /* 0x000fc80003f0d200 */
[----:B------:R-:W-:Y:S02]  /*0be0*/  FSEL R16, R18, R16, !P0 ;  /* 0x0000001012107208 */ /* 0x000fe40004000000 */
[----:B------:R-:W-:Y:S01]  /*0bf0*/  FSEL R17, R3, R17, !P0 ;  /* 0x0000001103117208 */ /* 0x000fe20004000000 */
[----:B------:R-:W-:Y:S06]  /*0c00*/  BRA `(.L_x_154) ;  /* 0x0000000000547947 */ /* 0x000fec0003800000 */
.L_x_153:
[----:B------:R-:W-:-:S14]  /*0c10*/  DSETP.NAN.AND P0, PT, R2, R2, PT ;  /* 0x000000020200722a */ /* 0x000fdc0003f08000 */
[----:B------:R-:W-:Y:S05]  /*0c20*/  @P0 BRA `(.L_x_155) ;  /* 0x0000000000440947 */ /* 0x000fea0003800000 */
[----:B------:R-:W-:-:S14]  /*0c30*/  DSETP.NAN.AND P0, PT, R10, R10, PT ;  /* 0x0000000a0a00722a */ /* 0x000fdc0003f08000 */
[----:B------:R-:W-:Y:S05]  /*0c40*/  @P0 BRA `(.L_x_156) ;  /* 0x0000000000300947 */ /* 0x000fea0003800000 */
[----:B------:R-:W-:Y:S01]  /*0c50*/  ISETP.NE.AND P0, PT, R24, R25, PT ;  /* 0x000000191800720c */ /* 0x000fe20003f05270 */
[----:B------:R-:W-:Y:S02]  /*0c60*/  IMAD.MOV.U32 R16, RZ, RZ, 0x0 ;  /* 0x00000000ff107424 */ /* 0x000fe400078e00ff */
[----:B------:R-:W-:-:S10]  /*0c70*/  IMAD.MOV.U32 R17, RZ, RZ, -0x80000 ;  /* 0xfff80000ff117424 */ /* 0x000fd400078e00ff */
[----:B------:R-:W-:Y:S05]  /*0c80*/  @!P0 BRA `(.L_x_154) ;  /* 0x0000000000348947 */ /* 0x000fea0003800000 */
[----:B------:R-:W-:Y:S02]  /*0c90*/  ISETP.NE.AND P0, PT, R24, 0x7ff00000, PT ;  /* 0x7ff000001800780c */ /* 0x000fe40003f05270 */
[----:B------:R-:W-:Y:S02]  /*0ca0*/  LOP3.LUT R17, R3, 0x80000000, R11, 0x48, !PT ;  /* 0x8000000003117812 */ /* 0x000fe400078e480b */
[----:B------:R-:W-:-:S13]  /*0cb0*/  ISETP.EQ.OR P0, PT, R25, RZ, !P0 ;  /* 0x000000ff1900720c */ /* 0x000fda0004702670 */
[----:B------:R-:W-:Y:S02]  /*0cc0*/  @P0 LOP3.LUT R2, R17, 0x7ff00000, RZ, 0xfc, !PT ;  /* 0x7ff0000011020812 */ /* 0x000fe400078efcff */
[----:B------:R-:W-:Y:S01]  /*0cd0*/  @!P0 MOV R16, RZ ;  /* 0x000000ff00108202 */ /* 0x000fe20000000f00 */
[----:B------:R-:W-:Y:S02]  /*0ce0*/  @P0 IMAD.MOV.U32 R16, RZ, RZ, RZ ;  /* 0x000000ffff100224 */ /* 0x000fe400078e00ff */
[----:B------:R-:W-:Y:S01]  /*0cf0*/  @P0 IMAD.MOV.U32 R17, RZ, RZ, R2 ;  /* 0x000000ffff110224 */ /* 0x000fe200078e0002 */
[----:B------:R-:W-:Y:S06]  /*0d00*/  BRA `(.L_x_154) ;  /* 0x0000000000147947 */ /* 0x000fec0003800000 */
.L_x_156:
[----:B------:R-:W-:Y:S01]  /*0d10*/  LOP3.LUT R17, R11, 0x80000, RZ, 0xfc, !PT ;  /* 0x000800000b117812 */ /* 0x000fe200078efcff */
[----:B------:R-:W-:Y:S01]  /*0d20*/  IMAD.MOV.U32 R16, RZ, RZ, R10 ;  /* 0x000000ffff107224 */ /* 0x000fe200078e000a */
[----:B------:R-:W-:Y:S06]  /*0d30*/  BRA `(.L_x_154) ;  /* 0x0000000000087947 */ /* 0x000fec0003800000 */
.L_x_155:
[----:B------:R-:W-:Y:S01]  /*0d40*/  LOP3.LUT R17, R3, 0x80000, RZ, 0xfc, !PT ;  /* 0x0008000003117812 */ /* 0x000fe200078efcff */
[----:B------:R-:W-:-:S07]  /*0d50*/  IMAD.MOV.U32 R16, RZ, RZ, R2 ;  /* 0x000000ffff107224 */ /* 0x000fce00078e0002 */
.L_x_154:
[----:B------:R-:W-:Y:S02]  /*0d60*/  IMAD.MOV.U32 R23, RZ, RZ, 0x0 ;  /* 0x00000000ff177424 */ /* 0x000fe400078e00ff */
[----:B------:R-:W-:Y:S02]  /*0d70*/  IMAD.MOV.U32 R2, RZ, RZ, R16 ;  /* 0x000000ffff027224 */ /* 0x000fe400078e0010 */
[----:B------:R-:W-:Y:S01]  /*0d80*/  IMAD.MOV.U32 R3, RZ, RZ, R17 ;  /* 0x000000ffff037224 */ /* 0x000fe200078e0011 */
[----:B------:R-:W-:Y:S06]  /*0d90*/  RET.REL.NODEC R22 `(_Z10set_borderPdjdddd) ;  /* 0xfffffff016987950 */ /* 0x000fec0003c3ffff */
.L_x_157:
        /* <DEDUP_REMOVED lines=14> */
.L_x_159:


//--------------------- .text._Z11interpolatePdS_j --------------------------
	.section	.text._Z11interpolatePdS_j,"ax",@progbits
	.align	128
        .global         _Z11interpolatePdS_j
        .type           _Z11interpolatePdS_j,@function
        .size           _Z11interpolatePdS_j,(.L_x_166 - _Z11interpolatePdS_j)
        .other          _Z11interpolatePdS_j,@"STO_CUDA_ENTRY STV_DEFAULT"
_Z11interpolatePdS_j:
.text._Z11interpolatePdS_j:
[----:B------:R-:W-:Y:S01]  /*0000*/  LDC R1, c[0x0][0x37c] ;  /* 0x0000df00ff017b82 */ /* 0x000fe20000000800 */
[----:B------:R-:W0:Y:S07]  /*0010*/  S2R R0, SR_TID.Y ;  /* 0x0000000000007919 */ /* 0x000e2e0000002200 */
[----:B------:R-:W1:Y:S01]  /*0020*/  LDC R8, c[0x0][0x360] ;  /* 0x0000d800ff087b82 */ /* 0x000e620000000800 */
[----:B------:R-:W1:Y:S07]  /*0030*/  S2R R3, SR_TID.X ;  /* 0x0000000000037919 */ /* 0x000e6e0000002100 */
[----:B------:R-:W0:Y:S08]  /*0040*/  S2UR UR5, SR_CTAID.Y ;  /* 0x00000000000579c3 */ /* 0x000e300000002600 */
[----:B------:R-:W0:Y:S08]  /*0050*/  LDC R5, c[0x0][0x364] ;  /* 0x0000d900ff057b82 */ /* 0x000e300000000800 */
[----:B------:R-:W1:Y:S08]  /*0060*/  S2UR UR4, SR_CTAID.X ;  /* 0x00000000000479c3 */ /* 0x000e700000002500 */
[----:B------:R-:W2:Y:S01]  /*0070*/  LDC R10, c[0x0][0x390] ;  /* 0x0000e400ff0a7b82 */ /* 0x000ea20000000800 */
[----:B0-----:R-:W-:-:S05]  /*0080*/  IMAD R5, R5, UR5, R0 ;  /* 0x0000000505057c24 */ /* 0x001fca000f8e0200 */
[----:B------:R-:W-:Y:S01]  /*0090*/  ISETP.NE.AND P0, PT, R5, RZ, PT ;  /* 0x000000ff0500720c */ /* 0x000fe20003f05270 */
[----:B-1----:R-:W-:-:S05]  /*00a0*/  IMAD R8, R8, UR4, R3 ;  /* 0x0000000408087c24 */ /* 0x002fca000f8e0203 */
[----:B------:R-:W-:Y:S02]  /*00b0*/  ISETP.EQ.OR P0, PT, R8, RZ, !P0 ;  /* 0x000000ff0800720c */ /* 0x000fe40004702670 */
[----:B--2---:R-:W-:-:S04]  /*00c0*/  IADD3 R0, PT, PT, R10, -0x1, RZ ;  /* 0xffffffff0a007810 */ /* 0x004fc80007ffe0ff */
[----:B------:R-:W-:-:S04]  /*00d0*/  ISETP.EQ.OR P0, PT, R8, R0, P0 ;  /* 0x000000000800720c */ /* 0x000fc80000702670 */
[----:B------:R-:W-:-:S13]  /*00e0*/  ISETP.EQ.OR P0, PT, R5, R0, P0 ;  /* 0x000000000500720c */ /* 0x000fda0000702670 */
[----:B------:R-:W-:Y:S05]  /*00f0*/  @P0 EXIT ;  /* 0x000000000000094d */ /* 0x000fea0003800000 */
[----:B------:R-:W0:Y:S01]  /*0100*/  LDC.64 R2, c[0x0][0x380] ;  /* 0x0000e000ff027b82 */ /* 0x000e220000000a00 */
[----:B------:R-:W1:Y:S01]  /*0110*/  LDCU.64 UR4, c[0x0][0x358] ;  /* 0x00006b00ff0477ac */ /* 0x000e620008000a00 */
[CC--:B------:R-:W-:Y:S02]  /*0120*/  IMAD R0, R5.reuse, R10.reuse, R8 ;  /* 0x0000000a05007224 */ /* 0x0c0fe400078e0208 */
[----:B------:R-:W-:-:S03]  /*0130*/  IMAD R11, R5, R10, -R10 ;  /* 0x0000000a050b7224 */ /* 0x000fc600078e0a0a */
[C---:B------:R-:W-:Y:S01]  /*0140*/  IADD3 R7, PT, PT, R0.reuse, -0x1, RZ ;  /* 0xffffffff00077810 */ /* 0x040fe20007ffe0ff */
[----:B------:R-:W2:Y:S01]  /*0150*/  LDC.64 R12, c[0x0][0x388] ;  /* 0x0000e200ff0c7b82 */ /* 0x000ea20000000a00 */
[----:B------:R-:W-:-:S03]  /*0160*/  IADD3 R9, PT, PT, R0, 0x1, RZ ;  /* 0x0000000100097810 */ /* 0x000fc60007ffe0ff */
[----:B0-----:R-:W-:-:S04]  /*0170*/  IMAD.WIDE.U32 R4, R7, 0x8, R2 ;  /* 0x0000000807047825 */ /* 0x001fc800078e0002 */
[--C-:B------:R-:W-:Y:S01]  /*0180*/  IMAD.WIDE.U32 R6, R9, 0x8, R2.reuse ;  /* 0x0000000809067825 */ /* 0x100fe200078e0002 */
[----:B------:R-:W-:Y:S01]  /*0190*/  IADD3 R9, PT, PT, R8, R11, RZ ;  /* 0x0000000b08097210 */ /* 0x000fe20007ffe0ff */
[----:B-1----:R-:W3:Y:S04]  /*01a0*/  LDG.E.64 R4, desc[UR4][R4.64] ;  /* 0x0000000404047981 */ /* 0x002ee8000c1e1b00 */
[----:B------:R-:W3:Y:S01]  /*01b0*/  LDG.E.64 R6, desc[UR4][R6.64] ;  /* 0x0000000406067981 */ /* 0x000ee2000c1e1b00 */
[----:B------:R-:W-:Y:S01]  /*01c0*/  IMAD.WIDE.U32 R8, R9, 0x8, R2 ;  /* 0x0000000809087825 */ /* 0x000fe200078e0002 */
[----:B------:R-:W-:-:S05]  /*01d0*/  IADD3 R11, PT, PT, R0, R10, RZ ;  /* 0x0000000a000b7210 */ /* 0x000fca0007ffe0ff */
[----:B------:R-:W4:Y:S01]  /*01e0*/  LDG.E.64 R8, desc[UR4][R8.64] ;  /* 0x0000000408087981 */ /* 0x000f22000c1e1b00 */
[----:B------:R-:W-:-:S06]  /*01f0*/  IMAD.WIDE.U32 R10, R11, 0x8, R2 ;  /* 0x000000080b0a7825 */ /* 0x000fcc00078e0002 */
[----:B------:R-:W5:Y:S01]  /*0200*/  LDG.E.64 R10, desc[UR4][R10.64] ;  /* 0x000000040a0a7981 */ /* 0x000f62000c1e1b00 */
[----:B---3--:R-:W-:Y:S01]  /*0210*/  DADD R2, R4, R6 ;  /* 0x0000000004027229 */ /* 0x008fe20000000006 */
[----:B--2---:R-:W-:-:S07]  /*0220*/  IMAD.WIDE.U32 R4, R0, 0x8, R12 ;  /* 0x0000000800047825 */ /* 0x004fce00078e000c */
[----:B----4-:R-:W-:-:S08]  /*0230*/  DADD R2, R2, R8 ;  /* 0x0000000002027229 */ /* 0x010fd00000000008 */
[----:B-----5:R-:W-:-:S08]  /*0240*/  DADD R2, R2, R10 ;  /* 0x0000000002027229 */ /* 0x020fd0000000000a */
[----:B------:R-:W-:-:S07]  /*0250*/  DMUL R2, R2, 0.25 ;  /* 0x3fd0000002027828 */ /* 0x000fce0000000000 */
[----:B------:R-:W-:Y:S01]  /*0260*/  STG.E.64 desc[UR4][R4.64], R2 ;  /* 0x0000000204007986 */ /* 0x000fe2000c101b04 */
[----:B------:R-:W-:Y:S05]  /*0270*/  EXIT ;  /* 0x000000000000794d */ /* 0x000fea0003800000 */
.L_x_158:
        /* <DEDUP_REMOVED lines=16> */
.L_x_166:


//--------------------- .nv.shared._ZN3cub18CUB_300001_SM_10006detail6reduce28DeviceReduceSingleTileKernelINS2_10policy_hubIdjN4cuda3__47maximumIvEEE10Policy1000EPdSB_iS8_ddNS5_3std3__410__identityEEEvT0_T1_T2_T3_T4_T6_ --------------------------
	.section	.nv.shared._ZN3cub18CUB_300001_SM_10006detail6reduce28DeviceReduceSingleTileKernelINS2_10policy_hubIdjN4cuda3__47maximumIvEEE10Policy1000EPdSB_iS8_ddNS5_3std3__410__identityEEEvT0_T1_T2_T3_T4_T6_,"aw",@nobits
	.sectionflags	@""
	.align	8
.nv.shared._ZN3cub18CUB_300001_SM_10006detail6reduce28DeviceReduceSingleTileKernelINS2_10policy_hubIdjN4cuda3__47maximumIvEEE10Policy1000EPdSB_iS8_ddNS5_3std3__410__identityEEEvT0_T1_T2_T3_T4_T6_:
	.zero		1104


//--------------------- .nv.shared.reserved.0     --------------------------
	.section	.nv.shared.reserved.0,"aw",@nobits
	.weak		__nv_reservedSMEM_offset_0_alias
	.size		__nv_reservedSMEM_offset_0_alias, 0, 64
	.other		__nv_reservedSMEM_offset_0_alias,@"STO_CUDA_RESERVED_SHARED STV_DEFAULT"
__nv_reservedSMEM_offset_0_alias:
	.zero		0
	.zero		64


//--------------------- .nv.global                --------------------------
	.section	.nv.global,"aw",@nobits
.nv.global:
	.type		_ZN34_INTERNAL_247e14a4_4_k_cu_8efec9926thrust24THRUST_300001_SM_1000_NS12placeholders2_5E,@object
	.size		_ZN34_INTERNAL_247e14a4_4_k_cu_8efec9926thrust24THRUST_300001_SM_1000_NS12placeholders2_5E,(_ZN34_INTERNAL_247e14a4_4_k_cu_8efec9924cuda3std3__45__cpo6cbeginE - _ZN34_INTERNAL_247e14a4_4_k_cu_8efec9926thrust24THRUST_300001_SM_1000_NS12placeholders2_5E)
_ZN34_INTERNAL_247e14a4_4_k_cu_8efec9926thrust24THRUST_300001_SM_1000_NS12placeholders2_5E:
	.zero		1
	.type		_ZN34_INTERNAL_247e14a4_4_k_cu_8efec9924cuda3std3__45__cpo6cbeginE,@object
	.size		_ZN34_INTERNAL_247e14a4_4_k_cu_8efec9924cuda3std3__45__cpo6cbeginE,(_ZN34_INTERNAL_247e14a4_4_k_cu_8efec9924cuda3std6ranges3__45__cpo6cbeginE - _ZN34_INTERNAL_247e14a4_4_k_cu_8efec9924cuda3std3__45__cpo6cbeginE)
_ZN34_INTERNAL_247e14a4_4_k_cu_8efec9924cuda3std3__45__cpo6cbeginE:
	.zero		1
	.type		_ZN34_INTERNAL_247e14a4_4_k_cu_8efec9924cuda3std6ranges3__45__cpo6cbeginE,@object
	.size		_ZN34_INTERNAL_247e14a4_4_k_cu_8efec9924cuda3std6ranges3__45__cpo6cbeginE,(_ZN34_INTERNAL_247e14a4_4_k_cu_8efec9924cuda3std3__48in_placeE - _ZN34_INTERNAL_247e14a4_4_k_cu_8efec9924cuda3std6ranges3__45__cpo6cbeginE)
_ZN34_INTERNAL_247e14a4_4_k_cu_8efec9924cuda3std6ranges3__45__cpo6cbeginE:
	.zero		1
	.type		_ZN34_INTERNAL_247e14a4_4_k_cu_8efec9924cuda3std3__48in_placeE,@object
	.size		_ZN34_INTERNAL_247e14a4_4_k_cu_8efec9924cuda3std3__48in_placeE,(_ZN34_INTERNAL_247e14a4_4_k_cu_8efec9924cuda3std6ranges3__45__cpo4sizeE - _ZN34_INTERNAL_247e14a4_4_k_cu_8efec9924cuda3std3__48in_placeE)
_ZN34_INTERNAL_247e14a4_4_k_cu_8efec9924cuda3std3__48in_placeE:
	.zero		1
	.type		_ZN34_INTERNAL_247e14a4_4_k_cu_8efec9924cuda3std6ranges3__45__cpo4sizeE,@object
	.size		_ZN34_INTERNAL_247e14a4_4_k_cu_8efec9924cuda3std6ranges3__45__cpo4sizeE,(_ZN34_INTERNAL_247e14a4_4_k_cu_8efec9926thrust24THRUST_300001_SM_1000_NS12placeholders2_9E - _ZN34_INTERNAL_247e14a4_4_k_cu_8efec9924cuda3std6ranges3__45__cpo4sizeE)
_ZN34_INTERNAL_247e14a4_4_k_cu_8efec9924cuda3std6ranges3__45__cpo4sizeE:
	.zero		1
	.type		_ZN34_INTERNAL_247e14a4_4_k_cu_8efec9926thrust24THRUST_300001_SM_1000_NS12placeholders2_9E,@object
	.size		_ZN34_INTERNAL_247e14a4_4_k_cu_8efec9926thrust24THRUST_300001_SM_1000_NS12placeholders2_9E,(_ZN34_INTERNAL_247e14a4_4_k_cu_8efec9924cuda3std3__45__cpo7crbeginE - _ZN34_INTERNAL_247e14a4_4_k_cu_8efec9926thrust24THRUST_300001_SM_1000_NS12placeholders2_9E)
_ZN34_INTERNAL_247e14a4_4_k_cu_8efec9926thrust24THRUST_300001_SM_1000_NS12placeholders2_9E:
	.zero		1
	.type		_ZN34_INTERNAL_247e14a4_4_k_cu_8efec9924cuda3std3__45__cpo7crbeginE,@object
	.size		_ZN34_INTERNAL_247e14a4_4_k_cu_8efec9924cuda3std3__45__cpo7crbeginE,(_ZN34_INTERNAL_247e14a4_4_k_cu_8efec9924cuda3std6ranges3__45__cpo4nextE - _ZN34_INTERNAL_247e14a4_4_k_cu_8efec9924cuda3std3__45__cpo7crbeginE)
_ZN34_INTERNAL_247e14a4_4_k_cu_8efec9924cuda3std3__45__cpo7crbeginE:
	.zero		1
	.type		_ZN34_INTERNAL_247e14a4_4_k_cu_8efec9924cuda3std6ranges3__45__cpo4nextE,@object
	.size		_ZN34_INTERNAL_247e14a4_4_k_cu_8efec9924cuda3std6ranges3__45__cpo4nextE,(_ZN34_INTERNAL_247e14a4_4_k_cu_8efec9924cuda3std6ranges3__45__cpo4swapE - _ZN34_INTERNAL_247e14a4_4_k_cu_8efec9924cuda3std6ranges3__45__cpo4nextE)
_ZN34_INTERNAL_247e14a4_4_k_cu_8efec9924cuda3std6ranges3__45__cpo4nextE:
	.zero		1
	.type		_ZN34_INTERNAL_247e14a4_4_k_cu_8efec9924cuda3std6ranges3__45__cpo4swapE,@object
	.size		_ZN34_INTERNAL_247e14a4_4_k_cu_8efec9924cuda3std6ranges3__45__cpo4swapE,(_ZN34_INTERNAL_247e14a4_4_k_cu_8efec9926thrust24THRUST_300001_SM_1000_NS12placeholders2_1E - _ZN34_INTERNAL_247e14a4_4_k_cu_8efec9924cuda3std6ranges3__45__cpo4swapE)
_ZN34_INTERNAL_247e14a4_4_k_cu_8efec9924cuda3std6ranges3__45__cpo4swapE:
	.zero		1
	.type		_ZN34_INTERNAL_247e14a4_4_k_cu_8efec9926thrust24THRUST_300001_SM_1000_NS12placeholders2_1E,@object
	.size		_ZN34_INTERNAL_247e14a4_4_k_cu_8efec9926thrust24THRUST_300001_SM_1000_NS12placeholders2_1E,(_ZN34_INTERNAL_247e14a4_4_k_cu_8efec9926thrust24THRUST_300001_SM_1000_NS12placeholders2_3E - _ZN34_INTERNAL_247e14a4_4_k_cu_8efec9926thrust24THRUST_300001_SM_1000_NS12placeholders2_1E)
_ZN34_INTERNAL_247e14a4_4_k_cu_8efec9926thrust24THRUST_300001_SM_1000_NS12placeholders2_1E:
	.zero		1
	.type		_ZN34_INTERNAL_247e14a4_4_k_cu_8efec9926thrust24THRUST_300001_SM_1000_NS12placeholders2_3E,@object
	.size		_ZN34_INTERNAL_247e14a4_4_k_cu_8efec9926thrust24THRUST_300001_SM_1000_NS12placeholders2_3E,(_ZN34_INTERNAL_247e14a4_4_k_cu_8efec9924cuda3std3__45__cpo5beginE - _ZN34_INTERNAL_247e14a4_4_k_cu_8efec9926thrust24THRUST_300001_SM_1000_NS12placeholders2_3E)
_ZN34_INTERNAL_247e14a4_4_k_cu_8efec9926thrust24THRUST_300001_SM_1000_NS12placeholders2_3E:
	.zero		1
	.type		_ZN34_INTERNAL_247e14a4_4_k_cu_8efec9924cuda3std3__45__cpo5beginE,@object
	.size		_ZN34_INTERNAL_247e14a4_4_k_cu_8efec9924cuda3std3__45__cpo5beginE,(_ZN34_INTERNAL_247e14a4_4_k_cu_8efec9924cuda3std6ranges3__45__cpo5beginE - _ZN34_INTERNAL_247e14a4_4_k_cu_8efec9924cuda3std3__45__cpo5beginE)
_ZN34_INTERNAL_247e14a4_4_k_cu_8efec9924cuda3std3__45__cpo5beginE:
	.zero		1
	.type		_ZN34_INTERNAL_247e14a4_4_k_cu_8efec9924cuda3std6ranges3__45__cpo5beginE,@object
	.size		_ZN34_INTERNAL_247e14a4_4_k_cu_8efec9924cuda3std6ranges3__45__cpo5beginE,(_ZN34_INTERNAL_247e14a4_4_k_cu_8efec9924cuda3std3__436_GLOBAL__N__247e14a4_4_k_cu_8efec9926ignoreE - _ZN34_INTERNAL_247e14a4_4_k_cu_8efec9924cuda3std6ranges3__45__cpo5beginE)
_ZN34_INTERNAL_247e14a4_4_k_cu_8efec9924cuda3std6ranges3__45__cpo5beginE:
	.zero		1
	.type		_ZN34_INTERNAL_247e14a4_4_k_cu_8efec9924cuda3std3__436_GLOBAL__N__247e14a4_4_k_cu_8efec9926ignoreE,@object
	.size		_ZN34_INTERNAL_247e14a4_4_k_cu_8efec9924cuda3std3__436_GLOBAL__N__247e14a4_4_k_cu_8efec9926ignoreE,(_ZN34_INTERNAL_247e14a4_4_k_cu_8efec9924cuda3std6ranges3__45__cpo4dataE - _ZN34_INTERNAL_247e14a4_4_k_cu_8efec9924cuda3std3__436_GLOBAL__N__247e14a4_4_k_cu_8efec9926ignoreE)
_ZN34_INTERNAL_247e14a4_4_k_cu_8efec9924cuda3std3__436_GLOBAL__N__247e14a4_4_k_cu_8efec9926ignoreE:
	.zero		1
	.type		_ZN34_INTERNAL_247e14a4_4_k_cu_8efec9924cuda3std6ranges3__45__cpo4dataE,@object
	.size		_ZN34_INTERNAL_247e14a4_4_k_cu_8efec9924cuda3std6ranges3__45__cpo4dataE,(_ZN34_INTERNAL_247e14a4_4_k_cu_8efec9926thrust24THRUST_300001_SM_1000_NS12placeholders2_7E - _ZN34_INTERNAL_247e14a4_4_k_cu_8efec9924cuda3std6ranges3__45__cpo4dataE)
_ZN34_INTERNAL_247e14a4_4_k_cu_8efec9924cuda3std6ranges3__45__cpo4dataE:
	.zero		1
	.type		_ZN34_INTERNAL_247e14a4_4_k_cu_8efec9926thrust24THRUST_300001_SM_1000_NS12placeholders2_7E,@object
	.size		_ZN34_INTERNAL_247e14a4_4_k_cu_8efec9926thrust24THRUST_300001_SM_1000_NS12placeholders2_7E,(_ZN34_INTERNAL_247e14a4_4_k_cu_8efec9924cuda3std3__45__cpo6rbeginE - _ZN34_INTERNAL_247e14a4_4_k_cu_8efec9926thrust24THRUST_300001_SM_1000_NS12placeholders2_7E)
_ZN34_INTERNAL_247e14a4_4_k_cu_8efec9926thrust24THRUST_300001_SM_1000_NS12placeholders2_7E:
	.zero		1
	.type		_ZN34_INTERNAL_247e14a4_4_k_cu_8efec9924cuda3std3__45__cpo6rbeginE,@object
	.size		_ZN34_INTERNAL_247e14a4_4_k_cu_8efec9924cuda3std3__45__cpo6rbeginE,(_ZN34_INTERNAL_247e14a4_4_k_cu_8efec9924cuda3std6ranges3__45__cpo7advanceE - _ZN34_INTERNAL_247e14a4_4_k_cu_8efec9924cuda3std3__45__cpo6rbeginE)
_ZN34_INTERNAL_247e14a4_4_k_cu_8efec9924cuda3std3__45__cpo6rbeginE:
	.zero		1
	.type		_ZN34_INTERNAL_247e14a4_4_k_cu_8efec9924cuda3std6ranges3__45__cpo7advanceE,@object
	.size		_ZN34_INTERNAL_247e14a4_4_k_cu_8efec9924cuda3std6ranges3__45__cpo7advanceE,(_ZN34_INTERNAL_247e14a4_4_k_cu_8efec9924cuda3std3__47nulloptE - _ZN34_INTERNAL_247e14a4_4_k_cu_8efec9924cuda3std6ranges3__45__cpo7advanceE)
_ZN34_INTERNAL_247e14a4_4_k_cu_8efec9924cuda3std6ranges3__45__cpo7advanceE:
	.zero		1
	.type		_ZN34_INTERNAL_247e14a4_4_k_cu_8efec9924cuda3std3__47nulloptE,@object
	.size		_ZN34_INTERNAL_247e14a4_4_k_cu_8efec9924cuda3std3__47nulloptE,(_ZN34_INTERNAL_247e14a4_4_k_cu_8efec9924cuda3std6ranges3__45__cpo8distanceE - _ZN34_INTERNAL_247e14a4_4_k_cu_8efec9924cuda3std3__47nulloptE)
_ZN34_INTERNAL_247e14a4_4_k_cu_8efec9924cuda3std3__47nulloptE:
	.zero		1
	.type		_ZN34_INTERNAL_247e14a4_4_k_cu_8efec9924cuda3std6ranges3__45__cpo8distanceE,@object
	.size		_ZN34_INTERNAL_247e14a4_4_k_cu_8efec9924cuda3std6ranges3__45__cpo8distanceE,(_ZN34_INTERNAL_247e14a4_4_k_cu_8efec9926thrust24THRUST_300001_SM_1000_NS12placeholders2_6E - _ZN34_INTERNAL_247e14a4_4_k_cu_8efec9924cuda3std6ranges3__45__cpo8distanceE)
_ZN34_INTERNAL_247e14a4_4_k_cu_8efec9924cuda3std6ranges3__45__cpo8distanceE:
	.zero		1
	.type		_ZN34_INTERNAL_247e14a4_4_k_cu_8efec9926thrust24THRUST_300001_SM_1000_NS12placeholders2_6E,@object
	.size		_ZN34_INTERNAL_247e14a4_4_k_cu_8efec9926thrust24THRUST_300001_SM_1000_NS12placeholders2_6E,(_ZN34_INTERNAL_247e14a4_4_k_cu_8efec9924cuda3std3__45__cpo4cendE - _ZN34_INTERNAL_247e14a4_4_k_cu_8efec9926thrust24THRUST_300001_SM_1000_NS12placeholders2_6E)
_ZN34_INTERNAL_247e14a4_4_k_cu_8efec9926thrust24THRUST_300001_SM_1000_NS12placeholders2_6E:
	.zero		1
	.type		_ZN34_INTERNAL_247e14a4_4_k_cu_8efec9924cuda3std3__45__cpo4cendE,@object
	.size		_ZN34_INTERNAL_247e14a4_4_k_cu_8efec9924cuda3std3__45__cpo4cendE,(_ZN34_INTERNAL_247e14a4_4_k_cu_8efec9924cuda3std6ranges3__45__cpo4cendE - _ZN34_INTERNAL_247e14a4_4_k_cu_8efec9924cuda3std3__45__cpo4cendE)
_ZN34_INTERNAL_247e14a4_4_k_cu_8efec9924cuda3std3__45__cpo4cendE:
	.zero		1
	.type		_ZN34_INTERNAL_247e14a4_4_k_cu_8efec9924cuda3std6ranges3__45__cpo4cendE,@object
	.size		_ZN34_INTERNAL_247e14a4_4_k_cu_8efec9924cuda3std6ranges3__45__cpo4cendE,(_ZN34_INTERNAL_247e14a4_4_k_cu_8efec9924cuda3std3__420unreachable_sentinelE - _ZN34_INTERNAL_247e14a4_4_k_cu_8efec9924cuda3std6ranges3__45__cpo4cendE)
_ZN34_INTERNAL_247e14a4_4_k_cu_8efec9924cuda3std6ranges3__45__cpo4cendE:
	.zero		1
	.type		_ZN34_INTERNAL_247e14a4_4_k_cu_8efec9924cuda3std3__420unreachable_sentinelE,@object
	.size		_ZN34_INTERNAL_247e14a4_4_k_cu_8efec9924cuda3std3__420unreachable_sentinelE,(_ZN34_INTERNAL_247e14a4_4_k_cu_8efec9924cuda3std6ranges3__45__cpo5ssizeE - _ZN34_INTERNAL_247e14a4_4_k_cu_8efec9924cuda3std3__420unreachable_sentinelE)
_ZN34_INTERNAL_247e14a4_4_k_cu_8efec9924cuda3std3__420unreachable_sentinelE:
	.zero		1
	.type		_ZN34_INTERNAL_247e14a4_4_k_cu_8efec9924cuda3std6ranges3__45__cpo5ssizeE,@object
	.size		_ZN34_INTERNAL_247e14a4_4_k_cu_8efec9924cuda3std6ranges3__45__cpo5ssizeE,(_ZN34_INTERNAL_247e14a4_4_k_cu_8efec9926thrust24THRUST_300001_SM_1000_NS12placeholders3_10E - _ZN34_INTERNAL_247e14a4_4_k_cu_8efec9924cuda3std6ranges3__45__cpo5ssizeE)
_ZN34_INTERNAL_247e14a4_4_k_cu_8efec9924cuda3std6ranges3__45__cpo5ssizeE:
	.zero		1
	.type		_ZN34_INTERNAL_247e14a4_4_k_cu_8efec9926thrust24THRUST_300001_SM_1000_NS12placeholders3_10E,@object
	.size		_ZN34_INTERNAL_247e14a4_4_k_cu_8efec9926thrust24THRUST_300001_SM_1000_NS12placeholders3_10E,(_ZN34_INTERNAL_247e14a4_4_k_cu_8efec9924cuda3std3__45__cpo5crendE - _ZN34_INTERNAL_247e14a4_4_k_cu_8efec9926thrust24THRUST_300001_SM_1000_NS12placeholders3_10E)
_ZN34_INTERNAL_247e14a4_4_k_cu_8efec9926thrust24THRUST_300001_SM_1000_NS12placeholders3_10E:
	.zero		1
	.type		_ZN34_INTERNAL_247e14a4_4_k_cu_8efec9924cuda3std3__45__cpo5crendE,@object
	.size		_ZN34_INTERNAL_247e14a4_4_k_cu_8efec9924cuda3std3__45__cpo5crendE,(_ZN34_INTERNAL_247e14a4_4_k_cu_8efec9924cuda3std6ranges3__45__cpo4prevE - _ZN34_INTERNAL_247e14a4_4_k_cu_8efec9924cuda3std3__45__cpo5crendE)
_ZN34_INTERNAL_247e14a4_4_k_cu_8efec9924cuda3std3__45__cpo5crendE:
	.zero		1
	.type		_ZN34_INTERNAL_247e14a4_4_k_cu_8efec9924cuda3std6ranges3__45__cpo4prevE,@object
	.size		_ZN34_INTERNAL_247e14a4_4_k_cu_8efec9924cuda3std6ranges3__45__cpo4prevE,(_ZN34_INTERNAL_247e14a4_4_k_cu_8efec9924cuda3std6ranges3__45__cpo9iter_moveE - _ZN34_INTERNAL_247e14a4_4_k_cu_8efec9924cuda3std6ranges3__45__cpo4prevE)
_ZN34_INTERNAL_247e14a4_4_k_cu_8efec9924cuda3std6ranges3__45__cpo4prevE:
	.zero		1
	.type		_ZN34_INTERNAL_247e14a4_4_k_cu_8efec9924cuda3std6ranges3__45__cpo9iter_moveE,@object
	.size		_ZN34_INTERNAL_247e14a4_4_k_cu_8efec9924cuda3std6ranges3__45__cpo9iter_moveE,(_ZN34_INTERNAL_247e14a4_4_k_cu_8efec9926thrust24THRUST_300001_SM_1000_NS12placeholders2_2E - _ZN34_INTERNAL_247e14a4_4_k_cu_8efec9924cuda3std6ranges3__45__cpo9iter_moveE)
_ZN34_INTERNAL_247e14a4_4_k_cu_8efec9924cuda3std6ranges3__45__cpo9iter_moveE:
	.zero		1
	.type		_ZN34_INTERNAL_247e14a4_4_k_cu_8efec9926thrust24THRUST_300001_SM_1000_NS12placeholders2_2E,@object
	.size		_ZN34_INTERNAL_247e14a4_4_k_cu_8efec9926thrust24THRUST_300001_SM_1000_NS12placeholders2_2E,(_ZN34_INTERNAL_247e14a4_4_k_cu_8efec9926thrust24THRUST_300001_SM_1000_NS12placeholders2_4E - _ZN34_INTERNAL_247e14a4_4_k_cu_8efec9926thrust24THRUST_300001_SM_1000_NS12placeholders2_2E)
_ZN34_INTERNAL_247e14a4_4_k_cu_8efec9926thrust24THRUST_300001_SM_1000_NS12placeholders2_2E:
	.zero		1
	.type		_ZN34_INTERNAL_247e14a4_4_k_cu_8efec9926thrust24THRUST_300001_SM_1000_NS12placeholders2_4E,@object
	.size		_ZN34_INTERNAL_247e14a4_4_k_cu_8efec9926thrust24THRUST_300001_SM_1000_NS12placeholders2_4E,(_ZN34_INTERNAL_247e14a4_4_k_cu_8efec9924cuda3std3__45__cpo3endE - _ZN34_INTERNAL_247e14a4_4_k_cu_8efec9926thrust24THRUST_300001_SM_1000_NS12placeholders2_4E)
_ZN34_INTERNAL_247e14a4_4_k_cu_8efec9926thrust24THRUST_300001_SM_1000_NS12placeholders2_4E:
	.zero		1
	.type		_ZN34_INTERNAL_247e14a4_4_k_cu_8efec9924cuda3std3__45__cpo3endE,@object
	.size		_ZN34_INTERNAL_247e14a4_4_k_cu_8efec9924cuda3std3__45__cpo3endE,(_ZN34_INTERNAL_247e14a4_4_k_cu_8efec9924cuda3std6ranges3__45__cpo3endE - _ZN34_INTERNAL_247e14a4_4_k_cu_8efec9924cuda3std3__45__cpo3endE)
_ZN34_INTERNAL_247e14a4_4_k_cu_8efec9924cuda3std3__45__cpo3endE:
	.zero		1
	.type		_ZN34_INTERNAL_247e14a4_4_k_cu_8efec9924cuda3std6ranges3__45__cpo3endE,@object
	.size		_ZN34_INTERNAL_247e14a4_4_k_cu_8efec9924cuda3std6ranges3__45__cpo3endE,(_ZN34_INTERNAL_247e14a4_4_k_cu_8efec9924cuda3std3__419piecewise_constructE - _ZN34_INTERNAL_247e14a4_4_k_cu_8efec9924cuda3std6ranges3__45__cpo3endE)
_ZN34_INTERNAL_247e14a4_4_k_cu_8efec9924cuda3std6ranges3__45__cpo3endE:
	.zero		1
	.type		_ZN34_INTERNAL_247e14a4_4_k_cu_8efec9924cuda3std3__419piecewise_constructE,@object
	.size		_ZN34_INTERNAL_247e14a4_4_k_cu_8efec9924cuda3std3__419piecewise_constructE,(_ZN34_INTERNAL_247e14a4_4_k_cu_8efec9924cuda3std6ranges3__45__cpo5cdataE - _ZN34_INTERNAL_247e14a4_4_k_cu_8efec9924cuda3std3__419piecewise_constructE)
_ZN34_INTERNAL_247e14a4_4_k_cu_8efec9924cuda3std3__419piecewise_constructE:
	.zero		1
	.type		_ZN34_INTERNAL_247e14a4_4_k_cu_8efec9924cuda3std6ranges3__45__cpo5cdataE,@object
	.size		_ZN34_INTERNAL_247e14a4_4_k_cu_8efec9924cuda3std6ranges3__45__cpo5cdataE,(_ZN34_INTERNAL_247e14a4_4_k_cu_8efec9926thrust24THRUST_300001_SM_1000_NS12placeholders2_8E - _ZN34_INTERNAL_247e14a4_4_k_cu_8efec9924cuda3std6ranges3__45__cpo5cdataE)
_ZN34_INTERNAL_247e14a4_4_k_cu_8efec9924cuda3std6ranges3__45__cpo5cdataE:
	.zero		1
	.type		_ZN34_INTERNAL_247e14a4_4_k_cu_8efec9926thrust24THRUST_300001_SM_1000_NS12placeholders2_8E,@object
	.size		_ZN34_INTERNAL_247e14a4_4_k_cu_8efec9926thrust24THRUST_300001_SM_1000_NS12placeholders2_8E,(_ZN34_INTERNAL_247e14a4_4_k_cu_8efec9924cuda3std3__45__cpo4rendE - _ZN34_INTERNAL_247e14a4_4_k_cu_8efec9926thrust24THRUST_300001_SM_1000_NS12placeholders2_8E)
_ZN34_INTERNAL_247e14a4_4_k_cu_8efec9926thrust24THRUST_300001_SM_1000_NS12placeholders2_8E:
	.zero		1
	.type		_ZN34_INTERNAL_247e14a4_4_k_cu_8efec9924cuda3std3__45__cpo4rendE,@object
	.size		_ZN34_INTERNAL_247e14a4_4_k_cu_8efec9924cuda3std3__45__cpo4rendE,(_ZN34_INTERNAL_247e14a4_4_k_cu_8efec9924cuda3std6ranges3__45__cpo9iter_swapE - _ZN34_INTERNAL_247e14a4_4_k_cu_8efec9924cuda3std3__45__cpo4rendE)
_ZN34_INTERNAL_247e14a4_4_k_cu_8efec9924cuda3std3__45__cpo4rendE:
	.zero		1
	.type		_ZN34_INTERNAL_247e14a4_4_k_cu_8efec9924cuda3std6ranges3__45__cpo9iter_swapE,@object
	.size		_ZN34_INTERNAL_247e14a4_4_k_cu_8efec9924cuda3std6ranges3__45__cpo9iter_swapE,(_ZN34_INTERNAL_247e14a4_4_k_cu_8efec9924cuda3std3__48unexpectE - _ZN34_INTERNAL_247e14a4_4_k_cu_8efec9924cuda3std6ranges3__45__cpo9iter_swapE)
_ZN34_INTERNAL_247e14a4_4_k_cu_8efec9924cuda3std6ranges3__45__cpo9iter_swapE:
	.zero		1
	.type		_ZN34_INTERNAL_247e14a4_4_k_cu_8efec9924cuda3std3__48unexpectE,@object
	.size		_ZN34_INTERNAL_247e14a4_4_k_cu_8efec9924cuda3std3__48unexpectE,(_ZN34_INTERNAL_247e14a4_4_k_cu_8efec9926thrust24THRUST_300001_SM_1000_NS6system6detail10sequential3seqE - _ZN34_INTERNAL_247e14a4_4_k_cu_8efec9924cuda3std3__48unexpectE)
_ZN34_INTERNAL_247e14a4_4_k_cu_8efec9924cuda3std3__48unexpectE:
	.zero		1
	.type		_ZN34_INTERNAL_247e14a4_4_k_cu_8efec9926thrust24THRUST_300001_SM_1000_NS6system6detail10sequential3seqE,@object
	.size		_ZN34_INTERNAL_247e14a4_4_k_cu_8efec9926thrust24THRUST_300001_SM_1000_NS6system6detail10sequential3seqE,(.L_29 - _ZN34_INTERNAL_247e14a4_4_k_cu_8efec9926thrust24THRUST_300001_SM_1000_NS6system6detail10sequential3seqE)
_ZN34_INTERNAL_247e14a4_4_k_cu_8efec9926thrust24THRUST_300001_SM_1000_NS6system6detail10sequential3seqE:
	.zero		1
.L_29:


//--------------------- .nv.shared._ZN3cub18CUB_300001_SM_10006detail6reduce18DeviceReduceKernelINS2_10policy_hubIdjN4cuda3__47maximumIvEEE10Policy1000EPdjS8_dNS5_3std3__410__identityEEEvT0_PT3_T1_NS0_13GridEvenShareISI_EET2_T4_ --------------------------
	.section	.nv.shared._ZN3cub18CUB_300001_SM_10006detail6reduce18DeviceReduceKernelINS2_10policy_hubIdjN4cuda3__47maximumIvEEE10Policy1000EPdjS8_dNS5_3std3__410__identityEEEvT0_PT3_T1_NS0_13GridEvenShareISI_EET2_T4_,"aw",@nobits
	.sectionflags	@""
	.align	8
.nv.shared._ZN3cub18CUB_300001_SM_10006detail6reduce18DeviceReduceKernelINS2_10policy_hubIdjN4cuda3__47maximumIvEEE10Policy1000EPdjS8_dNS5_3std3__410__identityEEEvT0_PT3_T1_NS0_13GridEvenShareISI_EET2_T4_:
	.zero		1104


//--------------------- .nv.shared._ZN3cub18CUB_300001_SM_10006detail6reduce28DeviceReduceSingleTileKernelINS2_10policy_hubIdjN4cuda3__47maximumIvEEE10Policy1000EPdSB_jS8_ddNS5_3std3__410__identityEEEvT0_T1_T2_T3_T4_T6_ --------------------------
	.section	.nv.shared._ZN3cub18CUB_300001_SM_10006detail6reduce28DeviceReduceSingleTileKernelINS2_10policy_hubIdjN4cuda3__47maximumIvEEE10Policy1000EPdSB_jS8_ddNS5_3std3__410__identityEEEvT0_T1_T2_T3_T4_T6_,"aw",@nobits
	.sectionflags	@""
	.align	8
.nv.shared._ZN3cub18CUB_300001_SM_10006detail6reduce28DeviceReduceSingleTileKernelINS2_10policy_hubIdjN4cuda3__47maximumIvEEE10Policy1000EPdSB_jS8_ddNS5_3std3__410__identityEEEvT0_T1_T2_T3_T4_T6_:
	.zero		1104


//--------------------- .nv.constant0._ZN3cub18CUB_300001_SM_10006detail6reduce28DeviceReduceSingleTileKernelINS2_10policy_hubIdjN4cuda3__47maximumIvEEE10Policy1000EPdSB_iS8_ddNS5_3std3__410__identityEEEvT0_T1_T2_T3_T4_T6_ --------------------------
	.section	.nv.constant0._ZN3cub18CUB_300001_SM_10006detail6reduce28DeviceReduceSingleTileKernelINS2_10policy_hubIdjN4cuda3__47maximumIvEEE10Policy1000EPdSB_iS8_ddNS5_3std3__410__identityEEEvT0_T1_T2_T3_T4_T6_,"a",@progbits
	.sectionflags	@""
	.align	4
.nv.constant0._ZN3cub18CUB_300001_SM_10006detail6reduce28DeviceReduceSingleTileKernelINS2_10policy_hubIdjN4cuda3__47maximumIvEEE10Policy1000EPdSB_iS8_ddNS5_3std3__410__identityEEEvT0_T1_T2_T3_T4_T6_:
	.zero		929


//--------------------- .nv.constant0._ZN3cub18CUB_300001_SM_10006detail6reduce18DeviceReduceKernelINS2_10policy_hubIdjN4cuda3__47maximumIvEEE10Policy1000EPdjS8_dNS5_3std3__410__identityEEEvT0_PT3_T1_NS0_13GridEvenShareISI_EET2_T4_ --------------------------
	.section	.nv.constant0._ZN3cub18CUB_300001_SM_10006detail6reduce18DeviceReduceKernelINS2_10policy_hubIdjN4cuda3__47maximumIvEEE10Policy1000EPdjS8_dNS5_3std3__410__identityEEEvT0_PT3_T1_NS0_13GridEvenShareISI_EET2_T4_,"a",@progbits
	.sectionflags	@""
	.align	4
.nv.constant0._ZN3cub18CUB_300001_SM_10006detail6reduce18DeviceReduceKernelINS2_10policy_hubIdjN4cuda3__47maximumIvEEE10Policy1000EPdjS8_dNS5_3std3__410__identityEEEvT0_PT3_T1_NS0_13GridEvenShareISI_EET2_T4_:
	.zero		958


//--------------------- .nv.constant0._ZN3cub18CUB_300001_SM_10006detail6reduce28DeviceReduceSingleTileKernelINS2_10policy_hubIdjN4cuda3__47maximumIvEEE10Policy1000EPdSB_jS8_ddNS5_3std3__410__identityEEEvT0_T1_T2_T3_T4_T6_ --------------------------
	.section	.nv.constant0._ZN3cub18CUB_300001_SM_10006detail6reduce28DeviceReduceSingleTileKernelINS2_10policy_hubIdjN4cuda3__47maximumIvEEE10Policy1000EPdSB_jS8_ddNS5_3std3__410__identityEEEvT0_T1_T2_T3_T4_T6_,"a",@progbits
	.sectionflags	@""
	.align	4
.nv.constant0._ZN3cub18CUB_300001_SM_10006detail6reduce28DeviceReduceSingleTileKernelINS2_10policy_hubIdjN4cuda3__47maximumIvEEE10Policy1000EPdSB_jS8_ddNS5_3std3__410__identityEEEvT0_T1_T2_T3_T4_T6_:
	.zero		929


//--------------------- .nv.constant0._ZN3cub18CUB_300001_SM_10006detail11EmptyKernelIvEEvv --------------------------
	.section	.nv.constant0._ZN3cub18CUB_300001_SM_10006detail11EmptyKernelIvEEvv,"a",@progbits
	.sectionflags	@""
	.align	4
.nv.constant0._ZN3cub18CUB_300001_SM_10006detail11EmptyKernelIvEEvv:
	.zero		896


//--------------------- .nv.constant0._Z10differencePdS_ --------------------------
	.section	.nv.constant0._Z10differencePdS_,"a",@progbits
	.sectionflags	@""
	.align	4
.nv.constant0._Z10differencePdS_:
	.zero		912


//--------------------- .nv.constant0._Z10set_borderPdjdddd --------------------------
	.section	.nv.constant0._Z10set_borderPdjdddd,"a",@progbits
	.sectionflags	@""
	.align	4
.nv.constant0._Z10set_borderPdjdddd:
	.zero		944


//--------------------- .nv.constant0._Z11interpolatePdS_j --------------------------
	.section	.nv.constant0._Z11interpolatePdS_j,"a",@progbits
	.sectionflags	@""
	.align	4
.nv.constant0._Z11interpolatePdS_j:
	.zero		916


//--------------------- SYMBOLS --------------------------

	.type		.nv.reservedSmem.offset0,@object
	.size		.nv.reservedSmem.offset0,0x4
	.type		.nv.reservedSmem.cap,@object
	.size		.nv.reservedSmem.cap,0x4
